//
// Generated by NVIDIA NVVM Compiler
//
// Compiler Build ID: CL-36424714
// Cuda compilation tools, release 13.0, V13.0.88
// Based on NVVM 20.0.0
//

.version 9.0
.target sm_100
.address_size 64

	// .globl	_Z17s_computeNegativePfS_
.global .align 4 .b8 precalc_xorwow_matrix[102400];
.global .align 4 .b8 precalc_xorwow_offset_matrix[102400];
.global .align 4 .b8 mrg32k3aM1[2304];
.global .align 4 .b8 mrg32k3aM2[2304];
.global .align 4 .b8 mrg32k3aM1SubSeq[2016];
.global .align 4 .b8 mrg32k3aM2SubSeq[2016];
.global .align 4 .b8 mrg32k3aM1Seq[2304];
.global .align 4 .b8 mrg32k3aM2Seq[2304];
.const .align 8 .b8 __cr_lgamma_table[72];
// _ZZ16s_absTraceKernelPfS_iiE13partial_trace has been demoted
// _ZZ16d_absTraceKernelPdS_iiE13partial_trace has been demoted
// _ZZ16c_absTraceKernelP6float2PfiiE13partial_trace has been demoted
// _ZZ16z_absTraceKernelP7double2PdiiE13partial_trace has been demoted
// _ZZ29s_find_max_and_add_abs_scalarPfiS_S_E12shared_array has been demoted
// _ZZ29d_find_max_and_add_abs_scalarPdiS_S_E12shared_array has been demoted
// _ZZ29c_find_max_and_add_abs_scalarPfiP6float2S_E12shared_array has been demoted
// _ZZ29z_find_max_and_add_abs_scalarPdiP7double2S_E12shared_array has been demoted
// _ZZ15c_resids_kerneliiPK6float2iS1_iPfS2_bE4ssum has been demoted
// _ZZ15z_resids_kerneliiPK7double2iS1_iPdS2_bE4ssum has been demoted
// _ZZ15d_resids_kerneliiPKdiS0_iPdS1_bE4ssum has been demoted
// _ZZ15s_resids_kerneliiPKfiS0_iPfS1_bE4ssum has been demoted

.visible .entry _Z17s_computeNegativePfS_(
	.param .u64 .ptr .align 1 _Z17s_computeNegativePfS__param_0,
	.param .u64 .ptr .align 1 _Z17s_computeNegativePfS__param_1
)
{
	.reg .b32 	%f<3>;
	.reg .b64 	%rd<5>;

	ld.param.u64 	%rd1, [_Z17s_computeNegativePfS__param_0];
	ld.param.u64 	%rd2, [_Z17s_computeNegativePfS__param_1];
	cvta.to.global.u64 	%rd3, %rd2;
	cvta.to.global.u64 	%rd4, %rd1;
	ld.global.f32 	%f1, [%rd4];
	neg.f32 	%f2, %f1;
	st.global.f32 	[%rd3], %f2;
	ret;

}
	// .globl	_Z17d_computeNegativePdS_
.visible .entry _Z17d_computeNegativePdS_(
	.param .u64 .ptr .align 1 _Z17d_computeNegativePdS__param_0,
	.param .u64 .ptr .align 1 _Z17d_computeNegativePdS__param_1
)
{
	.reg .b64 	%rd<5>;
	.reg .b64 	%fd<3>;

	ld.param.u64 	%rd1, [_Z17d_computeNegativePdS__param_0];
	ld.param.u64 	%rd2, [_Z17d_computeNegativePdS__param_1];
	cvta.to.global.u64 	%rd3, %rd2;
	cvta.to.global.u64 	%rd4, %rd1;
	ld.global.f64 	%fd1, [%rd4];
	neg.f64 	%fd2, %fd1;
	st.global.f64 	[%rd3], %fd2;
	ret;

}
	// .globl	_Z17c_computeNegativeP6float2S0_
.visible .entry _Z17c_computeNegativeP6float2S0_(
	.param .u64 .ptr .align 1 _Z17c_computeNegativeP6float2S0__param_0,
	.param .u64 .ptr .align 1 _Z17c_computeNegativeP6float2S0__param_1
)
{
	.reg .b32 	%f<5>;
	.reg .b64 	%rd<5>;

	ld.param.u64 	%rd1, [_Z17c_computeNegativeP6float2S0__param_0];
	ld.param.u64 	%rd2, [_Z17c_computeNegativeP6float2S0__param_1];
	cvta.to.global.u64 	%rd3, %rd2;
	cvta.to.global.u64 	%rd4, %rd1;
	ld.global.v2.f32 	{%f1, %f2}, [%rd4];
	neg.f32 	%f3, %f1;
	neg.f32 	%f4, %f2;
	st.global.v2.f32 	[%rd3], {%f3, %f4};
	ret;

}
	// .globl	_Z17z_computeNegativeP7double2S0_
.visible .entry _Z17z_computeNegativeP7double2S0_(
	.param .u64 .ptr .align 1 _Z17z_computeNegativeP7double2S0__param_0,
	.param .u64 .ptr .align 1 _Z17z_computeNegativeP7double2S0__param_1
)
{
	.reg .b64 	%rd<5>;
	.reg .b64 	%fd<5>;

	ld.param.u64 	%rd1, [_Z17z_computeNegativeP7double2S0__param_0];
	ld.param.u64 	%rd2, [_Z17z_computeNegativeP7double2S0__param_1];
	cvta.to.global.u64 	%rd3, %rd2;
	cvta.to.global.u64 	%rd4, %rd1;
	ld.global.v2.f64 	{%fd1, %fd2}, [%rd4];
	neg.f64 	%fd3, %fd1;
	neg.f64 	%fd4, %fd2;
	st.global.v2.f64 	[%rd3], {%fd3, %fd4};
	ret;

}
	// .globl	_Z19s_InverseAndConvertPfS_
.visible .entry _Z19s_InverseAndConvertPfS_(
	.param .u64 .ptr .align 1 _Z19s_InverseAndConvertPfS__param_0,
	.param .u64 .ptr .align 1 _Z19s_InverseAndConvertPfS__param_1
)
{
	.reg .b32 	%f<3>;
	.reg .b64 	%rd<5>;

	ld.param.u64 	%rd1, [_Z19s_InverseAndConvertPfS__param_0];
	ld.param.u64 	%rd2, [_Z19s_InverseAndConvertPfS__param_1];
	cvta.to.global.u64 	%rd3, %rd2;
	cvta.to.global.u64 	%rd4, %rd1;
	ld.global.f32 	%f1, [%rd4];
	rcp.rn.f32 	%f2, %f1;
	st.global.f32 	[%rd3], %f2;
	ret;

}
	// .globl	_Z19d_InverseAndConvertPdS_
.visible .entry _Z19d_InverseAndConvertPdS_(
	.param .u64 .ptr .align 1 _Z19d_InverseAndConvertPdS__param_0,
	.param .u64 .ptr .align 1 _Z19d_InverseAndConvertPdS__param_1
)
{
	.reg .b64 	%rd<5>;
	.reg .b64 	%fd<3>;

	ld.param.u64 	%rd1, [_Z19d_InverseAndConvertPdS__param_0];
	ld.param.u64 	%rd2, [_Z19d_InverseAndConvertPdS__param_1];
	cvta.to.global.u64 	%rd3, %rd2;
	cvta.to.global.u64 	%rd4, %rd1;
	ld.global.f64 	%fd1, [%rd4];
	rcp.rn.f64 	%fd2, %fd1;
	st.global.f64 	[%rd3], %fd2;
	ret;

}
	// .globl	_Z19c_InverseAndConvertPfP6float2
.visible .entry _Z19c_InverseAndConvertPfP6float2(
	.param .u64 .ptr .align 1 _Z19c_InverseAndConvertPfP6float2_param_0,
	.param .u64 .ptr .align 1 _Z19c_InverseAndConvertPfP6float2_param_1
)
{
	.reg .b32 	%f<4>;
	.reg .b64 	%rd<5>;

	ld.param.u64 	%rd1, [_Z19c_InverseAndConvertPfP6float2_param_0];
	ld.param.u64 	%rd2, [_Z19c_InverseAndConvertPfP6float2_param_1];
	cvta.to.global.u64 	%rd3, %rd2;
	cvta.to.global.u64 	%rd4, %rd1;
	ld.global.f32 	%f1, [%rd4];
	rcp.rn.f32 	%f2, %f1;
	mov.f32 	%f3, 0f00000000;
	st.global.v2.f32 	[%rd3], {%f2, %f3};
	ret;

}
	// .globl	_Z19z_InverseAndConvertPdP7double2
.visible .entry _Z19z_InverseAndConvertPdP7double2(
	.param .u64 .ptr .align 1 _Z19z_InverseAndConvertPdP7double2_param_0,
	.param .u64 .ptr .align 1 _Z19z_InverseAndConvertPdP7double2_param_1
)
{
	.reg .b64 	%rd<5>;
	.reg .b64 	%fd<4>;

	ld.param.u64 	%rd1, [_Z19z_InverseAndConvertPdP7double2_param_0];
	ld.param.u64 	%rd2, [_Z19z_InverseAndConvertPdP7double2_param_1];
	cvta.to.global.u64 	%rd3, %rd2;
	cvta.to.global.u64 	%rd4, %rd1;
	ld.global.f64 	%fd1, [%rd4];
	rcp.rn.f64 	%fd2, %fd1;
	mov.f64 	%fd3, 0d0000000000000000;
	st.global.v2.f64 	[%rd3], {%fd2, %fd3};
	ret;

}
	// .globl	_Z14s_convert2RealPfS_
.visible .entry _Z14s_convert2RealPfS_(
	.param .u64 .ptr .align 1 _Z14s_convert2RealPfS__param_0,
	.param .u64 .ptr .align 1 _Z14s_convert2RealPfS__param_1
)
{
	.reg .b32 	%f<2>;
	.reg .b64 	%rd<5>;

	ld.param.u64 	%rd1, [_Z14s_convert2RealPfS__param_0];
	ld.param.u64 	%rd2, [_Z14s_convert2RealPfS__param_1];
	cvta.to.global.u64 	%rd3, %rd2;
	cvta.to.global.u64 	%rd4, %rd1;
	ld.global.f32 	%f1, [%rd4];
	st.global.f32 	[%rd3], %f1;
	ret;

}
	// .globl	_Z14d_convert2RealPdS_
.visible .entry _Z14d_convert2RealPdS_(
	.param .u64 .ptr .align 1 _Z14d_convert2RealPdS__param_0,
	.param .u64 .ptr .align 1 _Z14d_convert2RealPdS__param_1
)
{
	.reg .b64 	%rd<5>;
	.reg .b64 	%fd<2>;

	ld.param.u64 	%rd1, [_Z14d_convert2RealPdS__param_0];
	ld.param.u64 	%rd2, [_Z14d_convert2RealPdS__param_1];
	cvta.to.global.u64 	%rd3, %rd2;
	cvta.to.global.u64 	%rd4, %rd1;
	ld.global.f64 	%fd1, [%rd4];
	st.global.f64 	[%rd3], %fd1;
	ret;

}
	// .globl	_Z14c_convert2RealP6float2Pf
.visible .entry _Z14c_convert2RealP6float2Pf(
	.param .u64 .ptr .align 1 _Z14c_convert2RealP6float2Pf_param_0,
	.param .u64 .ptr .align 1 _Z14c_convert2RealP6float2Pf_param_1
)
{
	.reg .b32 	%f<2>;
	.reg .b64 	%rd<5>;

	ld.param.u64 	%rd1, [_Z14c_convert2RealP6float2Pf_param_0];
	ld.param.u64 	%rd2, [_Z14c_convert2RealP6float2Pf_param_1];
	cvta.to.global.u64 	%rd3, %rd2;
	cvta.to.global.u64 	%rd4, %rd1;
	ld.global.f32 	%f1, [%rd4];
	st.global.f32 	[%rd3], %f1;
	ret;

}
	// .globl	_Z14z_convert2RealP7double2Pd
.visible .entry _Z14z_convert2RealP7double2Pd(
	.param .u64 .ptr .align 1 _Z14z_convert2RealP7double2Pd_param_0,
	.param .u64 .ptr .align 1 _Z14z_convert2RealP7double2Pd_param_1
)
{
	.reg .b64 	%rd<5>;
	.reg .b64 	%fd<2>;

	ld.param.u64 	%rd1, [_Z14z_convert2RealP7double2Pd_param_0];
	ld.param.u64 	%rd2, [_Z14z_convert2RealP7double2Pd_param_1];
	cvta.to.global.u64 	%rd3, %rd2;
	cvta.to.global.u64 	%rd4, %rd1;
	ld.global.f64 	%fd1, [%rd4];
	st.global.f64 	[%rd3], %fd1;
	ret;

}
	// .globl	_Z17s_convert2ComplexPfS_
.visible .entry _Z17s_convert2ComplexPfS_(
	.param .u64 .ptr .align 1 _Z17s_convert2ComplexPfS__param_0,
	.param .u64 .ptr .align 1 _Z17s_convert2ComplexPfS__param_1
)
{
	.reg .b32 	%f<2>;
	.reg .b64 	%rd<5>;

	ld.param.u64 	%rd1, [_Z17s_convert2ComplexPfS__param_0];
	ld.param.u64 	%rd2, [_Z17s_convert2ComplexPfS__param_1];
	cvta.to.global.u64 	%rd3, %rd2;
	cvta.to.global.u64 	%rd4, %rd1;
	ld.global.f32 	%f1, [%rd4];
	st.global.f32 	[%rd3], %f1;
	ret;

}
	// .globl	_Z17d_convert2ComplexPdS_
.visible .entry _Z17d_convert2ComplexPdS_(
	.param .u64 .ptr .align 1 _Z17d_convert2ComplexPdS__param_0,
	.param .u64 .ptr .align 1 _Z17d_convert2ComplexPdS__param_1
)
{
	.reg .b64 	%rd<5>;
	.reg .b64 	%fd<2>;

	ld.param.u64 	%rd1, [_Z17d_convert2ComplexPdS__param_0];
	ld.param.u64 	%rd2, [_Z17d_convert2ComplexPdS__param_1];
	cvta.to.global.u64 	%rd3, %rd2;
	cvta.to.global.u64 	%rd4, %rd1;
	ld.global.f64 	%fd1, [%rd4];
	st.global.f64 	[%rd3], %fd1;
	ret;

}
	// .globl	_Z17c_convert2ComplexPfP6float2
.visible .entry _Z17c_convert2ComplexPfP6float2(
	.param .u64 .ptr .align 1 _Z17c_convert2ComplexPfP6float2_param_0,
	.param .u64 .ptr .align 1 _Z17c_convert2ComplexPfP6float2_param_1
)
{
	.reg .b32 	%f<3>;
	.reg .b64 	%rd<5>;

	ld.param.u64 	%rd1, [_Z17c_convert2ComplexPfP6float2_param_0];
	ld.param.u64 	%rd2, [_Z17c_convert2ComplexPfP6float2_param_1];
	cvta.to.global.u64 	%rd3, %rd2;
	cvta.to.global.u64 	%rd4, %rd1;
	ld.global.f32 	%f1, [%rd4];
	mov.f32 	%f2, 0f00000000;
	st.global.v2.f32 	[%rd3], {%f1, %f2};
	ret;

}
	// .globl	_Z17z_convert2ComplexPdP7double2
.visible .entry _Z17z_convert2ComplexPdP7double2(
	.param .u64 .ptr .align 1 _Z17z_convert2ComplexPdP7double2_param_0,
	.param .u64 .ptr .align 1 _Z17z_convert2ComplexPdP7double2_param_1
)
{
	.reg .b64 	%rd<5>;
	.reg .b64 	%fd<3>;

	ld.param.u64 	%rd1, [_Z17z_convert2ComplexPdP7double2_param_0];
	ld.param.u64 	%rd2, [_Z17z_convert2ComplexPdP7double2_param_1];
	cvta.to.global.u64 	%rd3, %rd2;
	cvta.to.global.u64 	%rd4, %rd1;
	ld.global.f64 	%fd1, [%rd4];
	mov.f64 	%fd2, 0d0000000000000000;
	st.global.v2.f64 	[%rd3], {%fd1, %fd2};
	ret;

}
	// .globl	_Z16s_absTraceKernelPfS_ii
.visible .entry _Z16s_absTraceKernelPfS_ii(
	.param .u64 .ptr .align 1 _Z16s_absTraceKernelPfS_ii_param_0,
	.param .u64 .ptr .align 1 _Z16s_absTraceKernelPfS_ii_param_1,
	.param .u32 _Z16s_absTraceKernelPfS_ii_param_2,
	.param .u32 _Z16s_absTraceKernelPfS_ii_param_3
)
{
	.reg .pred 	%p<11>;
	.reg .b32 	%r<11>;
	.reg .b32 	%f<32>;
	.reg .b64 	%rd<7>;
	// demoted variable
	.shared .align 4 .b8 _ZZ16s_absTraceKernelPfS_iiE13partial_trace[1024];
	ld.param.u64 	%rd1, [_Z16s_absTraceKernelPfS_ii_param_0];
	ld.param.u64 	%rd2, [_Z16s_absTraceKernelPfS_ii_param_1];
	ld.param.u32 	%r5, [_Z16s_absTraceKernelPfS_ii_param_2];
	ld.param.u32 	%r4, [_Z16s_absTraceKernelPfS_ii_param_3];
	mov.u32 	%r1, %tid.x;
	mov.u32 	%r6, %ctaid.x;
	mov.u32 	%r7, %ntid.x;
	mad.lo.s32 	%r2, %r6, %r7, %r1;
	setp.ge.s32 	%p1, %r2, %r5;
	mov.f32 	%f31, 0f00000000;
	@%p1 bra 	$L__BB16_2;
	cvta.to.global.u64 	%rd3, %rd1;
	mad.lo.s32 	%r8, %r4, %r2, %r2;
	mul.wide.s32 	%rd4, %r8, 4;
	add.s64 	%rd5, %rd3, %rd4;
	ld.global.f32 	%f4, [%rd5];
	abs.f32 	%f31, %f4;
$L__BB16_2:
	shl.b32 	%r9, %r1, 2;
	mov.u32 	%r10, _ZZ16s_absTraceKernelPfS_iiE13partial_trace;
	add.s32 	%r3, %r10, %r9;
	st.shared.f32 	[%r3], %f31;
	bar.sync 	0;
	setp.gt.u32 	%p2, %r1, 127;
	@%p2 bra 	$L__BB16_4;
	ld.shared.f32 	%f5, [%r3+512];
	ld.shared.f32 	%f6, [%r3];
	add.f32 	%f7, %f5, %f6;
	st.shared.f32 	[%r3], %f7;
$L__BB16_4:
	bar.sync 	0;
	setp.gt.u32 	%p3, %r1, 63;
	@%p3 bra 	$L__BB16_6;
	ld.shared.f32 	%f8, [%r3+256];
	ld.shared.f32 	%f9, [%r3];
	add.f32 	%f10, %f8, %f9;
	st.shared.f32 	[%r3], %f10;
$L__BB16_6:
	bar.sync 	0;
	setp.gt.u32 	%p4, %r1, 31;
	@%p4 bra 	$L__BB16_8;
	ld.shared.f32 	%f11, [%r3+128];
	ld.shared.f32 	%f12, [%r3];
	add.f32 	%f13, %f11, %f12;
	st.shared.f32 	[%r3], %f13;
$L__BB16_8:
	bar.sync 	0;
	setp.gt.u32 	%p5, %r1, 15;
	@%p5 bra 	$L__BB16_10;
	ld.shared.f32 	%f14, [%r3+64];
	ld.shared.f32 	%f15, [%r3];
	add.f32 	%f16, %f14, %f15;
	st.shared.f32 	[%r3], %f16;
$L__BB16_10:
	bar.sync 	0;
	setp.gt.u32 	%p6, %r1, 7;
	@%p6 bra 	$L__BB16_12;
	ld.shared.f32 	%f17, [%r3+32];
	ld.shared.f32 	%f18, [%r3];
	add.f32 	%f19, %f17, %f18;
	st.shared.f32 	[%r3], %f19;
$L__BB16_12:
	bar.sync 	0;
	setp.gt.u32 	%p7, %r1, 3;
	@%p7 bra 	$L__BB16_14;
	ld.shared.f32 	%f20, [%r3+16];
	ld.shared.f32 	%f21, [%r3];
	add.f32 	%f22, %f20, %f21;
	st.shared.f32 	[%r3], %f22;
$L__BB16_14:
	bar.sync 	0;
	setp.gt.u32 	%p8, %r1, 1;
	@%p8 bra 	$L__BB16_16;
	ld.shared.f32 	%f23, [%r3+8];
	ld.shared.f32 	%f24, [%r3];
	add.f32 	%f25, %f23, %f24;
	st.shared.f32 	[%r3], %f25;
$L__BB16_16:
	bar.sync 	0;
	setp.ne.s32 	%p9, %r1, 0;
	@%p9 bra 	$L__BB16_18;
	ld.shared.f32 	%f26, [_ZZ16s_absTraceKernelPfS_iiE13partial_trace+4];
	ld.shared.f32 	%f27, [_ZZ16s_absTraceKernelPfS_iiE13partial_trace];
	add.f32 	%f28, %f26, %f27;
	st.shared.f32 	[_ZZ16s_absTraceKernelPfS_iiE13partial_trace], %f28;
$L__BB16_18:
	setp.ne.s32 	%p10, %r1, 0;
	bar.sync 	0;
	@%p10 bra 	$L__BB16_20;
	ld.shared.f32 	%f29, [_ZZ16s_absTraceKernelPfS_iiE13partial_trace];
	cvta.to.global.u64 	%rd6, %rd2;
	atom.global.add.f32 	%f30, [%rd6], %f29;
$L__BB16_20:
	ret;

}
	// .globl	_Z16d_absTraceKernelPdS_ii
.visible .entry _Z16d_absTraceKernelPdS_ii(
	.param .u64 .ptr .align 1 _Z16d_absTraceKernelPdS_ii_param_0,
	.param .u64 .ptr .align 1 _Z16d_absTraceKernelPdS_ii_param_1,
	.param .u32 _Z16d_absTraceKernelPdS_ii_param_2,
	.param .u32 _Z16d_absTraceKernelPdS_ii_param_3
)
{
	.reg .pred 	%p<11>;
	.reg .b32 	%r<11>;
	.reg .b64 	%rd<7>;
	.reg .b64 	%fd<32>;
	// demoted variable
	.shared .align 8 .b8 _ZZ16d_absTraceKernelPdS_iiE13partial_trace[2048];
	ld.param.u64 	%rd1, [_Z16d_absTraceKernelPdS_ii_param_0];
	ld.param.u64 	%rd2, [_Z16d_absTraceKernelPdS_ii_param_1];
	ld.param.u32 	%r5, [_Z16d_absTraceKernelPdS_ii_param_2];
	ld.param.u32 	%r4, [_Z16d_absTraceKernelPdS_ii_param_3];
	mov.u32 	%r1, %tid.x;
	mov.u32 	%r6, %ctaid.x;
	mov.u32 	%r7, %ntid.x;
	mad.lo.s32 	%r2, %r6, %r7, %r1;
	setp.ge.s32 	%p1, %r2, %r5;
	mov.f64 	%fd31, 0d0000000000000000;
	@%p1 bra 	$L__BB17_2;
	cvta.to.global.u64 	%rd3, %rd1;
	mad.lo.s32 	%r8, %r4, %r2, %r2;
	mul.wide.s32 	%rd4, %r8, 8;
	add.s64 	%rd5, %rd3, %rd4;
	ld.global.f64 	%fd4, [%rd5];
	abs.f64 	%fd31, %fd4;
$L__BB17_2:
	shl.b32 	%r9, %r1, 3;
	mov.u32 	%r10, _ZZ16d_absTraceKernelPdS_iiE13partial_trace;
	add.s32 	%r3, %r10, %r9;
	st.shared.f64 	[%r3], %fd31;
	bar.sync 	0;
	setp.gt.u32 	%p2, %r1, 127;
	@%p2 bra 	$L__BB17_4;
	ld.shared.f64 	%fd5, [%r3+1024];
	ld.shared.f64 	%fd6, [%r3];
	add.f64 	%fd7, %fd5, %fd6;
	st.shared.f64 	[%r3], %fd7;
$L__BB17_4:
	bar.sync 	0;
	setp.gt.u32 	%p3, %r1, 63;
	@%p3 bra 	$L__BB17_6;
	ld.shared.f64 	%fd8, [%r3+512];
	ld.shared.f64 	%fd9, [%r3];
	add.f64 	%fd10, %fd8, %fd9;
	st.shared.f64 	[%r3], %fd10;
$L__BB17_6:
	bar.sync 	0;
	setp.gt.u32 	%p4, %r1, 31;
	@%p4 bra 	$L__BB17_8;
	ld.shared.f64 	%fd11, [%r3+256];
	ld.shared.f64 	%fd12, [%r3];
	add.f64 	%fd13, %fd11, %fd12;
	st.shared.f64 	[%r3], %fd13;
$L__BB17_8:
	bar.sync 	0;
	setp.gt.u32 	%p5, %r1, 15;
	@%p5 bra 	$L__BB17_10;
	ld.shared.f64 	%fd14, [%r3+128];
	ld.shared.f64 	%fd15, [%r3];
	add.f64 	%fd16, %fd14, %fd15;
	st.shared.f64 	[%r3], %fd16;
$L__BB17_10:
	bar.sync 	0;
	setp.gt.u32 	%p6, %r1, 7;
	@%p6 bra 	$L__BB17_12;
	ld.shared.f64 	%fd17, [%r3+64];
	ld.shared.f64 	%fd18, [%r3];
	add.f64 	%fd19, %fd17, %fd18;
	st.shared.f64 	[%r3], %fd19;
$L__BB17_12:
	bar.sync 	0;
	setp.gt.u32 	%p7, %r1, 3;
	@%p7 bra 	$L__BB17_14;
	ld.shared.f64 	%fd20, [%r3+32];
	ld.shared.f64 	%fd21, [%r3];
	add.f64 	%fd22, %fd20, %fd21;
	st.shared.f64 	[%r3], %fd22;
$L__BB17_14:
	bar.sync 	0;
	setp.gt.u32 	%p8, %r1, 1;
	@%p8 bra 	$L__BB17_16;
	ld.shared.f64 	%fd23, [%r3+16];
	ld.shared.f64 	%fd24, [%r3];
	add.f64 	%fd25, %fd23, %fd24;
	st.shared.f64 	[%r3], %fd25;
$L__BB17_16:
	bar.sync 	0;
	setp.ne.s32 	%p9, %r1, 0;
	@%p9 bra 	$L__BB17_18;
	ld.shared.f64 	%fd26, [_ZZ16d_absTraceKernelPdS_iiE13partial_trace+8];
	ld.shared.f64 	%fd27, [_ZZ16d_absTraceKernelPdS_iiE13partial_trace];
	add.f64 	%fd28, %fd26, %fd27;
	st.shared.f64 	[_ZZ16d_absTraceKernelPdS_iiE13partial_trace], %fd28;
$L__BB17_18:
	setp.ne.s32 	%p10, %r1, 0;
	bar.sync 	0;
	@%p10 bra 	$L__BB17_20;
	ld.shared.f64 	%fd29, [_ZZ16d_absTraceKernelPdS_iiE13partial_trace];
	cvta.to.global.u64 	%rd6, %rd2;
	atom.global.add.f64 	%fd30, [%rd6], %fd29;
$L__BB17_20:
	ret;

}
	// .globl	_Z16c_absTraceKernelP6float2Pfii
.visible .entry _Z16c_absTraceKernelP6float2Pfii(
	.param .u64 .ptr .align 1 _Z16c_absTraceKernelP6float2Pfii_param_0,
	.param .u64 .ptr .align 1 _Z16c_absTraceKernelP6float2Pfii_param_1,
	.param .u32 _Z16c_absTraceKernelP6float2Pfii_param_2,
	.param .u32 _Z16c_absTraceKernelP6float2Pfii_param_3
)
{
	.reg .pred 	%p<14>;
	.reg .b32 	%r<11>;
	.reg .b32 	%f<45>;
	.reg .b64 	%rd<7>;
	// demoted variable
	.shared .align 4 .b8 _ZZ16c_absTraceKernelP6float2PfiiE13partial_trace[1024];
	ld.param.u64 	%rd1, [_Z16c_absTraceKernelP6float2Pfii_param_0];
	ld.param.u64 	%rd2, [_Z16c_absTraceKernelP6float2Pfii_param_1];
	ld.param.u32 	%r5, [_Z16c_absTraceKernelP6float2Pfii_param_2];
	ld.param.u32 	%r4, [_Z16c_absTraceKernelP6float2Pfii_param_3];
	mov.u32 	%r1, %tid.x;
	mov.u32 	%r6, %ctaid.x;
	mov.u32 	%r7, %ntid.x;
	mad.lo.s32 	%r2, %r6, %r7, %r1;
	setp.ge.s32 	%p1, %r2, %r5;
	mov.f32 	%f44, 0f00000000;
	@%p1 bra 	$L__BB18_2;
	cvta.to.global.u64 	%rd3, %rd1;
	mad.lo.s32 	%r8, %r4, %r2, %r2;
	mul.wide.s32 	%rd4, %r8, 8;
	add.s64 	%rd5, %rd3, %rd4;
	ld.global.v2.f32 	{%f4, %f5}, [%rd5];
	abs.f32 	%f6, %f4;
	abs.f32 	%f7, %f5;
	setp.gt.f32 	%p2, %f6, %f7;
	selp.f32 	%f8, %f6, %f7, %p2;
	selp.f32 	%f9, %f7, %f6, %p2;
	div.rn.f32 	%f11, %f9, %f8;
	fma.rn.f32 	%f12, %f11, %f11, 0f3F800000;
	sqrt.rn.f32 	%f13, %f12;
	mul.f32 	%f14, %f13, %f8;
	setp.eq.f32 	%p3, %f8, 0f00000000;
	max.f32 	%f15, %f8, %f9;
	setp.gt.f32 	%p4, %f15, 0f7F7FFFFF;
	add.f32 	%f16, %f6, %f7;
	selp.f32 	%f17, %f16, %f14, %p3;
	selp.f32 	%f44, %f16, %f17, %p4;
$L__BB18_2:
	shl.b32 	%r9, %r1, 2;
	mov.u32 	%r10, _ZZ16c_absTraceKernelP6float2PfiiE13partial_trace;
	add.s32 	%r3, %r10, %r9;
	st.shared.f32 	[%r3], %f44;
	bar.sync 	0;
	setp.gt.u32 	%p5, %r1, 127;
	@%p5 bra 	$L__BB18_4;
	ld.shared.f32 	%f18, [%r3+512];
	ld.shared.f32 	%f19, [%r3];
	add.f32 	%f20, %f18, %f19;
	st.shared.f32 	[%r3], %f20;
$L__BB18_4:
	bar.sync 	0;
	setp.gt.u32 	%p6, %r1, 63;
	@%p6 bra 	$L__BB18_6;
	ld.shared.f32 	%f21, [%r3+256];
	ld.shared.f32 	%f22, [%r3];
	add.f32 	%f23, %f21, %f22;
	st.shared.f32 	[%r3], %f23;
$L__BB18_6:
	bar.sync 	0;
	setp.gt.u32 	%p7, %r1, 31;
	@%p7 bra 	$L__BB18_8;
	ld.shared.f32 	%f24, [%r3+128];
	ld.shared.f32 	%f25, [%r3];
	add.f32 	%f26, %f24, %f25;
	st.shared.f32 	[%r3], %f26;
$L__BB18_8:
	bar.sync 	0;
	setp.gt.u32 	%p8, %r1, 15;
	@%p8 bra 	$L__BB18_10;
	ld.shared.f32 	%f27, [%r3+64];
	ld.shared.f32 	%f28, [%r3];
	add.f32 	%f29, %f27, %f28;
	st.shared.f32 	[%r3], %f29;
$L__BB18_10:
	bar.sync 	0;
	setp.gt.u32 	%p9, %r1, 7;
	@%p9 bra 	$L__BB18_12;
	ld.shared.f32 	%f30, [%r3+32];
	ld.shared.f32 	%f31, [%r3];
	add.f32 	%f32, %f30, %f31;
	st.shared.f32 	[%r3], %f32;
$L__BB18_12:
	bar.sync 	0;
	setp.gt.u32 	%p10, %r1, 3;
	@%p10 bra 	$L__BB18_14;
	ld.shared.f32 	%f33, [%r3+16];
	ld.shared.f32 	%f34, [%r3];
	add.f32 	%f35, %f33, %f34;
	st.shared.f32 	[%r3], %f35;
$L__BB18_14:
	bar.sync 	0;
	setp.gt.u32 	%p11, %r1, 1;
	@%p11 bra 	$L__BB18_16;
	ld.shared.f32 	%f36, [%r3+8];
	ld.shared.f32 	%f37, [%r3];
	add.f32 	%f38, %f36, %f37;
	st.shared.f32 	[%r3], %f38;
$L__BB18_16:
	bar.sync 	0;
	setp.ne.s32 	%p12, %r1, 0;
	@%p12 bra 	$L__BB18_18;
	ld.shared.f32 	%f39, [_ZZ16c_absTraceKernelP6float2PfiiE13partial_trace+4];
	ld.shared.f32 	%f40, [_ZZ16c_absTraceKernelP6float2PfiiE13partial_trace];
	add.f32 	%f41, %f39, %f40;
	st.shared.f32 	[_ZZ16c_absTraceKernelP6float2PfiiE13partial_trace], %f41;
$L__BB18_18:
	setp.ne.s32 	%p13, %r1, 0;
	bar.sync 	0;
	@%p13 bra 	$L__BB18_20;
	ld.shared.f32 	%f42, [_ZZ16c_absTraceKernelP6float2PfiiE13partial_trace];
	cvta.to.global.u64 	%rd6, %rd2;
	atom.global.add.f32 	%f43, [%rd6], %f42;
$L__BB18_20:
	ret;

}
	// .globl	_Z16z_absTraceKernelP7double2Pdii
.visible .entry _Z16z_absTraceKernelP7double2Pdii(
	.param .u64 .ptr .align 1 _Z16z_absTraceKernelP7double2Pdii_param_0,
	.param .u64 .ptr .align 1 _Z16z_absTraceKernelP7double2Pdii_param_1,
	.param .u32 _Z16z_absTraceKernelP7double2Pdii_param_2,
	.param .u32 _Z16z_absTraceKernelP7double2Pdii_param_3
)
{
	.reg .pred 	%p<14>;
	.reg .b32 	%r<11>;
	.reg .b64 	%rd<7>;
	.reg .b64 	%fd<45>;
	// demoted variable
	.shared .align 8 .b8 _ZZ16z_absTraceKernelP7double2PdiiE13partial_trace[2048];
	ld.param.u64 	%rd1, [_Z16z_absTraceKernelP7double2Pdii_param_0];
	ld.param.u64 	%rd2, [_Z16z_absTraceKernelP7double2Pdii_param_1];
	ld.param.u32 	%r5, [_Z16z_absTraceKernelP7double2Pdii_param_2];
	ld.param.u32 	%r4, [_Z16z_absTraceKernelP7double2Pdii_param_3];
	mov.u32 	%r1, %tid.x;
	mov.u32 	%r6, %ctaid.x;
	mov.u32 	%r7, %ntid.x;
	mad.lo.s32 	%r2, %r6, %r7, %r1;
	setp.ge.s32 	%p1, %r2, %r5;
	mov.f64 	%fd44, 0d0000000000000000;
	@%p1 bra 	$L__BB19_2;
	cvta.to.global.u64 	%rd3, %rd1;
	mad.lo.s32 	%r8, %r4, %r2, %r2;
	mul.wide.s32 	%rd4, %r8, 16;
	add.s64 	%rd5, %rd3, %rd4;
	ld.global.v2.f64 	{%fd4, %fd5}, [%rd5];
	abs.f64 	%fd6, %fd4;
	abs.f64 	%fd7, %fd5;
	setp.gt.f64 	%p2, %fd6, %fd7;
	selp.f64 	%fd8, %fd6, %fd7, %p2;
	selp.f64 	%fd9, %fd7, %fd6, %p2;
	div.rn.f64 	%fd11, %fd9, %fd8;
	fma.rn.f64 	%fd12, %fd11, %fd11, 0d3FF0000000000000;
	sqrt.rn.f64 	%fd13, %fd12;
	mul.f64 	%fd14, %fd8, %fd13;
	setp.eq.f64 	%p3, %fd8, 0d0000000000000000;
	max.f64 	%fd15, %fd8, %fd9;
	setp.gt.f64 	%p4, %fd15, 0d7FEFFFFFFFFFFFFF;
	add.f64 	%fd16, %fd6, %fd7;
	selp.f64 	%fd17, %fd16, %fd14, %p3;
	selp.f64 	%fd44, %fd16, %fd17, %p4;
$L__BB19_2:
	shl.b32 	%r9, %r1, 3;
	mov.u32 	%r10, _ZZ16z_absTraceKernelP7double2PdiiE13partial_trace;
	add.s32 	%r3, %r10, %r9;
	st.shared.f64 	[%r3], %fd44;
	bar.sync 	0;
	setp.gt.u32 	%p5, %r1, 127;
	@%p5 bra 	$L__BB19_4;
	ld.shared.f64 	%fd18, [%r3+1024];
	ld.shared.f64 	%fd19, [%r3];
	add.f64 	%fd20, %fd18, %fd19;
	st.shared.f64 	[%r3], %fd20;
$L__BB19_4:
	bar.sync 	0;
	setp.gt.u32 	%p6, %r1, 63;
	@%p6 bra 	$L__BB19_6;
	ld.shared.f64 	%fd21, [%r3+512];
	ld.shared.f64 	%fd22, [%r3];
	add.f64 	%fd23, %fd21, %fd22;
	st.shared.f64 	[%r3], %fd23;
$L__BB19_6:
	bar.sync 	0;
	setp.gt.u32 	%p7, %r1, 31;
	@%p7 bra 	$L__BB19_8;
	ld.shared.f64 	%fd24, [%r3+256];
	ld.shared.f64 	%fd25, [%r3];
	add.f64 	%fd26, %fd24, %fd25;
	st.shared.f64 	[%r3], %fd26;
$L__BB19_8:
	bar.sync 	0;
	setp.gt.u32 	%p8, %r1, 15;
	@%p8 bra 	$L__BB19_10;
	ld.shared.f64 	%fd27, [%r3+128];
	ld.shared.f64 	%fd28, [%r3];
	add.f64 	%fd29, %fd27, %fd28;
	st.shared.f64 	[%r3], %fd29;
$L__BB19_10:
	bar.sync 	0;
	setp.gt.u32 	%p9, %r1, 7;
	@%p9 bra 	$L__BB19_12;
	ld.shared.f64 	%fd30, [%r3+64];
	ld.shared.f64 	%fd31, [%r3];
	add.f64 	%fd32, %fd30, %fd31;
	st.shared.f64 	[%r3], %fd32;
$L__BB19_12:
	bar.sync 	0;
	setp.gt.u32 	%p10, %r1, 3;
	@%p10 bra 	$L__BB19_14;
	ld.shared.f64 	%fd33, [%r3+32];
	ld.shared.f64 	%fd34, [%r3];
	add.f64 	%fd35, %fd33, %fd34;
	st.shared.f64 	[%r3], %fd35;
$L__BB19_14:
	bar.sync 	0;
	setp.gt.u32 	%p11, %r1, 1;
	@%p11 bra 	$L__BB19_16;
	ld.shared.f64 	%fd36, [%r3+16];
	ld.shared.f64 	%fd37, [%r3];
	add.f64 	%fd38, %fd36, %fd37;
	st.shared.f64 	[%r3], %fd38;
$L__BB19_16:
	bar.sync 	0;
	setp.ne.s32 	%p12, %r1, 0;
	@%p12 bra 	$L__BB19_18;
	ld.shared.f64 	%fd39, [_ZZ16z_absTraceKernelP7double2PdiiE13partial_trace+8];
	ld.shared.f64 	%fd40, [_ZZ16z_absTraceKernelP7double2PdiiE13partial_trace];
	add.f64 	%fd41, %fd39, %fd40;
	st.shared.f64 	[_ZZ16z_absTraceKernelP7double2PdiiE13partial_trace], %fd41;
$L__BB19_18:
	setp.ne.s32 	%p13, %r1, 0;
	bar.sync 	0;
	@%p13 bra 	$L__BB19_20;
	ld.shared.f64 	%fd42, [_ZZ16z_absTraceKernelP7double2PdiiE13partial_trace];
	cvta.to.global.u64 	%rd6, %rd2;
	atom.global.add.f64 	%fd43, [%rd6], %fd42;
$L__BB19_20:
	ret;

}
	// .globl	_Z29s_find_max_and_add_abs_scalarPfiS_S_
.visible .entry _Z29s_find_max_and_add_abs_scalarPfiS_S_(
	.param .u64 .ptr .align 1 _Z29s_find_max_and_add_abs_scalarPfiS_S__param_0,
	.param .u32 _Z29s_find_max_and_add_abs_scalarPfiS_S__param_1,
	.param .u64 .ptr .align 1 _Z29s_find_max_and_add_abs_scalarPfiS_S__param_2,
	.param .u64 .ptr .align 1 _Z29s_find_max_and_add_abs_scalarPfiS_S__param_3
)
{
	.reg .pred 	%p<12>;
	.reg .b32 	%r<14>;
	.reg .b32 	%f<35>;
	.reg .b64 	%rd<9>;
	// demoted variable
	.shared .align 4 .b8 _ZZ29s_find_max_and_add_abs_scalarPfiS_S_E12shared_array[1024];
	ld.param.u64 	%rd2, [_Z29s_find_max_and_add_abs_scalarPfiS_S__param_0];
	ld.param.u32 	%r7, [_Z29s_find_max_and_add_abs_scalarPfiS_S__param_1];
	ld.param.u64 	%rd3, [_Z29s_find_max_and_add_abs_scalarPfiS_S__param_2];
	ld.param.u64 	%rd4, [_Z29s_find_max_and_add_abs_scalarPfiS_S__param_3];
	cvta.to.global.u64 	%rd1, %rd4;
	mov.u32 	%r1, %tid.x;
	mov.u32 	%r8, %ctaid.x;
	mov.u32 	%r9, %ntid.x;
	mad.lo.s32 	%r2, %r8, %r9, %r1;
	setp.ge.s32 	%p1, %r2, %r7;
	mov.f32 	%f34, 0fFF7FFFFF;
	@%p1 bra 	$L__BB20_2;
	cvta.to.global.u64 	%rd5, %rd2;
	mul.wide.s32 	%rd6, %r2, 4;
	add.s64 	%rd7, %rd5, %rd6;
	ld.global.f32 	%f34, [%rd7];
$L__BB20_2:
	shl.b32 	%r10, %r1, 2;
	mov.u32 	%r11, _ZZ29s_find_max_and_add_abs_scalarPfiS_S_E12shared_array;
	add.s32 	%r3, %r11, %r10;
	st.shared.f32 	[%r3], %f34;
	bar.sync 	0;
	bar.sync 	0;
	setp.gt.u32 	%p2, %r1, 127;
	@%p2 bra 	$L__BB20_4;
	ld.shared.f32 	%f5, [%r3];
	ld.shared.f32 	%f6, [%r3+512];
	max.f32 	%f7, %f5, %f6;
	st.shared.f32 	[%r3], %f7;
$L__BB20_4:
	bar.sync 	0;
	setp.gt.u32 	%p3, %r1, 63;
	@%p3 bra 	$L__BB20_6;
	ld.shared.f32 	%f8, [%r3];
	ld.shared.f32 	%f9, [%r3+256];
	max.f32 	%f10, %f8, %f9;
	st.shared.f32 	[%r3], %f10;
$L__BB20_6:
	bar.sync 	0;
	setp.gt.u32 	%p4, %r1, 31;
	@%p4 bra 	$L__BB20_8;
	ld.shared.f32 	%f11, [%r3];
	ld.shared.f32 	%f12, [%r3+128];
	max.f32 	%f13, %f11, %f12;
	st.shared.f32 	[%r3], %f13;
$L__BB20_8:
	bar.sync 	0;
	setp.gt.u32 	%p5, %r1, 15;
	@%p5 bra 	$L__BB20_10;
	ld.shared.f32 	%f14, [%r3];
	ld.shared.f32 	%f15, [%r3+64];
	max.f32 	%f16, %f14, %f15;
	st.shared.f32 	[%r3], %f16;
$L__BB20_10:
	bar.sync 	0;
	setp.gt.u32 	%p6, %r1, 7;
	@%p6 bra 	$L__BB20_12;
	ld.shared.f32 	%f17, [%r3];
	ld.shared.f32 	%f18, [%r3+32];
	max.f32 	%f19, %f17, %f18;
	st.shared.f32 	[%r3], %f19;
$L__BB20_12:
	bar.sync 	0;
	setp.gt.u32 	%p7, %r1, 3;
	@%p7 bra 	$L__BB20_14;
	ld.shared.f32 	%f20, [%r3];
	ld.shared.f32 	%f21, [%r3+16];
	max.f32 	%f22, %f20, %f21;
	st.shared.f32 	[%r3], %f22;
$L__BB20_14:
	bar.sync 	0;
	setp.gt.u32 	%p8, %r1, 1;
	@%p8 bra 	$L__BB20_16;
	ld.shared.f32 	%f23, [%r3];
	ld.shared.f32 	%f24, [%r3+8];
	max.f32 	%f25, %f23, %f24;
	st.shared.f32 	[%r3], %f25;
$L__BB20_16:
	bar.sync 	0;
	setp.ne.s32 	%p9, %r1, 0;
	@%p9 bra 	$L__BB20_18;
	ld.shared.f32 	%f26, [_ZZ29s_find_max_and_add_abs_scalarPfiS_S_E12shared_array];
	ld.shared.f32 	%f27, [_ZZ29s_find_max_and_add_abs_scalarPfiS_S_E12shared_array+4];
	max.f32 	%f28, %f26, %f27;
	st.shared.f32 	[_ZZ29s_find_max_and_add_abs_scalarPfiS_S_E12shared_array], %f28;
$L__BB20_18:
	setp.ne.s32 	%p10, %r1, 0;
	bar.sync 	0;
	@%p10 bra 	$L__BB20_21;
	ld.shared.f32 	%f29, [_ZZ29s_find_max_and_add_abs_scalarPfiS_S_E12shared_array];
	cvta.to.global.u64 	%rd8, %rd3;
	ld.global.f32 	%f30, [%rd8];
	abs.f32 	%f31, %f30;
	add.f32 	%f3, %f29, %f31;
	ld.global.u32 	%r13, [%rd1];
$L__BB20_20:
	mov.b32 	%f32, %r13;
	max.f32 	%f33, %f3, %f32;
	mov.b32 	%r12, %f33;
	atom.relaxed.global.cas.b32 	%r6, [%rd1], %r13, %r12;
	setp.ne.s32 	%p11, %r13, %r6;
	mov.u32 	%r13, %r6;
	@%p11 bra 	$L__BB20_20;
$L__BB20_21:
	ret;

}
	// .globl	_Z29d_find_max_and_add_abs_scalarPdiS_S_
.visible .entry _Z29d_find_max_and_add_abs_scalarPdiS_S_(
	.param .u64 .ptr .align 1 _Z29d_find_max_and_add_abs_scalarPdiS_S__param_0,
	.param .u32 _Z29d_find_max_and_add_abs_scalarPdiS_S__param_1,
	.param .u64 .ptr .align 1 _Z29d_find_max_and_add_abs_scalarPdiS_S__param_2,
	.param .u64 .ptr .align 1 _Z29d_find_max_and_add_abs_scalarPdiS_S__param_3
)
{
	.reg .pred 	%p<12>;
	.reg .b32 	%r<9>;
	.reg .b64 	%rd<14>;
	.reg .b64 	%fd<35>;
	// demoted variable
	.shared .align 8 .b8 _ZZ29d_find_max_and_add_abs_scalarPdiS_S_E12shared_array[2048];
	ld.param.u64 	%rd5, [_Z29d_find_max_and_add_abs_scalarPdiS_S__param_0];
	ld.param.u32 	%r4, [_Z29d_find_max_and_add_abs_scalarPdiS_S__param_1];
	ld.param.u64 	%rd6, [_Z29d_find_max_and_add_abs_scalarPdiS_S__param_2];
	ld.param.u64 	%rd7, [_Z29d_find_max_and_add_abs_scalarPdiS_S__param_3];
	cvta.to.global.u64 	%rd1, %rd7;
	mov.u32 	%r1, %tid.x;
	mov.u32 	%r5, %ctaid.x;
	mov.u32 	%r6, %ntid.x;
	mad.lo.s32 	%r2, %r5, %r6, %r1;
	setp.ge.s32 	%p1, %r2, %r4;
	mov.f64 	%fd34, 0dFFEFFFFFFFFFFFFF;
	@%p1 bra 	$L__BB21_2;
	cvta.to.global.u64 	%rd8, %rd5;
	mul.wide.s32 	%rd9, %r2, 8;
	add.s64 	%rd10, %rd8, %rd9;
	ld.global.f64 	%fd34, [%rd10];
$L__BB21_2:
	shl.b32 	%r7, %r1, 3;
	mov.u32 	%r8, _ZZ29d_find_max_and_add_abs_scalarPdiS_S_E12shared_array;
	add.s32 	%r3, %r8, %r7;
	st.shared.f64 	[%r3], %fd34;
	bar.sync 	0;
	bar.sync 	0;
	setp.gt.u32 	%p2, %r1, 127;
	@%p2 bra 	$L__BB21_4;
	ld.shared.f64 	%fd5, [%r3];
	ld.shared.f64 	%fd6, [%r3+1024];
	max.f64 	%fd7, %fd5, %fd6;
	st.shared.f64 	[%r3], %fd7;
$L__BB21_4:
	bar.sync 	0;
	setp.gt.u32 	%p3, %r1, 63;
	@%p3 bra 	$L__BB21_6;
	ld.shared.f64 	%fd8, [%r3];
	ld.shared.f64 	%fd9, [%r3+512];
	max.f64 	%fd10, %fd8, %fd9;
	st.shared.f64 	[%r3], %fd10;
$L__BB21_6:
	bar.sync 	0;
	setp.gt.u32 	%p4, %r1, 31;
	@%p4 bra 	$L__BB21_8;
	ld.shared.f64 	%fd11, [%r3];
	ld.shared.f64 	%fd12, [%r3+256];
	max.f64 	%fd13, %fd11, %fd12;
	st.shared.f64 	[%r3], %fd13;
$L__BB21_8:
	bar.sync 	0;
	setp.gt.u32 	%p5, %r1, 15;
	@%p5 bra 	$L__BB21_10;
	ld.shared.f64 	%fd14, [%r3];
	ld.shared.f64 	%fd15, [%r3+128];
	max.f64 	%fd16, %fd14, %fd15;
	st.shared.f64 	[%r3], %fd16;
$L__BB21_10:
	bar.sync 	0;
	setp.gt.u32 	%p6, %r1, 7;
	@%p6 bra 	$L__BB21_12;
	ld.shared.f64 	%fd17, [%r3];
	ld.shared.f64 	%fd18, [%r3+64];
	max.f64 	%fd19, %fd17, %fd18;
	st.shared.f64 	[%r3], %fd19;
$L__BB21_12:
	bar.sync 	0;
	setp.gt.u32 	%p7, %r1, 3;
	@%p7 bra 	$L__BB21_14;
	ld.shared.f64 	%fd20, [%r3];
	ld.shared.f64 	%fd21, [%r3+32];
	max.f64 	%fd22, %fd20, %fd21;
	st.shared.f64 	[%r3], %fd22;
$L__BB21_14:
	bar.sync 	0;
	setp.gt.u32 	%p8, %r1, 1;
	@%p8 bra 	$L__BB21_16;
	ld.shared.f64 	%fd23, [%r3];
	ld.shared.f64 	%fd24, [%r3+16];
	max.f64 	%fd25, %fd23, %fd24;
	st.shared.f64 	[%r3], %fd25;
$L__BB21_16:
	bar.sync 	0;
	setp.ne.s32 	%p9, %r1, 0;
	@%p9 bra 	$L__BB21_18;
	ld.shared.f64 	%fd26, [_ZZ29d_find_max_and_add_abs_scalarPdiS_S_E12shared_array];
	ld.shared.f64 	%fd27, [_ZZ29d_find_max_and_add_abs_scalarPdiS_S_E12shared_array+8];
	max.f64 	%fd28, %fd26, %fd27;
	st.shared.f64 	[_ZZ29d_find_max_and_add_abs_scalarPdiS_S_E12shared_array], %fd28;
$L__BB21_18:
	setp.ne.s32 	%p10, %r1, 0;
	bar.sync 	0;
	@%p10 bra 	$L__BB21_21;
	ld.shared.f64 	%fd29, [_ZZ29d_find_max_and_add_abs_scalarPdiS_S_E12shared_array];
	cvta.to.global.u64 	%rd11, %rd6;
	ld.global.f64 	%fd30, [%rd11];
	abs.f64 	%fd31, %fd30;
	add.f64 	%fd3, %fd29, %fd31;
	ld.global.u64 	%rd13, [%rd1];
$L__BB21_20:
	mov.b64 	%fd32, %rd13;
	max.f64 	%fd33, %fd3, %fd32;
	mov.b64 	%rd12, %fd33;
	atom.relaxed.global.cas.b64 	%rd4, [%rd1], %rd13, %rd12;
	setp.ne.s64 	%p11, %rd13, %rd4;
	mov.u64 	%rd13, %rd4;
	@%p11 bra 	$L__BB21_20;
$L__BB21_21:
	ret;

}
	// .globl	_Z29c_find_max_and_add_abs_scalarPfiP6float2S_
.visible .entry _Z29c_find_max_and_add_abs_scalarPfiP6float2S_(
	.param .u64 .ptr .align 1 _Z29c_find_max_and_add_abs_scalarPfiP6float2S__param_0,
	.param .u32 _Z29c_find_max_and_add_abs_scalarPfiP6float2S__param_1,
	.param .u64 .ptr .align 1 _Z29c_find_max_and_add_abs_scalarPfiP6float2S__param_2,
	.param .u64 .ptr .align 1 _Z29c_find_max_and_add_abs_scalarPfiP6float2S__param_3
)
{
	.reg .pred 	%p<15>;
	.reg .b32 	%r<14>;
	.reg .b32 	%f<48>;
	.reg .b64 	%rd<9>;
	// demoted variable
	.shared .align 4 .b8 _ZZ29c_find_max_and_add_abs_scalarPfiP6float2S_E12shared_array[1024];
	ld.param.u64 	%rd2, [_Z29c_find_max_and_add_abs_scalarPfiP6float2S__param_0];
	ld.param.u32 	%r7, [_Z29c_find_max_and_add_abs_scalarPfiP6float2S__param_1];
	ld.param.u64 	%rd3, [_Z29c_find_max_and_add_abs_scalarPfiP6float2S__param_2];
	ld.param.u64 	%rd4, [_Z29c_find_max_and_add_abs_scalarPfiP6float2S__param_3];
	cvta.to.global.u64 	%rd1, %rd4;
	mov.u32 	%r1, %tid.x;
	mov.u32 	%r8, %ctaid.x;
	mov.u32 	%r9, %ntid.x;
	mad.lo.s32 	%r2, %r8, %r9, %r1;
	setp.ge.s32 	%p1, %r2, %r7;
	mov.f32 	%f47, 0fFF7FFFFF;
	@%p1 bra 	$L__BB22_2;
	cvta.to.global.u64 	%rd5, %rd2;
	mul.wide.s32 	%rd6, %r2, 4;
	add.s64 	%rd7, %rd5, %rd6;
	ld.global.f32 	%f47, [%rd7];
$L__BB22_2:
	shl.b32 	%r10, %r1, 2;
	mov.u32 	%r11, _ZZ29c_find_max_and_add_abs_scalarPfiP6float2S_E12shared_array;
	add.s32 	%r3, %r11, %r10;
	st.shared.f32 	[%r3], %f47;
	bar.sync 	0;
	bar.sync 	0;
	setp.gt.u32 	%p2, %r1, 127;
	@%p2 bra 	$L__BB22_4;
	ld.shared.f32 	%f5, [%r3];
	ld.shared.f32 	%f6, [%r3+512];
	max.f32 	%f7, %f5, %f6;
	st.shared.f32 	[%r3], %f7;
$L__BB22_4:
	bar.sync 	0;
	setp.gt.u32 	%p3, %r1, 63;
	@%p3 bra 	$L__BB22_6;
	ld.shared.f32 	%f8, [%r3];
	ld.shared.f32 	%f9, [%r3+256];
	max.f32 	%f10, %f8, %f9;
	st.shared.f32 	[%r3], %f10;
$L__BB22_6:
	bar.sync 	0;
	setp.gt.u32 	%p4, %r1, 31;
	@%p4 bra 	$L__BB22_8;
	ld.shared.f32 	%f11, [%r3];
	ld.shared.f32 	%f12, [%r3+128];
	max.f32 	%f13, %f11, %f12;
	st.shared.f32 	[%r3], %f13;
$L__BB22_8:
	bar.sync 	0;
	setp.gt.u32 	%p5, %r1, 15;
	@%p5 bra 	$L__BB22_10;
	ld.shared.f32 	%f14, [%r3];
	ld.shared.f32 	%f15, [%r3+64];
	max.f32 	%f16, %f14, %f15;
	st.shared.f32 	[%r3], %f16;
$L__BB22_10:
	bar.sync 	0;
	setp.gt.u32 	%p6, %r1, 7;
	@%p6 bra 	$L__BB22_12;
	ld.shared.f32 	%f17, [%r3];
	ld.shared.f32 	%f18, [%r3+32];
	max.f32 	%f19, %f17, %f18;
	st.shared.f32 	[%r3], %f19;
$L__BB22_12:
	bar.sync 	0;
	setp.gt.u32 	%p7, %r1, 3;
	@%p7 bra 	$L__BB22_14;
	ld.shared.f32 	%f20, [%r3];
	ld.shared.f32 	%f21, [%r3+16];
	max.f32 	%f22, %f20, %f21;
	st.shared.f32 	[%r3], %f22;
$L__BB22_14:
	bar.sync 	0;
	setp.gt.u32 	%p8, %r1, 1;
	@%p8 bra 	$L__BB22_16;
	ld.shared.f32 	%f23, [%r3];
	ld.shared.f32 	%f24, [%r3+8];
	max.f32 	%f25, %f23, %f24;
	st.shared.f32 	[%r3], %f25;
$L__BB22_16:
	bar.sync 	0;
	setp.ne.s32 	%p9, %r1, 0;
	@%p9 bra 	$L__BB22_18;
	ld.shared.f32 	%f26, [_ZZ29c_find_max_and_add_abs_scalarPfiP6float2S_E12shared_array];
	ld.shared.f32 	%f27, [_ZZ29c_find_max_and_add_abs_scalarPfiP6float2S_E12shared_array+4];
	max.f32 	%f28, %f26, %f27;
	st.shared.f32 	[_ZZ29c_find_max_and_add_abs_scalarPfiP6float2S_E12shared_array], %f28;
$L__BB22_18:
	setp.ne.s32 	%p10, %r1, 0;
	bar.sync 	0;
	@%p10 bra 	$L__BB22_21;
	ld.shared.f32 	%f29, [_ZZ29c_find_max_and_add_abs_scalarPfiP6float2S_E12shared_array];
	cvta.to.global.u64 	%rd8, %rd3;
	ld.global.v2.f32 	{%f30, %f31}, [%rd8];
	abs.f32 	%f32, %f30;
	abs.f32 	%f33, %f31;
	setp.gt.f32 	%p11, %f32, %f33;
	selp.f32 	%f34, %f32, %f33, %p11;
	selp.f32 	%f35, %f33, %f32, %p11;
	div.rn.f32 	%f37, %f35, %f34;
	fma.rn.f32 	%f38, %f37, %f37, 0f3F800000;
	sqrt.rn.f32 	%f39, %f38;
	mul.f32 	%f40, %f39, %f34;
	setp.eq.f32 	%p12, %f34, 0f00000000;
	max.f32 	%f41, %f34, %f35;
	setp.gt.f32 	%p13, %f41, 0f7F7FFFFF;
	add.f32 	%f42, %f32, %f33;
	selp.f32 	%f43, %f42, %f40, %p12;
	selp.f32 	%f44, %f42, %f43, %p13;
	add.f32 	%f3, %f29, %f44;
	ld.global.u32 	%r13, [%rd1];
$L__BB22_20:
	mov.b32 	%f45, %r13;
	max.f32 	%f46, %f3, %f45;
	mov.b32 	%r12, %f46;
	atom.relaxed.global.cas.b32 	%r6, [%rd1], %r13, %r12;
	setp.ne.s32 	%p14, %r13, %r6;
	mov.u32 	%r13, %r6;
	@%p14 bra 	$L__BB22_20;
$L__BB22_21:
	ret;

}
	// .globl	_Z29z_find_max_and_add_abs_scalarPdiP7double2S_
.visible .entry _Z29z_find_max_and_add_abs_scalarPdiP7double2S_(
	.param .u64 .ptr .align 1 _Z29z_find_max_and_add_abs_scalarPdiP7double2S__param_0,
	.param .u32 _Z29z_find_max_and_add_abs_scalarPdiP7double2S__param_1,
	.param .u64 .ptr .align 1 _Z29z_find_max_and_add_abs_scalarPdiP7double2S__param_2,
	.param .u64 .ptr .align 1 _Z29z_find_max_and_add_abs_scalarPdiP7double2S__param_3
)
{
	.reg .pred 	%p<15>;
	.reg .b32 	%r<9>;
	.reg .b64 	%rd<14>;
	.reg .b64 	%fd<48>;
	// demoted variable
	.shared .align 8 .b8 _ZZ29z_find_max_and_add_abs_scalarPdiP7double2S_E12shared_array[2048];
	ld.param.u64 	%rd5, [_Z29z_find_max_and_add_abs_scalarPdiP7double2S__param_0];
	ld.param.u32 	%r4, [_Z29z_find_max_and_add_abs_scalarPdiP7double2S__param_1];
	ld.param.u64 	%rd6, [_Z29z_find_max_and_add_abs_scalarPdiP7double2S__param_2];
	ld.param.u64 	%rd7, [_Z29z_find_max_and_add_abs_scalarPdiP7double2S__param_3];
	cvta.to.global.u64 	%rd1, %rd7;
	mov.u32 	%r1, %tid.x;
	mov.u32 	%r5, %ctaid.x;
	mov.u32 	%r6, %ntid.x;
	mad.lo.s32 	%r2, %r5, %r6, %r1;
	setp.ge.s32 	%p1, %r2, %r4;
	mov.f64 	%fd47, 0dFFEFFFFFFFFFFFFF;
	@%p1 bra 	$L__BB23_2;
	cvta.to.global.u64 	%rd8, %rd5;
	mul.wide.s32 	%rd9, %r2, 8;
	add.s64 	%rd10, %rd8, %rd9;
	ld.global.f64 	%fd47, [%rd10];
$L__BB23_2:
	shl.b32 	%r7, %r1, 3;
	mov.u32 	%r8, _ZZ29z_find_max_and_add_abs_scalarPdiP7double2S_E12shared_array;
	add.s32 	%r3, %r8, %r7;
	st.shared.f64 	[%r3], %fd47;
	bar.sync 	0;
	bar.sync 	0;
	setp.gt.u32 	%p2, %r1, 127;
	@%p2 bra 	$L__BB23_4;
	ld.shared.f64 	%fd5, [%r3];
	ld.shared.f64 	%fd6, [%r3+1024];
	max.f64 	%fd7, %fd5, %fd6;
	st.shared.f64 	[%r3], %fd7;
$L__BB23_4:
	bar.sync 	0;
	setp.gt.u32 	%p3, %r1, 63;
	@%p3 bra 	$L__BB23_6;
	ld.shared.f64 	%fd8, [%r3];
	ld.shared.f64 	%fd9, [%r3+512];
	max.f64 	%fd10, %fd8, %fd9;
	st.shared.f64 	[%r3], %fd10;
$L__BB23_6:
	bar.sync 	0;
	setp.gt.u32 	%p4, %r1, 31;
	@%p4 bra 	$L__BB23_8;
	ld.shared.f64 	%fd11, [%r3];
	ld.shared.f64 	%fd12, [%r3+256];
	max.f64 	%fd13, %fd11, %fd12;
	st.shared.f64 	[%r3], %fd13;
$L__BB23_8:
	bar.sync 	0;
	setp.gt.u32 	%p5, %r1, 15;
	@%p5 bra 	$L__BB23_10;
	ld.shared.f64 	%fd14, [%r3];
	ld.shared.f64 	%fd15, [%r3+128];
	max.f64 	%fd16, %fd14, %fd15;
	st.shared.f64 	[%r3], %fd16;
$L__BB23_10:
	bar.sync 	0;
	setp.gt.u32 	%p6, %r1, 7;
	@%p6 bra 	$L__BB23_12;
	ld.shared.f64 	%fd17, [%r3];
	ld.shared.f64 	%fd18, [%r3+64];
	max.f64 	%fd19, %fd17, %fd18;
	st.shared.f64 	[%r3], %fd19;
$L__BB23_12:
	bar.sync 	0;
	setp.gt.u32 	%p7, %r1, 3;
	@%p7 bra 	$L__BB23_14;
	ld.shared.f64 	%fd20, [%r3];
	ld.shared.f64 	%fd21, [%r3+32];
	max.f64 	%fd22, %fd20, %fd21;
	st.shared.f64 	[%r3], %fd22;
$L__BB23_14:
	bar.sync 	0;
	setp.gt.u32 	%p8, %r1, 1;
	@%p8 bra 	$L__BB23_16;
	ld.shared.f64 	%fd23, [%r3];
	ld.shared.f64 	%fd24, [%r3+16];
	max.f64 	%fd25, %fd23, %fd24;
	st.shared.f64 	[%r3], %fd25;
$L__BB23_16:
	bar.sync 	0;
	setp.ne.s32 	%p9, %r1, 0;
	@%p9 bra 	$L__BB23_18;
	ld.shared.f64 	%fd26, [_ZZ29z_find_max_and_add_abs_scalarPdiP7double2S_E12shared_array];
	ld.shared.f64 	%fd27, [_ZZ29z_find_max_and_add_abs_scalarPdiP7double2S_E12shared_array+8];
	max.f64 	%fd28, %fd26, %fd27;
	st.shared.f64 	[_ZZ29z_find_max_and_add_abs_scalarPdiP7double2S_E12shared_array], %fd28;
$L__BB23_18:
	setp.ne.s32 	%p10, %r1, 0;
	bar.sync 	0;
	@%p10 bra 	$L__BB23_21;
	ld.shared.f64 	%fd29, [_ZZ29z_find_max_and_add_abs_scalarPdiP7double2S_E12shared_array];
	cvta.to.global.u64 	%rd11, %rd6;
	ld.global.v2.f64 	{%fd30, %fd31}, [%rd11];
	abs.f64 	%fd32, %fd30;
	abs.f64 	%fd33, %fd31;
	setp.gt.f64 	%p11, %fd32, %fd33;
	selp.f64 	%fd34, %fd32, %fd33, %p11;
	selp.f64 	%fd35, %fd33, %fd32, %p11;
	div.rn.f64 	%fd37, %fd35, %fd34;
	fma.rn.f64 	%fd38, %fd37, %fd37, 0d3FF0000000000000;
	sqrt.rn.f64 	%fd39, %fd38;
	mul.f64 	%fd40, %fd34, %fd39;
	setp.eq.f64 	%p12, %fd34, 0d0000000000000000;
	max.f64 	%fd41, %fd34, %fd35;
	setp.gt.f64 	%p13, %fd41, 0d7FEFFFFFFFFFFFFF;
	add.f64 	%fd42, %fd32, %fd33;
	selp.f64 	%fd43, %fd42, %fd40, %p12;
	selp.f64 	%fd44, %fd42, %fd43, %p13;
	add.f64 	%fd3, %fd29, %fd44;
	ld.global.u64 	%rd13, [%rd1];
$L__BB23_20:
	mov.b64 	%fd45, %rd13;
	max.f64 	%fd46, %fd3, %fd45;
	mov.b64 	%rd12, %fd46;
	atom.relaxed.global.cas.b64 	%rd4, [%rd1], %rd13, %rd12;
	setp.ne.s64 	%p14, %rd13, %rd4;
	mov.u64 	%rd13, %rd4;
	@%p14 bra 	$L__BB23_20;
$L__BB23_21:
	ret;

}
	// .globl	_Z15c_resids_kerneliiPK6float2iS1_iPfS2_b
.visible .entry _Z15c_resids_kerneliiPK6float2iS1_iPfS2_b(
	.param .u32 _Z15c_resids_kerneliiPK6float2iS1_iPfS2_b_param_0,
	.param .u32 _Z15c_resids_kerneliiPK6float2iS1_iPfS2_b_param_1,
	.param .u64 .ptr .align 1 _Z15c_resids_kerneliiPK6float2iS1_iPfS2_b_param_2,
	.param .u32 _Z15c_resids_kerneliiPK6float2iS1_iPfS2_b_param_3,
	.param .u64 .ptr .align 1 _Z15c_resids_kerneliiPK6float2iS1_iPfS2_b_param_4,
	.param .u32 _Z15c_resids_kerneliiPK6float2iS1_iPfS2_b_param_5,
	.param .u64 .ptr .align 1 _Z15c_resids_kerneliiPK6float2iS1_iPfS2_b_param_6,
	.param .u64 .ptr .align 1 _Z15c_resids_kerneliiPK6float2iS1_iPfS2_b_param_7,
	.param .u8 _Z15c_resids_kerneliiPK6float2iS1_iPfS2_b_param_8
)
{
	.reg .pred 	%p<38>;
	.reg .b16 	%rs<2>;
	.reg .b32 	%r<29>;
	.reg .b32 	%f<220>;
	.reg .b64 	%rd<38>;
	// demoted variable
	.shared .align 4 .b8 _ZZ15c_resids_kerneliiPK6float2iS1_iPfS2_bE4ssum[1024];
	ld.param.u32 	%r14, [_Z15c_resids_kerneliiPK6float2iS1_iPfS2_b_param_0];
	ld.param.u64 	%rd12, [_Z15c_resids_kerneliiPK6float2iS1_iPfS2_b_param_2];
	ld.param.u32 	%r15, [_Z15c_resids_kerneliiPK6float2iS1_iPfS2_b_param_3];
	ld.param.u64 	%rd13, [_Z15c_resids_kerneliiPK6float2iS1_iPfS2_b_param_4];
	ld.param.u64 	%rd11, [_Z15c_resids_kerneliiPK6float2iS1_iPfS2_b_param_6];
	ld.param.u64 	%rd14, [_Z15c_resids_kerneliiPK6float2iS1_iPfS2_b_param_7];
	ld.param.s8 	%rs1, [_Z15c_resids_kerneliiPK6float2iS1_iPfS2_b_param_8];
	cvta.to.global.u64 	%rd1, %rd12;
	cvta.to.global.u64 	%rd2, %rd13;
	cvta.to.global.u64 	%rd3, %rd14;
	mov.u32 	%r1, %tid.x;
	mov.u32 	%r2, %ctaid.x;
	mul.lo.s32 	%r16, %r15, %r2;
	cvt.u64.u32 	%rd4, %r16;
	shl.b32 	%r17, %r1, 2;
	mov.u32 	%r18, _ZZ15c_resids_kerneliiPK6float2iS1_iPfS2_bE4ssum;
	add.s32 	%r3, %r18, %r17;
	mov.b32 	%r19, 0;
	st.shared.u32 	[%r3], %r19;
	setp.ge.s32 	%p1, %r1, %r14;
	@%p1 bra 	$L__BB24_10;
	cvta.to.global.u64 	%rd15, %rd11;
	mul.wide.u32 	%rd16, %r2, 4;
	add.s64 	%rd17, %rd15, %rd16;
	ld.global.f32 	%f1, [%rd17];
	not.b32 	%r20, %r1;
	add.s32 	%r4, %r14, %r20;
	shr.u32 	%r21, %r4, 8;
	add.s32 	%r5, %r21, 1;
	setp.lt.u32 	%p2, %r4, 768;
	mov.f32 	%f215, 0f00000000;
	mov.u32 	%r27, %r1;
	@%p2 bra 	$L__BB24_4;
	and.b32  	%r22, %r5, 33554428;
	neg.s32 	%r25, %r22;
	cvt.u64.u32 	%rd18, %r1;
	add.s64 	%rd19, %rd18, %rd4;
	shl.b64 	%rd20, %rd19, 3;
	add.s64 	%rd21, %rd20, 4096;
	add.s64 	%rd37, %rd2, %rd21;
	add.s64 	%rd36, %rd1, %rd21;
	mov.f32 	%f215, 0f00000000;
	mov.u32 	%r27, %r1;
$L__BB24_3:
	.pragma "nounroll";
	ld.global.v2.f32 	{%f14, %f15}, [%rd37+-4096];
	mul.f32 	%f16, %f1, %f14;
	mul.f32 	%f17, %f15, 0f00000000;
	sub.f32 	%f18, %f16, %f17;
	mul.f32 	%f19, %f1, %f15;
	fma.rn.f32 	%f20, %f14, 0f00000000, %f19;
	ld.global.v2.f32 	{%f21, %f22}, [%rd36+-4096];
	sub.f32 	%f23, %f21, %f18;
	sub.f32 	%f24, %f22, %f20;
	abs.f32 	%f25, %f23;
	abs.f32 	%f26, %f24;
	setp.gt.f32 	%p3, %f25, %f26;
	selp.f32 	%f27, %f25, %f26, %p3;
	selp.f32 	%f28, %f26, %f25, %p3;
	div.rn.f32 	%f30, %f28, %f27;
	fma.rn.f32 	%f31, %f30, %f30, 0f3F800000;
	sqrt.rn.f32 	%f32, %f31;
	mul.f32 	%f33, %f32, %f27;
	setp.eq.f32 	%p4, %f27, 0f00000000;
	max.f32 	%f34, %f27, %f28;
	setp.gt.f32 	%p5, %f34, 0f7F7FFFFF;
	add.f32 	%f35, %f25, %f26;
	selp.f32 	%f36, %f35, %f33, %p4;
	selp.f32 	%f37, %f35, %f36, %p5;
	fma.rn.f32 	%f38, %f37, %f37, %f215;
	ld.global.v2.f32 	{%f39, %f40}, [%rd37+-2048];
	mul.f32 	%f41, %f1, %f39;
	mul.f32 	%f42, %f40, 0f00000000;
	sub.f32 	%f43, %f41, %f42;
	mul.f32 	%f44, %f1, %f40;
	fma.rn.f32 	%f45, %f39, 0f00000000, %f44;
	ld.global.v2.f32 	{%f46, %f47}, [%rd36+-2048];
	sub.f32 	%f48, %f46, %f43;
	sub.f32 	%f49, %f47, %f45;
	abs.f32 	%f50, %f48;
	abs.f32 	%f51, %f49;
	setp.gt.f32 	%p6, %f50, %f51;
	selp.f32 	%f52, %f50, %f51, %p6;
	selp.f32 	%f53, %f51, %f50, %p6;
	div.rn.f32 	%f55, %f53, %f52;
	fma.rn.f32 	%f56, %f55, %f55, 0f3F800000;
	sqrt.rn.f32 	%f57, %f56;
	mul.f32 	%f58, %f57, %f52;
	setp.eq.f32 	%p7, %f52, 0f00000000;
	max.f32 	%f59, %f52, %f53;
	setp.gt.f32 	%p8, %f59, 0f7F7FFFFF;
	add.f32 	%f60, %f50, %f51;
	selp.f32 	%f61, %f60, %f58, %p7;
	selp.f32 	%f62, %f60, %f61, %p8;
	fma.rn.f32 	%f63, %f62, %f62, %f38;
	ld.global.v2.f32 	{%f64, %f65}, [%rd37];
	mul.f32 	%f66, %f1, %f64;
	mul.f32 	%f67, %f65, 0f00000000;
	sub.f32 	%f68, %f66, %f67;
	mul.f32 	%f69, %f1, %f65;
	fma.rn.f32 	%f70, %f64, 0f00000000, %f69;
	ld.global.v2.f32 	{%f71, %f72}, [%rd36];
	sub.f32 	%f73, %f71, %f68;
	sub.f32 	%f74, %f72, %f70;
	abs.f32 	%f75, %f73;
	abs.f32 	%f76, %f74;
	setp.gt.f32 	%p9, %f75, %f76;
	selp.f32 	%f77, %f75, %f76, %p9;
	selp.f32 	%f78, %f76, %f75, %p9;
	div.rn.f32 	%f80, %f78, %f77;
	fma.rn.f32 	%f81, %f80, %f80, 0f3F800000;
	sqrt.rn.f32 	%f82, %f81;
	mul.f32 	%f83, %f82, %f77;
	setp.eq.f32 	%p10, %f77, 0f00000000;
	max.f32 	%f84, %f77, %f78;
	setp.gt.f32 	%p11, %f84, 0f7F7FFFFF;
	add.f32 	%f85, %f75, %f76;
	selp.f32 	%f86, %f85, %f83, %p10;
	selp.f32 	%f87, %f85, %f86, %p11;
	fma.rn.f32 	%f88, %f87, %f87, %f63;
	ld.global.v2.f32 	{%f89, %f90}, [%rd37+2048];
	mul.f32 	%f91, %f1, %f89;
	mul.f32 	%f92, %f90, 0f00000000;
	sub.f32 	%f93, %f91, %f92;
	mul.f32 	%f94, %f1, %f90;
	fma.rn.f32 	%f95, %f89, 0f00000000, %f94;
	ld.global.v2.f32 	{%f96, %f97}, [%rd36+2048];
	sub.f32 	%f98, %f96, %f93;
	sub.f32 	%f99, %f97, %f95;
	abs.f32 	%f100, %f98;
	abs.f32 	%f101, %f99;
	setp.gt.f32 	%p12, %f100, %f101;
	selp.f32 	%f102, %f100, %f101, %p12;
	selp.f32 	%f103, %f101, %f100, %p12;
	div.rn.f32 	%f105, %f103, %f102;
	fma.rn.f32 	%f106, %f105, %f105, 0f3F800000;
	sqrt.rn.f32 	%f107, %f106;
	mul.f32 	%f108, %f107, %f102;
	setp.eq.f32 	%p13, %f102, 0f00000000;
	max.f32 	%f109, %f102, %f103;
	setp.gt.f32 	%p14, %f109, 0f7F7FFFFF;
	add.f32 	%f110, %f100, %f101;
	selp.f32 	%f111, %f110, %f108, %p13;
	selp.f32 	%f112, %f110, %f111, %p14;
	fma.rn.f32 	%f215, %f112, %f112, %f88;
	add.s32 	%r27, %r27, 1024;
	add.s32 	%r25, %r25, 4;
	add.s64 	%rd37, %rd37, 8192;
	add.s64 	%rd36, %rd36, 8192;
	setp.ne.s32 	%p15, %r25, 0;
	@%p15 bra 	$L__BB24_3;
$L__BB24_4:
	and.b32  	%r23, %r5, 3;
	setp.eq.s32 	%p16, %r23, 0;
	@%p16 bra 	$L__BB24_9;
	setp.eq.s32 	%p17, %r23, 1;
	@%p17 bra 	$L__BB24_7;
	cvt.u64.u32 	%rd22, %r27;
	add.s64 	%rd23, %rd22, %rd4;
	shl.b64 	%rd24, %rd23, 3;
	add.s64 	%rd25, %rd2, %rd24;
	ld.global.v2.f32 	{%f114, %f115}, [%rd25];
	mul.f32 	%f116, %f1, %f114;
	mul.f32 	%f117, %f115, 0f00000000;
	sub.f32 	%f118, %f116, %f117;
	mul.f32 	%f119, %f1, %f115;
	fma.rn.f32 	%f120, %f114, 0f00000000, %f119;
	add.s64 	%rd26, %rd1, %rd24;
	ld.global.v2.f32 	{%f121, %f122}, [%rd26];
	sub.f32 	%f123, %f121, %f118;
	sub.f32 	%f124, %f122, %f120;
	abs.f32 	%f125, %f123;
	abs.f32 	%f126, %f124;
	setp.gt.f32 	%p18, %f125, %f126;
	selp.f32 	%f127, %f125, %f126, %p18;
	selp.f32 	%f128, %f126, %f125, %p18;
	div.rn.f32 	%f130, %f128, %f127;
	fma.rn.f32 	%f131, %f130, %f130, 0f3F800000;
	sqrt.rn.f32 	%f132, %f131;
	mul.f32 	%f133, %f132, %f127;
	setp.eq.f32 	%p19, %f127, 0f00000000;
	max.f32 	%f134, %f127, %f128;
	setp.gt.f32 	%p20, %f134, 0f7F7FFFFF;
	add.f32 	%f135, %f125, %f126;
	selp.f32 	%f136, %f135, %f133, %p19;
	selp.f32 	%f137, %f135, %f136, %p20;
	fma.rn.f32 	%f138, %f137, %f137, %f215;
	ld.global.v2.f32 	{%f139, %f140}, [%rd25+2048];
	mul.f32 	%f141, %f1, %f139;
	mul.f32 	%f142, %f140, 0f00000000;
	sub.f32 	%f143, %f141, %f142;
	mul.f32 	%f144, %f1, %f140;
	fma.rn.f32 	%f145, %f139, 0f00000000, %f144;
	ld.global.v2.f32 	{%f146, %f147}, [%rd26+2048];
	sub.f32 	%f148, %f146, %f143;
	sub.f32 	%f149, %f147, %f145;
	abs.f32 	%f150, %f148;
	abs.f32 	%f151, %f149;
	setp.gt.f32 	%p21, %f150, %f151;
	selp.f32 	%f152, %f150, %f151, %p21;
	selp.f32 	%f153, %f151, %f150, %p21;
	div.rn.f32 	%f155, %f153, %f152;
	fma.rn.f32 	%f156, %f155, %f155, 0f3F800000;
	sqrt.rn.f32 	%f157, %f156;
	mul.f32 	%f158, %f157, %f152;
	setp.eq.f32 	%p22, %f152, 0f00000000;
	max.f32 	%f159, %f152, %f153;
	setp.gt.f32 	%p23, %f159, 0f7F7FFFFF;
	add.f32 	%f160, %f150, %f151;
	selp.f32 	%f161, %f160, %f158, %p22;
	selp.f32 	%f162, %f160, %f161, %p23;
	fma.rn.f32 	%f215, %f162, %f162, %f138;
	add.s32 	%r27, %r27, 512;
$L__BB24_7:
	and.b32  	%r24, %r4, 256;
	setp.ne.s32 	%p24, %r24, 0;
	@%p24 bra 	$L__BB24_9;
	cvt.u64.u32 	%rd27, %r27;
	add.s64 	%rd28, %rd27, %rd4;
	shl.b64 	%rd29, %rd28, 3;
	add.s64 	%rd30, %rd2, %rd29;
	ld.global.v2.f32 	{%f163, %f164}, [%rd30];
	mul.f32 	%f165, %f1, %f163;
	mul.f32 	%f166, %f164, 0f00000000;
	sub.f32 	%f167, %f165, %f166;
	mul.f32 	%f168, %f1, %f164;
	fma.rn.f32 	%f169, %f163, 0f00000000, %f168;
	add.s64 	%rd31, %rd1, %rd29;
	ld.global.v2.f32 	{%f170, %f171}, [%rd31];
	sub.f32 	%f172, %f170, %f167;
	sub.f32 	%f173, %f171, %f169;
	abs.f32 	%f174, %f172;
	abs.f32 	%f175, %f173;
	setp.gt.f32 	%p25, %f174, %f175;
	selp.f32 	%f176, %f174, %f175, %p25;
	selp.f32 	%f177, %f175, %f174, %p25;
	div.rn.f32 	%f179, %f177, %f176;
	fma.rn.f32 	%f180, %f179, %f179, 0f3F800000;
	sqrt.rn.f32 	%f181, %f180;
	mul.f32 	%f182, %f181, %f176;
	setp.eq.f32 	%p26, %f176, 0f00000000;
	max.f32 	%f183, %f176, %f177;
	setp.gt.f32 	%p27, %f183, 0f7F7FFFFF;
	add.f32 	%f184, %f174, %f175;
	selp.f32 	%f185, %f184, %f182, %p26;
	selp.f32 	%f186, %f184, %f185, %p27;
	fma.rn.f32 	%f215, %f186, %f186, %f215;
$L__BB24_9:
	st.shared.f32 	[%r3], %f215;
$L__BB24_10:
	bar.sync 	0;
	setp.gt.u32 	%p28, %r1, 127;
	@%p28 bra 	$L__BB24_12;
	ld.shared.f32 	%f187, [%r3+512];
	ld.shared.f32 	%f188, [%r3];
	add.f32 	%f189, %f187, %f188;
	st.shared.f32 	[%r3], %f189;
$L__BB24_12:
	bar.sync 	0;
	setp.gt.u32 	%p29, %r1, 63;
	@%p29 bra 	$L__BB24_14;
	ld.shared.f32 	%f190, [%r3+256];
	ld.shared.f32 	%f191, [%r3];
	add.f32 	%f192, %f190, %f191;
	st.shared.f32 	[%r3], %f192;
$L__BB24_14:
	bar.sync 	0;
	setp.gt.u32 	%p30, %r1, 31;
	@%p30 bra 	$L__BB24_16;
	ld.shared.f32 	%f193, [%r3+128];
	ld.shared.f32 	%f194, [%r3];
	add.f32 	%f195, %f193, %f194;
	st.shared.f32 	[%r3], %f195;
$L__BB24_16:
	bar.sync 	0;
	setp.gt.u32 	%p31, %r1, 15;
	@%p31 bra 	$L__BB24_18;
	ld.shared.f32 	%f196, [%r3+64];
	ld.shared.f32 	%f197, [%r3];
	add.f32 	%f198, %f196, %f197;
	st.shared.f32 	[%r3], %f198;
$L__BB24_18:
	bar.sync 	0;
	setp.gt.u32 	%p32, %r1, 7;
	@%p32 bra 	$L__BB24_20;
	ld.shared.f32 	%f199, [%r3+32];
	ld.shared.f32 	%f200, [%r3];
	add.f32 	%f201, %f199, %f200;
	st.shared.f32 	[%r3], %f201;
$L__BB24_20:
	bar.sync 	0;
	setp.gt.u32 	%p33, %r1, 3;
	@%p33 bra 	$L__BB24_22;
	ld.shared.f32 	%f202, [%r3+16];
	ld.shared.f32 	%f203, [%r3];
	add.f32 	%f204, %f202, %f203;
	st.shared.f32 	[%r3], %f204;
$L__BB24_22:
	bar.sync 	0;
	setp.gt.u32 	%p34, %r1, 1;
	@%p34 bra 	$L__BB24_24;
	ld.shared.f32 	%f205, [%r3+8];
	ld.shared.f32 	%f206, [%r3];
	add.f32 	%f207, %f205, %f206;
	st.shared.f32 	[%r3], %f207;
$L__BB24_24:
	bar.sync 	0;
	setp.ne.s32 	%p35, %r1, 0;
	@%p35 bra 	$L__BB24_26;
	ld.shared.f32 	%f208, [_ZZ15c_resids_kerneliiPK6float2iS1_iPfS2_bE4ssum+4];
	ld.shared.f32 	%f209, [_ZZ15c_resids_kerneliiPK6float2iS1_iPfS2_bE4ssum];
	add.f32 	%f210, %f208, %f209;
	st.shared.f32 	[_ZZ15c_resids_kerneliiPK6float2iS1_iPfS2_bE4ssum], %f210;
$L__BB24_26:
	setp.ne.s32 	%p36, %r1, 0;
	bar.sync 	0;
	@%p36 bra 	$L__BB24_30;
	setp.eq.s16 	%p37, %rs1, 0;
	@%p37 bra 	$L__BB24_29;
	ld.shared.f32 	%f211, [_ZZ15c_resids_kerneliiPK6float2iS1_iPfS2_bE4ssum];
	sqrt.rn.f32 	%f212, %f211;
	mul.wide.u32 	%rd32, %r2, 4;
	add.s64 	%rd33, %rd3, %rd32;
	st.global.f32 	[%rd33], %f212;
	bra.uni 	$L__BB24_30;
$L__BB24_29:
	ld.shared.f32 	%f213, [_ZZ15c_resids_kerneliiPK6float2iS1_iPfS2_bE4ssum];
	mul.wide.u32 	%rd34, %r2, 4;
	add.s64 	%rd35, %rd3, %rd34;
	st.global.f32 	[%rd35], %f213;
$L__BB24_30:
	ret;

}
	// .globl	_Z15z_resids_kerneliiPK7double2iS1_iPdS2_b
.visible .entry _Z15z_resids_kerneliiPK7double2iS1_iPdS2_b(
	.param .u32 _Z15z_resids_kerneliiPK7double2iS1_iPdS2_b_param_0,
	.param .u32 _Z15z_resids_kerneliiPK7double2iS1_iPdS2_b_param_1,
	.param .u64 .ptr .align 1 _Z15z_resids_kerneliiPK7double2iS1_iPdS2_b_param_2,
	.param .u32 _Z15z_resids_kerneliiPK7double2iS1_iPdS2_b_param_3,
	.param .u64 .ptr .align 1 _Z15z_resids_kerneliiPK7double2iS1_iPdS2_b_param_4,
	.param .u32 _Z15z_resids_kerneliiPK7double2iS1_iPdS2_b_param_5,
	.param .u64 .ptr .align 1 _Z15z_resids_kerneliiPK7double2iS1_iPdS2_b_param_6,
	.param .u64 .ptr .align 1 _Z15z_resids_kerneliiPK7double2iS1_iPdS2_b_param_7,
	.param .u8 _Z15z_resids_kerneliiPK7double2iS1_iPdS2_b_param_8
)
{
	.reg .pred 	%p<38>;
	.reg .b16 	%rs<3>;
	.reg .b32 	%r<30>;
	.reg .b64 	%rd<40>;
	.reg .b64 	%fd<220>;
	// demoted variable
	.shared .align 8 .b8 _ZZ15z_resids_kerneliiPK7double2iS1_iPdS2_bE4ssum[2048];
	ld.param.u32 	%r14, [_Z15z_resids_kerneliiPK7double2iS1_iPdS2_b_param_0];
	ld.param.u64 	%rd13, [_Z15z_resids_kerneliiPK7double2iS1_iPdS2_b_param_2];
	ld.param.u32 	%r15, [_Z15z_resids_kerneliiPK7double2iS1_iPdS2_b_param_3];
	ld.param.u64 	%rd14, [_Z15z_resids_kerneliiPK7double2iS1_iPdS2_b_param_4];
	ld.param.u64 	%rd11, [_Z15z_resids_kerneliiPK7double2iS1_iPdS2_b_param_6];
	cvta.to.global.u64 	%rd1, %rd13;
	cvta.to.global.u64 	%rd2, %rd14;
	mov.u32 	%r1, %tid.x;
	mov.u32 	%r2, %ctaid.x;
	mul.lo.s32 	%r16, %r15, %r2;
	cvt.u64.u32 	%rd3, %r16;
	shl.b32 	%r17, %r1, 3;
	mov.u32 	%r18, _ZZ15z_resids_kerneliiPK7double2iS1_iPdS2_bE4ssum;
	add.s32 	%r3, %r18, %r17;
	mov.b64 	%rd15, 0;
	st.shared.u64 	[%r3], %rd15;
	setp.ge.s32 	%p1, %r1, %r14;
	@%p1 bra 	$L__BB25_10;
	cvta.to.global.u64 	%rd16, %rd11;
	mul.wide.u32 	%rd17, %r2, 8;
	add.s64 	%rd18, %rd16, %rd17;
	ld.global.f64 	%fd1, [%rd18];
	not.b32 	%r19, %r1;
	add.s32 	%r4, %r14, %r19;
	shr.u32 	%r20, %r4, 8;
	add.s32 	%r5, %r20, 1;
	setp.lt.u32 	%p2, %r4, 768;
	mov.f64 	%fd215, 0d0000000000000000;
	mov.u32 	%r28, %r1;
	@%p2 bra 	$L__BB25_4;
	and.b32  	%r21, %r5, 33554428;
	neg.s32 	%r26, %r21;
	cvt.u64.u32 	%rd19, %r1;
	add.s64 	%rd20, %rd19, %rd3;
	shl.b64 	%rd21, %rd20, 4;
	add.s64 	%rd22, %rd21, 8192;
	add.s64 	%rd39, %rd2, %rd22;
	add.s64 	%rd38, %rd1, %rd22;
	mov.f64 	%fd215, 0d0000000000000000;
	mov.u32 	%r28, %r1;
$L__BB25_3:
	.pragma "nounroll";
	ld.global.v2.f64 	{%fd14, %fd15}, [%rd39+-8192];
	mul.f64 	%fd16, %fd1, %fd14;
	mul.f64 	%fd17, %fd15, 0d0000000000000000;
	sub.f64 	%fd18, %fd16, %fd17;
	mul.f64 	%fd19, %fd1, %fd15;
	fma.rn.f64 	%fd20, %fd14, 0d0000000000000000, %fd19;
	ld.global.v2.f64 	{%fd21, %fd22}, [%rd38+-8192];
	sub.f64 	%fd23, %fd21, %fd18;
	sub.f64 	%fd24, %fd22, %fd20;
	abs.f64 	%fd25, %fd23;
	abs.f64 	%fd26, %fd24;
	setp.gt.f64 	%p3, %fd25, %fd26;
	selp.f64 	%fd27, %fd25, %fd26, %p3;
	selp.f64 	%fd28, %fd26, %fd25, %p3;
	div.rn.f64 	%fd30, %fd28, %fd27;
	fma.rn.f64 	%fd31, %fd30, %fd30, 0d3FF0000000000000;
	sqrt.rn.f64 	%fd32, %fd31;
	mul.f64 	%fd33, %fd27, %fd32;
	setp.eq.f64 	%p4, %fd27, 0d0000000000000000;
	max.f64 	%fd34, %fd27, %fd28;
	setp.gt.f64 	%p5, %fd34, 0d7FEFFFFFFFFFFFFF;
	add.f64 	%fd35, %fd25, %fd26;
	selp.f64 	%fd36, %fd35, %fd33, %p4;
	selp.f64 	%fd37, %fd35, %fd36, %p5;
	fma.rn.f64 	%fd38, %fd37, %fd37, %fd215;
	ld.global.v2.f64 	{%fd39, %fd40}, [%rd39+-4096];
	mul.f64 	%fd41, %fd1, %fd39;
	mul.f64 	%fd42, %fd40, 0d0000000000000000;
	sub.f64 	%fd43, %fd41, %fd42;
	mul.f64 	%fd44, %fd1, %fd40;
	fma.rn.f64 	%fd45, %fd39, 0d0000000000000000, %fd44;
	ld.global.v2.f64 	{%fd46, %fd47}, [%rd38+-4096];
	sub.f64 	%fd48, %fd46, %fd43;
	sub.f64 	%fd49, %fd47, %fd45;
	abs.f64 	%fd50, %fd48;
	abs.f64 	%fd51, %fd49;
	setp.gt.f64 	%p6, %fd50, %fd51;
	selp.f64 	%fd52, %fd50, %fd51, %p6;
	selp.f64 	%fd53, %fd51, %fd50, %p6;
	div.rn.f64 	%fd55, %fd53, %fd52;
	fma.rn.f64 	%fd56, %fd55, %fd55, 0d3FF0000000000000;
	sqrt.rn.f64 	%fd57, %fd56;
	mul.f64 	%fd58, %fd52, %fd57;
	setp.eq.f64 	%p7, %fd52, 0d0000000000000000;
	max.f64 	%fd59, %fd52, %fd53;
	setp.gt.f64 	%p8, %fd59, 0d7FEFFFFFFFFFFFFF;
	add.f64 	%fd60, %fd50, %fd51;
	selp.f64 	%fd61, %fd60, %fd58, %p7;
	selp.f64 	%fd62, %fd60, %fd61, %p8;
	fma.rn.f64 	%fd63, %fd62, %fd62, %fd38;
	ld.global.v2.f64 	{%fd64, %fd65}, [%rd39];
	mul.f64 	%fd66, %fd1, %fd64;
	mul.f64 	%fd67, %fd65, 0d0000000000000000;
	sub.f64 	%fd68, %fd66, %fd67;
	mul.f64 	%fd69, %fd1, %fd65;
	fma.rn.f64 	%fd70, %fd64, 0d0000000000000000, %fd69;
	ld.global.v2.f64 	{%fd71, %fd72}, [%rd38];
	sub.f64 	%fd73, %fd71, %fd68;
	sub.f64 	%fd74, %fd72, %fd70;
	abs.f64 	%fd75, %fd73;
	abs.f64 	%fd76, %fd74;
	setp.gt.f64 	%p9, %fd75, %fd76;
	selp.f64 	%fd77, %fd75, %fd76, %p9;
	selp.f64 	%fd78, %fd76, %fd75, %p9;
	div.rn.f64 	%fd80, %fd78, %fd77;
	fma.rn.f64 	%fd81, %fd80, %fd80, 0d3FF0000000000000;
	sqrt.rn.f64 	%fd82, %fd81;
	mul.f64 	%fd83, %fd77, %fd82;
	setp.eq.f64 	%p10, %fd77, 0d0000000000000000;
	max.f64 	%fd84, %fd77, %fd78;
	setp.gt.f64 	%p11, %fd84, 0d7FEFFFFFFFFFFFFF;
	add.f64 	%fd85, %fd75, %fd76;
	selp.f64 	%fd86, %fd85, %fd83, %p10;
	selp.f64 	%fd87, %fd85, %fd86, %p11;
	fma.rn.f64 	%fd88, %fd87, %fd87, %fd63;
	ld.global.v2.f64 	{%fd89, %fd90}, [%rd39+4096];
	mul.f64 	%fd91, %fd1, %fd89;
	mul.f64 	%fd92, %fd90, 0d0000000000000000;
	sub.f64 	%fd93, %fd91, %fd92;
	mul.f64 	%fd94, %fd1, %fd90;
	fma.rn.f64 	%fd95, %fd89, 0d0000000000000000, %fd94;
	ld.global.v2.f64 	{%fd96, %fd97}, [%rd38+4096];
	sub.f64 	%fd98, %fd96, %fd93;
	sub.f64 	%fd99, %fd97, %fd95;
	abs.f64 	%fd100, %fd98;
	abs.f64 	%fd101, %fd99;
	setp.gt.f64 	%p12, %fd100, %fd101;
	selp.f64 	%fd102, %fd100, %fd101, %p12;
	selp.f64 	%fd103, %fd101, %fd100, %p12;
	div.rn.f64 	%fd105, %fd103, %fd102;
	fma.rn.f64 	%fd106, %fd105, %fd105, 0d3FF0000000000000;
	sqrt.rn.f64 	%fd107, %fd106;
	mul.f64 	%fd108, %fd102, %fd107;
	setp.eq.f64 	%p13, %fd102, 0d0000000000000000;
	max.f64 	%fd109, %fd102, %fd103;
	setp.gt.f64 	%p14, %fd109, 0d7FEFFFFFFFFFFFFF;
	add.f64 	%fd110, %fd100, %fd101;
	selp.f64 	%fd111, %fd110, %fd108, %p13;
	selp.f64 	%fd112, %fd110, %fd111, %p14;
	fma.rn.f64 	%fd215, %fd112, %fd112, %fd88;
	add.s32 	%r28, %r28, 1024;
	add.s32 	%r26, %r26, 4;
	add.s64 	%rd39, %rd39, 16384;
	add.s64 	%rd38, %rd38, 16384;
	setp.ne.s32 	%p15, %r26, 0;
	@%p15 bra 	$L__BB25_3;
$L__BB25_4:
	shr.u32 	%r23, %r4, 8;
	add.s32 	%r24, %r23, 1;
	and.b32  	%r22, %r24, 3;
	setp.eq.s32 	%p16, %r22, 0;
	@%p16 bra 	$L__BB25_9;
	setp.eq.s32 	%p17, %r22, 1;
	@%p17 bra 	$L__BB25_7;
	cvt.u64.u32 	%rd23, %r28;
	add.s64 	%rd24, %rd23, %rd3;
	shl.b64 	%rd25, %rd24, 4;
	add.s64 	%rd26, %rd2, %rd25;
	ld.global.v2.f64 	{%fd114, %fd115}, [%rd26];
	mul.f64 	%fd116, %fd1, %fd114;
	mul.f64 	%fd117, %fd115, 0d0000000000000000;
	sub.f64 	%fd118, %fd116, %fd117;
	mul.f64 	%fd119, %fd1, %fd115;
	fma.rn.f64 	%fd120, %fd114, 0d0000000000000000, %fd119;
	add.s64 	%rd27, %rd1, %rd25;
	ld.global.v2.f64 	{%fd121, %fd122}, [%rd27];
	sub.f64 	%fd123, %fd121, %fd118;
	sub.f64 	%fd124, %fd122, %fd120;
	abs.f64 	%fd125, %fd123;
	abs.f64 	%fd126, %fd124;
	setp.gt.f64 	%p18, %fd125, %fd126;
	selp.f64 	%fd127, %fd125, %fd126, %p18;
	selp.f64 	%fd128, %fd126, %fd125, %p18;
	div.rn.f64 	%fd130, %fd128, %fd127;
	fma.rn.f64 	%fd131, %fd130, %fd130, 0d3FF0000000000000;
	sqrt.rn.f64 	%fd132, %fd131;
	mul.f64 	%fd133, %fd127, %fd132;
	setp.eq.f64 	%p19, %fd127, 0d0000000000000000;
	max.f64 	%fd134, %fd127, %fd128;
	setp.gt.f64 	%p20, %fd134, 0d7FEFFFFFFFFFFFFF;
	add.f64 	%fd135, %fd125, %fd126;
	selp.f64 	%fd136, %fd135, %fd133, %p19;
	selp.f64 	%fd137, %fd135, %fd136, %p20;
	fma.rn.f64 	%fd138, %fd137, %fd137, %fd215;
	ld.global.v2.f64 	{%fd139, %fd140}, [%rd26+4096];
	mul.f64 	%fd141, %fd1, %fd139;
	mul.f64 	%fd142, %fd140, 0d0000000000000000;
	sub.f64 	%fd143, %fd141, %fd142;
	mul.f64 	%fd144, %fd1, %fd140;
	fma.rn.f64 	%fd145, %fd139, 0d0000000000000000, %fd144;
	ld.global.v2.f64 	{%fd146, %fd147}, [%rd27+4096];
	sub.f64 	%fd148, %fd146, %fd143;
	sub.f64 	%fd149, %fd147, %fd145;
	abs.f64 	%fd150, %fd148;
	abs.f64 	%fd151, %fd149;
	setp.gt.f64 	%p21, %fd150, %fd151;
	selp.f64 	%fd152, %fd150, %fd151, %p21;
	selp.f64 	%fd153, %fd151, %fd150, %p21;
	div.rn.f64 	%fd155, %fd153, %fd152;
	fma.rn.f64 	%fd156, %fd155, %fd155, 0d3FF0000000000000;
	sqrt.rn.f64 	%fd157, %fd156;
	mul.f64 	%fd158, %fd152, %fd157;
	setp.eq.f64 	%p22, %fd152, 0d0000000000000000;
	max.f64 	%fd159, %fd152, %fd153;
	setp.gt.f64 	%p23, %fd159, 0d7FEFFFFFFFFFFFFF;
	add.f64 	%fd160, %fd150, %fd151;
	selp.f64 	%fd161, %fd160, %fd158, %p22;
	selp.f64 	%fd162, %fd160, %fd161, %p23;
	fma.rn.f64 	%fd215, %fd162, %fd162, %fd138;
	add.s32 	%r28, %r28, 512;
$L__BB25_7:
	and.b32  	%r25, %r4, 256;
	setp.ne.s32 	%p24, %r25, 0;
	@%p24 bra 	$L__BB25_9;
	cvt.u64.u32 	%rd28, %r28;
	add.s64 	%rd29, %rd28, %rd3;
	shl.b64 	%rd30, %rd29, 4;
	add.s64 	%rd31, %rd2, %rd30;
	ld.global.v2.f64 	{%fd163, %fd164}, [%rd31];
	mul.f64 	%fd165, %fd1, %fd163;
	mul.f64 	%fd166, %fd164, 0d0000000000000000;
	sub.f64 	%fd167, %fd165, %fd166;
	mul.f64 	%fd168, %fd1, %fd164;
	fma.rn.f64 	%fd169, %fd163, 0d0000000000000000, %fd168;
	add.s64 	%rd32, %rd1, %rd30;
	ld.global.v2.f64 	{%fd170, %fd171}, [%rd32];
	sub.f64 	%fd172, %fd170, %fd167;
	sub.f64 	%fd173, %fd171, %fd169;
	abs.f64 	%fd174, %fd172;
	abs.f64 	%fd175, %fd173;
	setp.gt.f64 	%p25, %fd174, %fd175;
	selp.f64 	%fd176, %fd174, %fd175, %p25;
	selp.f64 	%fd177, %fd175, %fd174, %p25;
	div.rn.f64 	%fd179, %fd177, %fd176;
	fma.rn.f64 	%fd180, %fd179, %fd179, 0d3FF0000000000000;
	sqrt.rn.f64 	%fd181, %fd180;
	mul.f64 	%fd182, %fd176, %fd181;
	setp.eq.f64 	%p26, %fd176, 0d0000000000000000;
	max.f64 	%fd183, %fd176, %fd177;
	setp.gt.f64 	%p27, %fd183, 0d7FEFFFFFFFFFFFFF;
	add.f64 	%fd184, %fd174, %fd175;
	selp.f64 	%fd185, %fd184, %fd182, %p26;
	selp.f64 	%fd186, %fd184, %fd185, %p27;
	fma.rn.f64 	%fd215, %fd186, %fd186, %fd215;
$L__BB25_9:
	st.shared.f64 	[%r3], %fd215;
$L__BB25_10:
	bar.sync 	0;
	setp.gt.u32 	%p28, %r1, 127;
	@%p28 bra 	$L__BB25_12;
	ld.shared.f64 	%fd187, [%r3+1024];
	ld.shared.f64 	%fd188, [%r3];
	add.f64 	%fd189, %fd187, %fd188;
	st.shared.f64 	[%r3], %fd189;
$L__BB25_12:
	bar.sync 	0;
	setp.gt.u32 	%p29, %r1, 63;
	@%p29 bra 	$L__BB25_14;
	ld.shared.f64 	%fd190, [%r3+512];
	ld.shared.f64 	%fd191, [%r3];
	add.f64 	%fd192, %fd190, %fd191;
	st.shared.f64 	[%r3], %fd192;
$L__BB25_14:
	bar.sync 	0;
	setp.gt.u32 	%p30, %r1, 31;
	@%p30 bra 	$L__BB25_16;
	ld.shared.f64 	%fd193, [%r3+256];
	ld.shared.f64 	%fd194, [%r3];
	add.f64 	%fd195, %fd193, %fd194;
	st.shared.f64 	[%r3], %fd195;
$L__BB25_16:
	bar.sync 	0;
	setp.gt.u32 	%p31, %r1, 15;
	@%p31 bra 	$L__BB25_18;
	ld.shared.f64 	%fd196, [%r3+128];
	ld.shared.f64 	%fd197, [%r3];
	add.f64 	%fd198, %fd196, %fd197;
	st.shared.f64 	[%r3], %fd198;
$L__BB25_18:
	bar.sync 	0;
	setp.gt.u32 	%p32, %r1, 7;
	@%p32 bra 	$L__BB25_20;
	ld.shared.f64 	%fd199, [%r3+64];
	ld.shared.f64 	%fd200, [%r3];
	add.f64 	%fd201, %fd199, %fd200;
	st.shared.f64 	[%r3], %fd201;
$L__BB25_20:
	bar.sync 	0;
	setp.gt.u32 	%p33, %r1, 3;
	@%p33 bra 	$L__BB25_22;
	ld.shared.f64 	%fd202, [%r3+32];
	ld.shared.f64 	%fd203, [%r3];
	add.f64 	%fd204, %fd202, %fd203;
	st.shared.f64 	[%r3], %fd204;
$L__BB25_22:
	bar.sync 	0;
	setp.gt.u32 	%p34, %r1, 1;
	@%p34 bra 	$L__BB25_24;
	ld.shared.f64 	%fd205, [%r3+16];
	ld.shared.f64 	%fd206, [%r3];
	add.f64 	%fd207, %fd205, %fd206;
	st.shared.f64 	[%r3], %fd207;
$L__BB25_24:
	bar.sync 	0;
	setp.ne.s32 	%p35, %r1, 0;
	@%p35 bra 	$L__BB25_26;
	ld.shared.f64 	%fd208, [_ZZ15z_resids_kerneliiPK7double2iS1_iPdS2_bE4ssum+8];
	ld.shared.f64 	%fd209, [_ZZ15z_resids_kerneliiPK7double2iS1_iPdS2_bE4ssum];
	add.f64 	%fd210, %fd208, %fd209;
	st.shared.f64 	[_ZZ15z_resids_kerneliiPK7double2iS1_iPdS2_bE4ssum], %fd210;
$L__BB25_26:
	setp.ne.s32 	%p36, %r1, 0;
	bar.sync 	0;
	@%p36 bra 	$L__BB25_30;
	ld.param.s8 	%rs2, [_Z15z_resids_kerneliiPK7double2iS1_iPdS2_b_param_8];
	ld.param.u64 	%rd37, [_Z15z_resids_kerneliiPK7double2iS1_iPdS2_b_param_7];
	cvta.to.global.u64 	%rd10, %rd37;
	setp.eq.s16 	%p37, %rs2, 0;
	@%p37 bra 	$L__BB25_29;
	ld.shared.f64 	%fd211, [_ZZ15z_resids_kerneliiPK7double2iS1_iPdS2_bE4ssum];
	sqrt.rn.f64 	%fd212, %fd211;
	mul.wide.u32 	%rd33, %r2, 8;
	add.s64 	%rd34, %rd10, %rd33;
	st.global.f64 	[%rd34], %fd212;
	bra.uni 	$L__BB25_30;
$L__BB25_29:
	ld.shared.f64 	%fd213, [_ZZ15z_resids_kerneliiPK7double2iS1_iPdS2_bE4ssum];
	mul.wide.u32 	%rd35, %r2, 8;
	add.s64 	%rd36, %rd10, %rd35;
	st.global.f64 	[%rd36], %fd213;
$L__BB25_30:
	ret;

}
	// .globl	_Z15d_resids_kerneliiPKdiS0_iPdS1_b
.visible .entry _Z15d_resids_kerneliiPKdiS0_iPdS1_b(
	.param .u32 _Z15d_resids_kerneliiPKdiS0_iPdS1_b_param_0,
	.param .u32 _Z15d_resids_kerneliiPKdiS0_iPdS1_b_param_1,
	.param .u64 .ptr .align 1 _Z15d_resids_kerneliiPKdiS0_iPdS1_b_param_2,
	.param .u32 _Z15d_resids_kerneliiPKdiS0_iPdS1_b_param_3,
	.param .u64 .ptr .align 1 _Z15d_resids_kerneliiPKdiS0_iPdS1_b_param_4,
	.param .u32 _Z15d_resids_kerneliiPKdiS0_iPdS1_b_param_5,
	.param .u64 .ptr .align 1 _Z15d_resids_kerneliiPKdiS0_iPdS1_b_param_6,
	.param .u64 .ptr .align 1 _Z15d_resids_kerneliiPKdiS0_iPdS1_b_param_7,
	.param .u8 _Z15d_resids_kerneliiPKdiS0_iPdS1_b_param_8
)
{
	.reg .pred 	%p<19>;
	.reg .b16 	%rs<2>;
	.reg .b32 	%r<32>;
	.reg .b64 	%rd<44>;
	.reg .b64 	%fd<125>;
	// demoted variable
	.shared .align 8 .b8 _ZZ15d_resids_kerneliiPKdiS0_iPdS1_bE4ssum[2048];
	ld.param.u32 	%r17, [_Z15d_resids_kerneliiPKdiS0_iPdS1_b_param_0];
	ld.param.u64 	%rd12, [_Z15d_resids_kerneliiPKdiS0_iPdS1_b_param_2];
	ld.param.u32 	%r18, [_Z15d_resids_kerneliiPKdiS0_iPdS1_b_param_3];
	ld.param.u64 	%rd13, [_Z15d_resids_kerneliiPKdiS0_iPdS1_b_param_4];
	ld.param.u64 	%rd11, [_Z15d_resids_kerneliiPKdiS0_iPdS1_b_param_6];
	ld.param.u64 	%rd14, [_Z15d_resids_kerneliiPKdiS0_iPdS1_b_param_7];
	ld.param.s8 	%rs1, [_Z15d_resids_kerneliiPKdiS0_iPdS1_b_param_8];
	cvta.to.global.u64 	%rd1, %rd12;
	cvta.to.global.u64 	%rd2, %rd13;
	cvta.to.global.u64 	%rd3, %rd14;
	mov.u32 	%r1, %tid.x;
	mov.u32 	%r2, %ctaid.x;
	mul.lo.s32 	%r19, %r18, %r2;
	cvt.u64.u32 	%rd4, %r19;
	shl.b32 	%r20, %r1, 3;
	mov.u32 	%r21, _ZZ15d_resids_kerneliiPKdiS0_iPdS1_bE4ssum;
	add.s32 	%r3, %r21, %r20;
	mov.b64 	%rd15, 0;
	st.shared.u64 	[%r3], %rd15;
	setp.ge.s32 	%p1, %r1, %r17;
	@%p1 bra 	$L__BB26_13;
	cvta.to.global.u64 	%rd16, %rd11;
	mul.wide.u32 	%rd17, %r2, 8;
	add.s64 	%rd18, %rd16, %rd17;
	ld.global.f64 	%fd1, [%rd18];
	not.b32 	%r22, %r1;
	add.s32 	%r4, %r17, %r22;
	shr.u32 	%r23, %r4, 8;
	add.s32 	%r5, %r23, 1;
	and.b32  	%r6, %r5, 7;
	setp.lt.u32 	%p2, %r4, 1792;
	mov.f64 	%fd124, 0d0000000000000000;
	mov.u32 	%r29, %r1;
	@%p2 bra 	$L__BB26_4;
	and.b32  	%r24, %r5, 33554424;
	neg.s32 	%r27, %r24;
	cvt.u64.u32 	%rd19, %r1;
	add.s64 	%rd20, %rd19, %rd4;
	shl.b64 	%rd21, %rd20, 3;
	add.s64 	%rd22, %rd21, 8192;
	add.s64 	%rd43, %rd2, %rd22;
	add.s64 	%rd42, %rd1, %rd22;
	mov.f64 	%fd124, 0d0000000000000000;
	mov.u32 	%r29, %r1;
$L__BB26_3:
	.pragma "nounroll";
	ld.global.f64 	%fd17, [%rd43+-8192];
	mul.f64 	%fd18, %fd1, %fd17;
	ld.global.f64 	%fd19, [%rd42+-8192];
	sub.f64 	%fd20, %fd19, %fd18;
	fma.rn.f64 	%fd21, %fd20, %fd20, %fd124;
	ld.global.f64 	%fd22, [%rd43+-6144];
	mul.f64 	%fd23, %fd1, %fd22;
	ld.global.f64 	%fd24, [%rd42+-6144];
	sub.f64 	%fd25, %fd24, %fd23;
	fma.rn.f64 	%fd26, %fd25, %fd25, %fd21;
	ld.global.f64 	%fd27, [%rd43+-4096];
	mul.f64 	%fd28, %fd1, %fd27;
	ld.global.f64 	%fd29, [%rd42+-4096];
	sub.f64 	%fd30, %fd29, %fd28;
	fma.rn.f64 	%fd31, %fd30, %fd30, %fd26;
	ld.global.f64 	%fd32, [%rd43+-2048];
	mul.f64 	%fd33, %fd1, %fd32;
	ld.global.f64 	%fd34, [%rd42+-2048];
	sub.f64 	%fd35, %fd34, %fd33;
	fma.rn.f64 	%fd36, %fd35, %fd35, %fd31;
	ld.global.f64 	%fd37, [%rd43];
	mul.f64 	%fd38, %fd1, %fd37;
	ld.global.f64 	%fd39, [%rd42];
	sub.f64 	%fd40, %fd39, %fd38;
	fma.rn.f64 	%fd41, %fd40, %fd40, %fd36;
	ld.global.f64 	%fd42, [%rd43+2048];
	mul.f64 	%fd43, %fd1, %fd42;
	ld.global.f64 	%fd44, [%rd42+2048];
	sub.f64 	%fd45, %fd44, %fd43;
	fma.rn.f64 	%fd46, %fd45, %fd45, %fd41;
	ld.global.f64 	%fd47, [%rd43+4096];
	mul.f64 	%fd48, %fd1, %fd47;
	ld.global.f64 	%fd49, [%rd42+4096];
	sub.f64 	%fd50, %fd49, %fd48;
	fma.rn.f64 	%fd51, %fd50, %fd50, %fd46;
	ld.global.f64 	%fd52, [%rd43+6144];
	mul.f64 	%fd53, %fd1, %fd52;
	ld.global.f64 	%fd54, [%rd42+6144];
	sub.f64 	%fd55, %fd54, %fd53;
	fma.rn.f64 	%fd124, %fd55, %fd55, %fd51;
	add.s32 	%r29, %r29, 2048;
	add.s32 	%r27, %r27, 8;
	add.s64 	%rd43, %rd43, 16384;
	add.s64 	%rd42, %rd42, 16384;
	setp.ne.s32 	%p3, %r27, 0;
	@%p3 bra 	$L__BB26_3;
$L__BB26_4:
	setp.eq.s32 	%p4, %r6, 0;
	@%p4 bra 	$L__BB26_12;
	setp.lt.u32 	%p5, %r6, 4;
	@%p5 bra 	$L__BB26_7;
	cvt.u64.u32 	%rd23, %r29;
	add.s64 	%rd24, %rd23, %rd4;
	shl.b64 	%rd25, %rd24, 3;
	add.s64 	%rd26, %rd2, %rd25;
	ld.global.f64 	%fd57, [%rd26];
	mul.f64 	%fd58, %fd1, %fd57;
	add.s64 	%rd27, %rd1, %rd25;
	ld.global.f64 	%fd59, [%rd27];
	sub.f64 	%fd60, %fd59, %fd58;
	fma.rn.f64 	%fd61, %fd60, %fd60, %fd124;
	ld.global.f64 	%fd62, [%rd26+2048];
	mul.f64 	%fd63, %fd1, %fd62;
	ld.global.f64 	%fd64, [%rd27+2048];
	sub.f64 	%fd65, %fd64, %fd63;
	fma.rn.f64 	%fd66, %fd65, %fd65, %fd61;
	ld.global.f64 	%fd67, [%rd26+4096];
	mul.f64 	%fd68, %fd1, %fd67;
	ld.global.f64 	%fd69, [%rd27+4096];
	sub.f64 	%fd70, %fd69, %fd68;
	fma.rn.f64 	%fd71, %fd70, %fd70, %fd66;
	ld.global.f64 	%fd72, [%rd26+6144];
	mul.f64 	%fd73, %fd1, %fd72;
	ld.global.f64 	%fd74, [%rd27+6144];
	sub.f64 	%fd75, %fd74, %fd73;
	fma.rn.f64 	%fd124, %fd75, %fd75, %fd71;
	add.s32 	%r29, %r29, 1024;
$L__BB26_7:
	and.b32  	%r25, %r5, 3;
	setp.eq.s32 	%p6, %r25, 0;
	@%p6 bra 	$L__BB26_12;
	setp.eq.s32 	%p7, %r25, 1;
	@%p7 bra 	$L__BB26_10;
	cvt.u64.u32 	%rd28, %r29;
	add.s64 	%rd29, %rd28, %rd4;
	shl.b64 	%rd30, %rd29, 3;
	add.s64 	%rd31, %rd2, %rd30;
	ld.global.f64 	%fd77, [%rd31];
	mul.f64 	%fd78, %fd1, %fd77;
	add.s64 	%rd32, %rd1, %rd30;
	ld.global.f64 	%fd79, [%rd32];
	sub.f64 	%fd80, %fd79, %fd78;
	fma.rn.f64 	%fd81, %fd80, %fd80, %fd124;
	ld.global.f64 	%fd82, [%rd31+2048];
	mul.f64 	%fd83, %fd1, %fd82;
	ld.global.f64 	%fd84, [%rd32+2048];
	sub.f64 	%fd85, %fd84, %fd83;
	fma.rn.f64 	%fd124, %fd85, %fd85, %fd81;
	add.s32 	%r29, %r29, 512;
$L__BB26_10:
	and.b32  	%r26, %r4, 256;
	setp.ne.s32 	%p8, %r26, 0;
	@%p8 bra 	$L__BB26_12;
	cvt.u64.u32 	%rd33, %r29;
	add.s64 	%rd34, %rd33, %rd4;
	shl.b64 	%rd35, %rd34, 3;
	add.s64 	%rd36, %rd2, %rd35;
	ld.global.f64 	%fd86, [%rd36];
	mul.f64 	%fd87, %fd1, %fd86;
	add.s64 	%rd37, %rd1, %rd35;
	ld.global.f64 	%fd88, [%rd37];
	sub.f64 	%fd89, %fd88, %fd87;
	fma.rn.f64 	%fd124, %fd89, %fd89, %fd124;
$L__BB26_12:
	st.shared.f64 	[%r3], %fd124;
$L__BB26_13:
	bar.sync 	0;
	setp.gt.u32 	%p9, %r1, 127;
	@%p9 bra 	$L__BB26_15;
	ld.shared.f64 	%fd90, [%r3+1024];
	ld.shared.f64 	%fd91, [%r3];
	add.f64 	%fd92, %fd90, %fd91;
	st.shared.f64 	[%r3], %fd92;
$L__BB26_15:
	bar.sync 	0;
	setp.gt.u32 	%p10, %r1, 63;
	@%p10 bra 	$L__BB26_17;
	ld.shared.f64 	%fd93, [%r3+512];
	ld.shared.f64 	%fd94, [%r3];
	add.f64 	%fd95, %fd93, %fd94;
	st.shared.f64 	[%r3], %fd95;
$L__BB26_17:
	bar.sync 	0;
	setp.gt.u32 	%p11, %r1, 31;
	@%p11 bra 	$L__BB26_19;
	ld.shared.f64 	%fd96, [%r3+256];
	ld.shared.f64 	%fd97, [%r3];
	add.f64 	%fd98, %fd96, %fd97;
	st.shared.f64 	[%r3], %fd98;
$L__BB26_19:
	bar.sync 	0;
	setp.gt.u32 	%p12, %r1, 15;
	@%p12 bra 	$L__BB26_21;
	ld.shared.f64 	%fd99, [%r3+128];
	ld.shared.f64 	%fd100, [%r3];
	add.f64 	%fd101, %fd99, %fd100;
	st.shared.f64 	[%r3], %fd101;
$L__BB26_21:
	bar.sync 	0;
	setp.gt.u32 	%p13, %r1, 7;
	@%p13 bra 	$L__BB26_23;
	ld.shared.f64 	%fd102, [%r3+64];
	ld.shared.f64 	%fd103, [%r3];
	add.f64 	%fd104, %fd102, %fd103;
	st.shared.f64 	[%r3], %fd104;
$L__BB26_23:
	bar.sync 	0;
	setp.gt.u32 	%p14, %r1, 3;
	@%p14 bra 	$L__BB26_25;
	ld.shared.f64 	%fd105, [%r3+32];
	ld.shared.f64 	%fd106, [%r3];
	add.f64 	%fd107, %fd105, %fd106;
	st.shared.f64 	[%r3], %fd107;
$L__BB26_25:
	bar.sync 	0;
	setp.gt.u32 	%p15, %r1, 1;
	@%p15 bra 	$L__BB26_27;
	ld.shared.f64 	%fd108, [%r3+16];
	ld.shared.f64 	%fd109, [%r3];
	add.f64 	%fd110, %fd108, %fd109;
	st.shared.f64 	[%r3], %fd110;
$L__BB26_27:
	bar.sync 	0;
	setp.ne.s32 	%p16, %r1, 0;
	@%p16 bra 	$L__BB26_29;
	ld.shared.f64 	%fd111, [_ZZ15d_resids_kerneliiPKdiS0_iPdS1_bE4ssum+8];
	ld.shared.f64 	%fd112, [_ZZ15d_resids_kerneliiPKdiS0_iPdS1_bE4ssum];
	add.f64 	%fd113, %fd111, %fd112;
	st.shared.f64 	[_ZZ15d_resids_kerneliiPKdiS0_iPdS1_bE4ssum], %fd113;
$L__BB26_29:
	setp.ne.s32 	%p17, %r1, 0;
	bar.sync 	0;
	@%p17 bra 	$L__BB26_33;
	setp.eq.s16 	%p18, %rs1, 0;
	@%p18 bra 	$L__BB26_32;
	ld.shared.f64 	%fd114, [_ZZ15d_resids_kerneliiPKdiS0_iPdS1_bE4ssum];
	sqrt.rn.f64 	%fd115, %fd114;
	mul.wide.u32 	%rd38, %r2, 8;
	add.s64 	%rd39, %rd3, %rd38;
	st.global.f64 	[%rd39], %fd115;
	bra.uni 	$L__BB26_33;
$L__BB26_32:
	ld.shared.f64 	%fd116, [_ZZ15d_resids_kerneliiPKdiS0_iPdS1_bE4ssum];
	mul.wide.u32 	%rd40, %r2, 8;
	add.s64 	%rd41, %rd3, %rd40;
	st.global.f64 	[%rd41], %fd116;
$L__BB26_33:
	ret;

}
	// .globl	_Z15s_resids_kerneliiPKfiS0_iPfS1_b
.visible .entry _Z15s_resids_kerneliiPKfiS0_iPfS1_b(
	.param .u32 _Z15s_resids_kerneliiPKfiS0_iPfS1_b_param_0,
	.param .u32 _Z15s_resids_kerneliiPKfiS0_iPfS1_b_param_1,
	.param .u64 .ptr .align 1 _Z15s_resids_kerneliiPKfiS0_iPfS1_b_param_2,
	.param .u32 _Z15s_resids_kerneliiPKfiS0_iPfS1_b_param_3,
	.param .u64 .ptr .align 1 _Z15s_resids_kerneliiPKfiS0_iPfS1_b_param_4,
	.param .u32 _Z15s_resids_kerneliiPKfiS0_iPfS1_b_param_5,
	.param .u64 .ptr .align 1 _Z15s_resids_kerneliiPKfiS0_iPfS1_b_param_6,
	.param .u64 .ptr .align 1 _Z15s_resids_kerneliiPKfiS0_iPfS1_b_param_7,
	.param .u8 _Z15s_resids_kerneliiPKfiS0_iPfS1_b_param_8
)
{
	.reg .pred 	%p<19>;
	.reg .b16 	%rs<2>;
	.reg .b32 	%r<33>;
	.reg .b32 	%f<125>;
	.reg .b64 	%rd<43>;
	// demoted variable
	.shared .align 4 .b8 _ZZ15s_resids_kerneliiPKfiS0_iPfS1_bE4ssum[1024];
	ld.param.u32 	%r17, [_Z15s_resids_kerneliiPKfiS0_iPfS1_b_param_0];
	ld.param.u64 	%rd12, [_Z15s_resids_kerneliiPKfiS0_iPfS1_b_param_2];
	ld.param.u32 	%r18, [_Z15s_resids_kerneliiPKfiS0_iPfS1_b_param_3];
	ld.param.u64 	%rd13, [_Z15s_resids_kerneliiPKfiS0_iPfS1_b_param_4];
	ld.param.u64 	%rd11, [_Z15s_resids_kerneliiPKfiS0_iPfS1_b_param_6];
	ld.param.u64 	%rd14, [_Z15s_resids_kerneliiPKfiS0_iPfS1_b_param_7];
	ld.param.s8 	%rs1, [_Z15s_resids_kerneliiPKfiS0_iPfS1_b_param_8];
	cvta.to.global.u64 	%rd1, %rd12;
	cvta.to.global.u64 	%rd2, %rd13;
	cvta.to.global.u64 	%rd3, %rd14;
	mov.u32 	%r1, %tid.x;
	mov.u32 	%r2, %ctaid.x;
	mul.lo.s32 	%r19, %r18, %r2;
	cvt.u64.u32 	%rd4, %r19;
	shl.b32 	%r20, %r1, 2;
	mov.u32 	%r21, _ZZ15s_resids_kerneliiPKfiS0_iPfS1_bE4ssum;
	add.s32 	%r3, %r21, %r20;
	mov.b32 	%r22, 0;
	st.shared.u32 	[%r3], %r22;
	setp.ge.s32 	%p1, %r1, %r17;
	@%p1 bra 	$L__BB27_13;
	cvta.to.global.u64 	%rd15, %rd11;
	mul.wide.u32 	%rd16, %r2, 4;
	add.s64 	%rd17, %rd15, %rd16;
	ld.global.f32 	%f1, [%rd17];
	not.b32 	%r23, %r1;
	add.s32 	%r4, %r17, %r23;
	shr.u32 	%r24, %r4, 8;
	add.s32 	%r5, %r24, 1;
	and.b32  	%r6, %r5, 7;
	setp.lt.u32 	%p2, %r4, 1792;
	mov.f32 	%f124, 0f00000000;
	mov.u32 	%r30, %r1;
	@%p2 bra 	$L__BB27_4;
	and.b32  	%r25, %r5, 33554424;
	neg.s32 	%r28, %r25;
	cvt.u64.u32 	%rd18, %r1;
	add.s64 	%rd19, %rd18, %rd4;
	shl.b64 	%rd20, %rd19, 2;
	add.s64 	%rd21, %rd20, 4096;
	add.s64 	%rd42, %rd2, %rd21;
	add.s64 	%rd41, %rd1, %rd21;
	mov.f32 	%f124, 0f00000000;
	mov.u32 	%r30, %r1;
$L__BB27_3:
	.pragma "nounroll";
	ld.global.f32 	%f17, [%rd42+-4096];
	mul.f32 	%f18, %f1, %f17;
	ld.global.f32 	%f19, [%rd41+-4096];
	sub.f32 	%f20, %f19, %f18;
	fma.rn.f32 	%f21, %f20, %f20, %f124;
	ld.global.f32 	%f22, [%rd42+-3072];
	mul.f32 	%f23, %f1, %f22;
	ld.global.f32 	%f24, [%rd41+-3072];
	sub.f32 	%f25, %f24, %f23;
	fma.rn.f32 	%f26, %f25, %f25, %f21;
	ld.global.f32 	%f27, [%rd42+-2048];
	mul.f32 	%f28, %f1, %f27;
	ld.global.f32 	%f29, [%rd41+-2048];
	sub.f32 	%f30, %f29, %f28;
	fma.rn.f32 	%f31, %f30, %f30, %f26;
	ld.global.f32 	%f32, [%rd42+-1024];
	mul.f32 	%f33, %f1, %f32;
	ld.global.f32 	%f34, [%rd41+-1024];
	sub.f32 	%f35, %f34, %f33;
	fma.rn.f32 	%f36, %f35, %f35, %f31;
	ld.global.f32 	%f37, [%rd42];
	mul.f32 	%f38, %f1, %f37;
	ld.global.f32 	%f39, [%rd41];
	sub.f32 	%f40, %f39, %f38;
	fma.rn.f32 	%f41, %f40, %f40, %f36;
	ld.global.f32 	%f42, [%rd42+1024];
	mul.f32 	%f43, %f1, %f42;
	ld.global.f32 	%f44, [%rd41+1024];
	sub.f32 	%f45, %f44, %f43;
	fma.rn.f32 	%f46, %f45, %f45, %f41;
	ld.global.f32 	%f47, [%rd42+2048];
	mul.f32 	%f48, %f1, %f47;
	ld.global.f32 	%f49, [%rd41+2048];
	sub.f32 	%f50, %f49, %f48;
	fma.rn.f32 	%f51, %f50, %f50, %f46;
	ld.global.f32 	%f52, [%rd42+3072];
	mul.f32 	%f53, %f1, %f52;
	ld.global.f32 	%f54, [%rd41+3072];
	sub.f32 	%f55, %f54, %f53;
	fma.rn.f32 	%f124, %f55, %f55, %f51;
	add.s32 	%r30, %r30, 2048;
	add.s32 	%r28, %r28, 8;
	add.s64 	%rd42, %rd42, 8192;
	add.s64 	%rd41, %rd41, 8192;
	setp.ne.s32 	%p3, %r28, 0;
	@%p3 bra 	$L__BB27_3;
$L__BB27_4:
	setp.eq.s32 	%p4, %r6, 0;
	@%p4 bra 	$L__BB27_12;
	setp.lt.u32 	%p5, %r6, 4;
	@%p5 bra 	$L__BB27_7;
	cvt.u64.u32 	%rd22, %r30;
	add.s64 	%rd23, %rd22, %rd4;
	shl.b64 	%rd24, %rd23, 2;
	add.s64 	%rd25, %rd2, %rd24;
	ld.global.f32 	%f57, [%rd25];
	mul.f32 	%f58, %f1, %f57;
	add.s64 	%rd26, %rd1, %rd24;
	ld.global.f32 	%f59, [%rd26];
	sub.f32 	%f60, %f59, %f58;
	fma.rn.f32 	%f61, %f60, %f60, %f124;
	ld.global.f32 	%f62, [%rd25+1024];
	mul.f32 	%f63, %f1, %f62;
	ld.global.f32 	%f64, [%rd26+1024];
	sub.f32 	%f65, %f64, %f63;
	fma.rn.f32 	%f66, %f65, %f65, %f61;
	ld.global.f32 	%f67, [%rd25+2048];
	mul.f32 	%f68, %f1, %f67;
	ld.global.f32 	%f69, [%rd26+2048];
	sub.f32 	%f70, %f69, %f68;
	fma.rn.f32 	%f71, %f70, %f70, %f66;
	ld.global.f32 	%f72, [%rd25+3072];
	mul.f32 	%f73, %f1, %f72;
	ld.global.f32 	%f74, [%rd26+3072];
	sub.f32 	%f75, %f74, %f73;
	fma.rn.f32 	%f124, %f75, %f75, %f71;
	add.s32 	%r30, %r30, 1024;
$L__BB27_7:
	and.b32  	%r26, %r5, 3;
	setp.eq.s32 	%p6, %r26, 0;
	@%p6 bra 	$L__BB27_12;
	setp.eq.s32 	%p7, %r26, 1;
	@%p7 bra 	$L__BB27_10;
	cvt.u64.u32 	%rd27, %r30;
	add.s64 	%rd28, %rd27, %rd4;
	shl.b64 	%rd29, %rd28, 2;
	add.s64 	%rd30, %rd2, %rd29;
	ld.global.f32 	%f77, [%rd30];
	mul.f32 	%f78, %f1, %f77;
	add.s64 	%rd31, %rd1, %rd29;
	ld.global.f32 	%f79, [%rd31];
	sub.f32 	%f80, %f79, %f78;
	fma.rn.f32 	%f81, %f80, %f80, %f124;
	ld.global.f32 	%f82, [%rd30+1024];
	mul.f32 	%f83, %f1, %f82;
	ld.global.f32 	%f84, [%rd31+1024];
	sub.f32 	%f85, %f84, %f83;
	fma.rn.f32 	%f124, %f85, %f85, %f81;
	add.s32 	%r30, %r30, 512;
$L__BB27_10:
	and.b32  	%r27, %r4, 256;
	setp.ne.s32 	%p8, %r27, 0;
	@%p8 bra 	$L__BB27_12;
	cvt.u64.u32 	%rd32, %r30;
	add.s64 	%rd33, %rd32, %rd4;
	shl.b64 	%rd34, %rd33, 2;
	add.s64 	%rd35, %rd2, %rd34;
	ld.global.f32 	%f86, [%rd35];
	mul.f32 	%f87, %f1, %f86;
	add.s64 	%rd36, %rd1, %rd34;
	ld.global.f32 	%f88, [%rd36];
	sub.f32 	%f89, %f88, %f87;
	fma.rn.f32 	%f124, %f89, %f89, %f124;
$L__BB27_12:
	st.shared.f32 	[%r3], %f124;
$L__BB27_13:
	bar.sync 	0;
	setp.gt.u32 	%p9, %r1, 127;
	@%p9 bra 	$L__BB27_15;
	ld.shared.f32 	%f90, [%r3+512];
	ld.shared.f32 	%f91, [%r3];
	add.f32 	%f92, %f90, %f91;
	st.shared.f32 	[%r3], %f92;
$L__BB27_15:
	bar.sync 	0;
	setp.gt.u32 	%p10, %r1, 63;
	@%p10 bra 	$L__BB27_17;
	ld.shared.f32 	%f93, [%r3+256];
	ld.shared.f32 	%f94, [%r3];
	add.f32 	%f95, %f93, %f94;
	st.shared.f32 	[%r3], %f95;
$L__BB27_17:
	bar.sync 	0;
	setp.gt.u32 	%p11, %r1, 31;
	@%p11 bra 	$L__BB27_19;
	ld.shared.f32 	%f96, [%r3+128];
	ld.shared.f32 	%f97, [%r3];
	add.f32 	%f98, %f96, %f97;
	st.shared.f32 	[%r3], %f98;
$L__BB27_19:
	bar.sync 	0;
	setp.gt.u32 	%p12, %r1, 15;
	@%p12 bra 	$L__BB27_21;
	ld.shared.f32 	%f99, [%r3+64];
	ld.shared.f32 	%f100, [%r3];
	add.f32 	%f101, %f99, %f100;
	st.shared.f32 	[%r3], %f101;
$L__BB27_21:
	bar.sync 	0;
	setp.gt.u32 	%p13, %r1, 7;
	@%p13 bra 	$L__BB27_23;
	ld.shared.f32 	%f102, [%r3+32];
	ld.shared.f32 	%f103, [%r3];
	add.f32 	%f104, %f102, %f103;
	st.shared.f32 	[%r3], %f104;
$L__BB27_23:
	bar.sync 	0;
	setp.gt.u32 	%p14, %r1, 3;
	@%p14 bra 	$L__BB27_25;
	ld.shared.f32 	%f105, [%r3+16];
	ld.shared.f32 	%f106, [%r3];
	add.f32 	%f107, %f105, %f106;
	st.shared.f32 	[%r3], %f107;
$L__BB27_25:
	bar.sync 	0;
	setp.gt.u32 	%p15, %r1, 1;
	@%p15 bra 	$L__BB27_27;
	ld.shared.f32 	%f108, [%r3+8];
	ld.shared.f32 	%f109, [%r3];
	add.f32 	%f110, %f108, %f109;
	st.shared.f32 	[%r3], %f110;
$L__BB27_27:
	bar.sync 	0;
	setp.ne.s32 	%p16, %r1, 0;
	@%p16 bra 	$L__BB27_29;
	ld.shared.f32 	%f111, [_ZZ15s_resids_kerneliiPKfiS0_iPfS1_bE4ssum+4];
	ld.shared.f32 	%f112, [_ZZ15s_resids_kerneliiPKfiS0_iPfS1_bE4ssum];
	add.f32 	%f113, %f111, %f112;
	st.shared.f32 	[_ZZ15s_resids_kerneliiPKfiS0_iPfS1_bE4ssum], %f113;
$L__BB27_29:
	setp.ne.s32 	%p17, %r1, 0;
	bar.sync 	0;
	@%p17 bra 	$L__BB27_33;
	setp.eq.s16 	%p18, %rs1, 0;
	@%p18 bra 	$L__BB27_32;
	ld.shared.f32 	%f114, [_ZZ15s_resids_kerneliiPKfiS0_iPfS1_bE4ssum];
	sqrt.rn.f32 	%f115, %f114;
	mul.wide.u32 	%rd37, %r2, 4;
	add.s64 	%rd38, %rd3, %rd37;
	st.global.f32 	[%rd38], %f115;
	bra.uni 	$L__BB27_33;
$L__BB27_32:
	ld.shared.f32 	%f116, [_ZZ15s_resids_kerneliiPKfiS0_iPfS1_bE4ssum];
	mul.wide.u32 	%rd39, %r2, 4;
	add.s64 	%rd40, %rd3, %rd39;
	st.global.f32 	[%rd40], %f116;
$L__BB27_33:
	ret;

}
	// .globl	_Z18dlacpy_full_kerneliiPKdiPdi
.visible .entry _Z18dlacpy_full_kerneliiPKdiPdi(
	.param .u32 _Z18dlacpy_full_kerneliiPKdiPdi_param_0,
	.param .u32 _Z18dlacpy_full_kerneliiPKdiPdi_param_1,
	.param .u64 .ptr .align 1 _Z18dlacpy_full_kerneliiPKdiPdi_param_2,
	.param .u32 _Z18dlacpy_full_kerneliiPKdiPdi_param_3,
	.param .u64 .ptr .align 1 _Z18dlacpy_full_kerneliiPKdiPdi_param_4,
	.param .u32 _Z18dlacpy_full_kerneliiPKdiPdi_param_5
)
{
	.reg .pred 	%p<8>;
	.reg .b32 	%r<48>;
	.reg .b64 	%rd<153>;
	.reg .b64 	%fd<70>;

	ld.param.u32 	%r28, [_Z18dlacpy_full_kerneliiPKdiPdi_param_0];
	ld.param.u32 	%r25, [_Z18dlacpy_full_kerneliiPKdiPdi_param_1];
	ld.param.u64 	%rd3, [_Z18dlacpy_full_kerneliiPKdiPdi_param_2];
	ld.param.u32 	%r26, [_Z18dlacpy_full_kerneliiPKdiPdi_param_3];
	ld.param.u64 	%rd4, [_Z18dlacpy_full_kerneliiPKdiPdi_param_4];
	ld.param.u32 	%r27, [_Z18dlacpy_full_kerneliiPKdiPdi_param_5];
	mov.u32 	%r29, %ctaid.x;
	shl.b32 	%r30, %r29, 6;
	mov.u32 	%r31, %tid.x;
	add.s32 	%r1, %r30, %r31;
	mov.u32 	%r32, %ctaid.y;
	shl.b32 	%r2, %r32, 6;
	setp.ge.s32 	%p1, %r1, %r28;
	@%p1 bra 	$L__BB28_9;
	add.s32 	%r33, %r2, 64;
	setp.le.s32 	%p2, %r33, %r25;
	cvta.to.global.u64 	%rd5, %rd3;
	cvta.to.global.u64 	%rd6, %rd4;
	mad.lo.s32 	%r34, %r26, %r2, %r1;
	mul.wide.s32 	%rd7, %r34, 8;
	add.s64 	%rd1, %rd5, %rd7;
	mad.lo.s32 	%r35, %r27, %r2, %r1;
	mul.wide.s32 	%rd8, %r35, 8;
	add.s64 	%rd2, %rd6, %rd8;
	@%p2 bra 	$L__BB28_10;
	setp.ge.s32 	%p3, %r2, %r25;
	@%p3 bra 	$L__BB28_9;
	not.b32 	%r37, %r2;
	add.s32 	%r38, %r25, %r37;
	min.u32 	%r39, %r38, 63;
	add.s32 	%r3, %r39, 1;
	and.b32  	%r4, %r3, 3;
	setp.lt.u32 	%p4, %r38, 3;
	mov.b32 	%r44, 0;
	@%p4 bra 	$L__BB28_6;
	and.b32  	%r44, %r3, 124;
	neg.s32 	%r43, %r44;
	shl.b32 	%r7, %r27, 2;
	shl.b32 	%r8, %r26, 2;
	mov.b32 	%r41, 0;
	mul.wide.s32 	%rd141, %r26, 8;
	mul.wide.s32 	%rd143, %r27, 8;
	mov.u32 	%r42, %r41;
$L__BB28_5:
	mul.wide.s32 	%rd137, %r41, 8;
	add.s64 	%rd138, %rd1, %rd137;
	ld.global.f64 	%fd65, [%rd138];
	mul.wide.s32 	%rd139, %r42, 8;
	add.s64 	%rd140, %rd2, %rd139;
	st.global.f64 	[%rd140], %fd65;
	add.s64 	%rd142, %rd138, %rd141;
	ld.global.f64 	%fd66, [%rd142];
	add.s64 	%rd144, %rd140, %rd143;
	st.global.f64 	[%rd144], %fd66;
	add.s64 	%rd145, %rd142, %rd141;
	ld.global.f64 	%fd67, [%rd145];
	add.s64 	%rd146, %rd144, %rd143;
	st.global.f64 	[%rd146], %fd67;
	add.s64 	%rd147, %rd145, %rd141;
	ld.global.f64 	%fd68, [%rd147];
	add.s64 	%rd148, %rd146, %rd143;
	st.global.f64 	[%rd148], %fd68;
	add.s32 	%r43, %r43, 4;
	add.s32 	%r42, %r42, %r7;
	add.s32 	%r41, %r41, %r8;
	setp.ne.s32 	%p5, %r43, 0;
	@%p5 bra 	$L__BB28_5;
$L__BB28_6:
	setp.eq.s32 	%p6, %r4, 0;
	@%p6 bra 	$L__BB28_9;
	mul.lo.s32 	%r47, %r44, %r27;
	mul.lo.s32 	%r46, %r44, %r26;
	neg.s32 	%r45, %r4;
$L__BB28_8:
	.pragma "nounroll";
	mul.wide.s32 	%rd149, %r46, 8;
	add.s64 	%rd150, %rd1, %rd149;
	ld.global.f64 	%fd69, [%rd150];
	mul.wide.s32 	%rd151, %r47, 8;
	add.s64 	%rd152, %rd2, %rd151;
	st.global.f64 	[%rd152], %fd69;
	add.s32 	%r47, %r47, %r27;
	add.s32 	%r46, %r46, %r26;
	add.s32 	%r45, %r45, 1;
	setp.ne.s32 	%p7, %r45, 0;
	@%p7 bra 	$L__BB28_8;
$L__BB28_9:
	ret;
$L__BB28_10:
	ld.global.f64 	%fd1, [%rd1];
	st.global.f64 	[%rd2], %fd1;
	mul.wide.s32 	%rd9, %r26, 8;
	add.s64 	%rd10, %rd1, %rd9;
	ld.global.f64 	%fd2, [%rd10];
	mul.wide.s32 	%rd11, %r27, 8;
	add.s64 	%rd12, %rd2, %rd11;
	st.global.f64 	[%rd12], %fd2;
	add.s64 	%rd13, %rd10, %rd9;
	ld.global.f64 	%fd3, [%rd13];
	add.s64 	%rd14, %rd12, %rd11;
	st.global.f64 	[%rd14], %fd3;
	add.s64 	%rd15, %rd13, %rd9;
	ld.global.f64 	%fd4, [%rd15];
	add.s64 	%rd16, %rd14, %rd11;
	st.global.f64 	[%rd16], %fd4;
	add.s64 	%rd17, %rd15, %rd9;
	ld.global.f64 	%fd5, [%rd17];
	add.s64 	%rd18, %rd16, %rd11;
	st.global.f64 	[%rd18], %fd5;
	add.s64 	%rd19, %rd17, %rd9;
	ld.global.f64 	%fd6, [%rd19];
	add.s64 	%rd20, %rd18, %rd11;
	st.global.f64 	[%rd20], %fd6;
	add.s64 	%rd21, %rd19, %rd9;
	ld.global.f64 	%fd7, [%rd21];
	add.s64 	%rd22, %rd20, %rd11;
	st.global.f64 	[%rd22], %fd7;
	add.s64 	%rd23, %rd21, %rd9;
	ld.global.f64 	%fd8, [%rd23];
	add.s64 	%rd24, %rd22, %rd11;
	st.global.f64 	[%rd24], %fd8;
	add.s64 	%rd25, %rd23, %rd9;
	ld.global.f64 	%fd9, [%rd25];
	add.s64 	%rd26, %rd24, %rd11;
	st.global.f64 	[%rd26], %fd9;
	add.s64 	%rd27, %rd25, %rd9;
	ld.global.f64 	%fd10, [%rd27];
	add.s64 	%rd28, %rd26, %rd11;
	st.global.f64 	[%rd28], %fd10;
	add.s64 	%rd29, %rd27, %rd9;
	ld.global.f64 	%fd11, [%rd29];
	add.s64 	%rd30, %rd28, %rd11;
	st.global.f64 	[%rd30], %fd11;
	add.s64 	%rd31, %rd29, %rd9;
	ld.global.f64 	%fd12, [%rd31];
	add.s64 	%rd32, %rd30, %rd11;
	st.global.f64 	[%rd32], %fd12;
	add.s64 	%rd33, %rd31, %rd9;
	ld.global.f64 	%fd13, [%rd33];
	add.s64 	%rd34, %rd32, %rd11;
	st.global.f64 	[%rd34], %fd13;
	add.s64 	%rd35, %rd33, %rd9;
	ld.global.f64 	%fd14, [%rd35];
	add.s64 	%rd36, %rd34, %rd11;
	st.global.f64 	[%rd36], %fd14;
	add.s64 	%rd37, %rd35, %rd9;
	ld.global.f64 	%fd15, [%rd37];
	add.s64 	%rd38, %rd36, %rd11;
	st.global.f64 	[%rd38], %fd15;
	add.s64 	%rd39, %rd37, %rd9;
	ld.global.f64 	%fd16, [%rd39];
	add.s64 	%rd40, %rd38, %rd11;
	st.global.f64 	[%rd40], %fd16;
	add.s64 	%rd41, %rd39, %rd9;
	ld.global.f64 	%fd17, [%rd41];
	add.s64 	%rd42, %rd40, %rd11;
	st.global.f64 	[%rd42], %fd17;
	add.s64 	%rd43, %rd41, %rd9;
	ld.global.f64 	%fd18, [%rd43];
	add.s64 	%rd44, %rd42, %rd11;
	st.global.f64 	[%rd44], %fd18;
	add.s64 	%rd45, %rd43, %rd9;
	ld.global.f64 	%fd19, [%rd45];
	add.s64 	%rd46, %rd44, %rd11;
	st.global.f64 	[%rd46], %fd19;
	add.s64 	%rd47, %rd45, %rd9;
	ld.global.f64 	%fd20, [%rd47];
	add.s64 	%rd48, %rd46, %rd11;
	st.global.f64 	[%rd48], %fd20;
	add.s64 	%rd49, %rd47, %rd9;
	ld.global.f64 	%fd21, [%rd49];
	add.s64 	%rd50, %rd48, %rd11;
	st.global.f64 	[%rd50], %fd21;
	add.s64 	%rd51, %rd49, %rd9;
	ld.global.f64 	%fd22, [%rd51];
	add.s64 	%rd52, %rd50, %rd11;
	st.global.f64 	[%rd52], %fd22;
	add.s64 	%rd53, %rd51, %rd9;
	ld.global.f64 	%fd23, [%rd53];
	add.s64 	%rd54, %rd52, %rd11;
	st.global.f64 	[%rd54], %fd23;
	add.s64 	%rd55, %rd53, %rd9;
	ld.global.f64 	%fd24, [%rd55];
	add.s64 	%rd56, %rd54, %rd11;
	st.global.f64 	[%rd56], %fd24;
	add.s64 	%rd57, %rd55, %rd9;
	ld.global.f64 	%fd25, [%rd57];
	add.s64 	%rd58, %rd56, %rd11;
	st.global.f64 	[%rd58], %fd25;
	add.s64 	%rd59, %rd57, %rd9;
	ld.global.f64 	%fd26, [%rd59];
	add.s64 	%rd60, %rd58, %rd11;
	st.global.f64 	[%rd60], %fd26;
	add.s64 	%rd61, %rd59, %rd9;
	ld.global.f64 	%fd27, [%rd61];
	add.s64 	%rd62, %rd60, %rd11;
	st.global.f64 	[%rd62], %fd27;
	add.s64 	%rd63, %rd61, %rd9;
	ld.global.f64 	%fd28, [%rd63];
	add.s64 	%rd64, %rd62, %rd11;
	st.global.f64 	[%rd64], %fd28;
	add.s64 	%rd65, %rd63, %rd9;
	ld.global.f64 	%fd29, [%rd65];
	add.s64 	%rd66, %rd64, %rd11;
	st.global.f64 	[%rd66], %fd29;
	add.s64 	%rd67, %rd65, %rd9;
	ld.global.f64 	%fd30, [%rd67];
	add.s64 	%rd68, %rd66, %rd11;
	st.global.f64 	[%rd68], %fd30;
	add.s64 	%rd69, %rd67, %rd9;
	ld.global.f64 	%fd31, [%rd69];
	add.s64 	%rd70, %rd68, %rd11;
	st.global.f64 	[%rd70], %fd31;
	add.s64 	%rd71, %rd69, %rd9;
	ld.global.f64 	%fd32, [%rd71];
	add.s64 	%rd72, %rd70, %rd11;
	st.global.f64 	[%rd72], %fd32;
	add.s64 	%rd73, %rd71, %rd9;
	ld.global.f64 	%fd33, [%rd73];
	add.s64 	%rd74, %rd72, %rd11;
	st.global.f64 	[%rd74], %fd33;
	add.s64 	%rd75, %rd73, %rd9;
	ld.global.f64 	%fd34, [%rd75];
	add.s64 	%rd76, %rd74, %rd11;
	st.global.f64 	[%rd76], %fd34;
	add.s64 	%rd77, %rd75, %rd9;
	ld.global.f64 	%fd35, [%rd77];
	add.s64 	%rd78, %rd76, %rd11;
	st.global.f64 	[%rd78], %fd35;
	add.s64 	%rd79, %rd77, %rd9;
	ld.global.f64 	%fd36, [%rd79];
	add.s64 	%rd80, %rd78, %rd11;
	st.global.f64 	[%rd80], %fd36;
	add.s64 	%rd81, %rd79, %rd9;
	ld.global.f64 	%fd37, [%rd81];
	add.s64 	%rd82, %rd80, %rd11;
	st.global.f64 	[%rd82], %fd37;
	add.s64 	%rd83, %rd81, %rd9;
	ld.global.f64 	%fd38, [%rd83];
	add.s64 	%rd84, %rd82, %rd11;
	st.global.f64 	[%rd84], %fd38;
	add.s64 	%rd85, %rd83, %rd9;
	ld.global.f64 	%fd39, [%rd85];
	add.s64 	%rd86, %rd84, %rd11;
	st.global.f64 	[%rd86], %fd39;
	add.s64 	%rd87, %rd85, %rd9;
	ld.global.f64 	%fd40, [%rd87];
	add.s64 	%rd88, %rd86, %rd11;
	st.global.f64 	[%rd88], %fd40;
	add.s64 	%rd89, %rd87, %rd9;
	ld.global.f64 	%fd41, [%rd89];
	add.s64 	%rd90, %rd88, %rd11;
	st.global.f64 	[%rd90], %fd41;
	add.s64 	%rd91, %rd89, %rd9;
	ld.global.f64 	%fd42, [%rd91];
	add.s64 	%rd92, %rd90, %rd11;
	st.global.f64 	[%rd92], %fd42;
	add.s64 	%rd93, %rd91, %rd9;
	ld.global.f64 	%fd43, [%rd93];
	add.s64 	%rd94, %rd92, %rd11;
	st.global.f64 	[%rd94], %fd43;
	add.s64 	%rd95, %rd93, %rd9;
	ld.global.f64 	%fd44, [%rd95];
	add.s64 	%rd96, %rd94, %rd11;
	st.global.f64 	[%rd96], %fd44;
	add.s64 	%rd97, %rd95, %rd9;
	ld.global.f64 	%fd45, [%rd97];
	add.s64 	%rd98, %rd96, %rd11;
	st.global.f64 	[%rd98], %fd45;
	add.s64 	%rd99, %rd97, %rd9;
	ld.global.f64 	%fd46, [%rd99];
	add.s64 	%rd100, %rd98, %rd11;
	st.global.f64 	[%rd100], %fd46;
	add.s64 	%rd101, %rd99, %rd9;
	ld.global.f64 	%fd47, [%rd101];
	add.s64 	%rd102, %rd100, %rd11;
	st.global.f64 	[%rd102], %fd47;
	add.s64 	%rd103, %rd101, %rd9;
	ld.global.f64 	%fd48, [%rd103];
	add.s64 	%rd104, %rd102, %rd11;
	st.global.f64 	[%rd104], %fd48;
	add.s64 	%rd105, %rd103, %rd9;
	ld.global.f64 	%fd49, [%rd105];
	add.s64 	%rd106, %rd104, %rd11;
	st.global.f64 	[%rd106], %fd49;
	add.s64 	%rd107, %rd105, %rd9;
	ld.global.f64 	%fd50, [%rd107];
	add.s64 	%rd108, %rd106, %rd11;
	st.global.f64 	[%rd108], %fd50;
	add.s64 	%rd109, %rd107, %rd9;
	ld.global.f64 	%fd51, [%rd109];
	add.s64 	%rd110, %rd108, %rd11;
	st.global.f64 	[%rd110], %fd51;
	add.s64 	%rd111, %rd109, %rd9;
	ld.global.f64 	%fd52, [%rd111];
	add.s64 	%rd112, %rd110, %rd11;
	st.global.f64 	[%rd112], %fd52;
	add.s64 	%rd113, %rd111, %rd9;
	ld.global.f64 	%fd53, [%rd113];
	add.s64 	%rd114, %rd112, %rd11;
	st.global.f64 	[%rd114], %fd53;
	add.s64 	%rd115, %rd113, %rd9;
	ld.global.f64 	%fd54, [%rd115];
	add.s64 	%rd116, %rd114, %rd11;
	st.global.f64 	[%rd116], %fd54;
	add.s64 	%rd117, %rd115, %rd9;
	ld.global.f64 	%fd55, [%rd117];
	add.s64 	%rd118, %rd116, %rd11;
	st.global.f64 	[%rd118], %fd55;
	add.s64 	%rd119, %rd117, %rd9;
	ld.global.f64 	%fd56, [%rd119];
	add.s64 	%rd120, %rd118, %rd11;
	st.global.f64 	[%rd120], %fd56;
	add.s64 	%rd121, %rd119, %rd9;
	ld.global.f64 	%fd57, [%rd121];
	add.s64 	%rd122, %rd120, %rd11;
	st.global.f64 	[%rd122], %fd57;
	add.s64 	%rd123, %rd121, %rd9;
	ld.global.f64 	%fd58, [%rd123];
	add.s64 	%rd124, %rd122, %rd11;
	st.global.f64 	[%rd124], %fd58;
	add.s64 	%rd125, %rd123, %rd9;
	ld.global.f64 	%fd59, [%rd125];
	add.s64 	%rd126, %rd124, %rd11;
	st.global.f64 	[%rd126], %fd59;
	add.s64 	%rd127, %rd125, %rd9;
	ld.global.f64 	%fd60, [%rd127];
	add.s64 	%rd128, %rd126, %rd11;
	st.global.f64 	[%rd128], %fd60;
	add.s64 	%rd129, %rd127, %rd9;
	ld.global.f64 	%fd61, [%rd129];
	add.s64 	%rd130, %rd128, %rd11;
	st.global.f64 	[%rd130], %fd61;
	add.s64 	%rd131, %rd129, %rd9;
	ld.global.f64 	%fd62, [%rd131];
	add.s64 	%rd132, %rd130, %rd11;
	st.global.f64 	[%rd132], %fd62;
	add.s64 	%rd133, %rd131, %rd9;
	ld.global.f64 	%fd63, [%rd133];
	add.s64 	%rd134, %rd132, %rd11;
	st.global.f64 	[%rd134], %fd63;
	add.s64 	%rd135, %rd133, %rd9;
	ld.global.f64 	%fd64, [%rd135];
	add.s64 	%rd136, %rd134, %rd11;
	st.global.f64 	[%rd136], %fd64;
	bra.uni 	$L__BB28_9;

}
	// .globl	_Z18slacpy_full_kerneliiPKfiPfi
.visible .entry _Z18slacpy_full_kerneliiPKfiPfi(
	.param .u32 _Z18slacpy_full_kerneliiPKfiPfi_param_0,
	.param .u32 _Z18slacpy_full_kerneliiPKfiPfi_param_1,
	.param .u64 .ptr .align 1 _Z18slacpy_full_kerneliiPKfiPfi_param_2,
	.param .u32 _Z18slacpy_full_kerneliiPKfiPfi_param_3,
	.param .u64 .ptr .align 1 _Z18slacpy_full_kerneliiPKfiPfi_param_4,
	.param .u32 _Z18slacpy_full_kerneliiPKfiPfi_param_5
)
{
	.reg .pred 	%p<8>;
	.reg .b32 	%r<48>;
	.reg .b32 	%f<70>;
	.reg .b64 	%rd<153>;

	ld.param.u32 	%r28, [_Z18slacpy_full_kerneliiPKfiPfi_param_0];
	ld.param.u32 	%r25, [_Z18slacpy_full_kerneliiPKfiPfi_param_1];
	ld.param.u64 	%rd3, [_Z18slacpy_full_kerneliiPKfiPfi_param_2];
	ld.param.u32 	%r26, [_Z18slacpy_full_kerneliiPKfiPfi_param_3];
	ld.param.u64 	%rd4, [_Z18slacpy_full_kerneliiPKfiPfi_param_4];
	ld.param.u32 	%r27, [_Z18slacpy_full_kerneliiPKfiPfi_param_5];
	mov.u32 	%r29, %ctaid.x;
	shl.b32 	%r30, %r29, 6;
	mov.u32 	%r31, %tid.x;
	add.s32 	%r1, %r30, %r31;
	mov.u32 	%r32, %ctaid.y;
	shl.b32 	%r2, %r32, 6;
	setp.ge.s32 	%p1, %r1, %r28;
	@%p1 bra 	$L__BB29_9;
	add.s32 	%r33, %r2, 64;
	setp.le.s32 	%p2, %r33, %r25;
	cvta.to.global.u64 	%rd5, %rd3;
	cvta.to.global.u64 	%rd6, %rd4;
	mad.lo.s32 	%r34, %r26, %r2, %r1;
	mul.wide.s32 	%rd7, %r34, 4;
	add.s64 	%rd1, %rd5, %rd7;
	mad.lo.s32 	%r35, %r27, %r2, %r1;
	mul.wide.s32 	%rd8, %r35, 4;
	add.s64 	%rd2, %rd6, %rd8;
	@%p2 bra 	$L__BB29_10;
	setp.ge.s32 	%p3, %r2, %r25;
	@%p3 bra 	$L__BB29_9;
	not.b32 	%r37, %r2;
	add.s32 	%r38, %r25, %r37;
	min.u32 	%r39, %r38, 63;
	add.s32 	%r3, %r39, 1;
	and.b32  	%r4, %r3, 3;
	setp.lt.u32 	%p4, %r38, 3;
	mov.b32 	%r44, 0;
	@%p4 bra 	$L__BB29_6;
	and.b32  	%r44, %r3, 124;
	neg.s32 	%r43, %r44;
	shl.b32 	%r7, %r27, 2;
	shl.b32 	%r8, %r26, 2;
	mov.b32 	%r41, 0;
	mul.wide.s32 	%rd141, %r26, 4;
	mul.wide.s32 	%rd143, %r27, 4;
	mov.u32 	%r42, %r41;
$L__BB29_5:
	mul.wide.s32 	%rd137, %r41, 4;
	add.s64 	%rd138, %rd1, %rd137;
	ld.global.f32 	%f65, [%rd138];
	mul.wide.s32 	%rd139, %r42, 4;
	add.s64 	%rd140, %rd2, %rd139;
	st.global.f32 	[%rd140], %f65;
	add.s64 	%rd142, %rd138, %rd141;
	ld.global.f32 	%f66, [%rd142];
	add.s64 	%rd144, %rd140, %rd143;
	st.global.f32 	[%rd144], %f66;
	add.s64 	%rd145, %rd142, %rd141;
	ld.global.f32 	%f67, [%rd145];
	add.s64 	%rd146, %rd144, %rd143;
	st.global.f32 	[%rd146], %f67;
	add.s64 	%rd147, %rd145, %rd141;
	ld.global.f32 	%f68, [%rd147];
	add.s64 	%rd148, %rd146, %rd143;
	st.global.f32 	[%rd148], %f68;
	add.s32 	%r43, %r43, 4;
	add.s32 	%r42, %r42, %r7;
	add.s32 	%r41, %r41, %r8;
	setp.ne.s32 	%p5, %r43, 0;
	@%p5 bra 	$L__BB29_5;
$L__BB29_6:
	setp.eq.s32 	%p6, %r4, 0;
	@%p6 bra 	$L__BB29_9;
	mul.lo.s32 	%r47, %r44, %r27;
	mul.lo.s32 	%r46, %r44, %r26;
	neg.s32 	%r45, %r4;
$L__BB29_8:
	.pragma "nounroll";
	mul.wide.s32 	%rd149, %r46, 4;
	add.s64 	%rd150, %rd1, %rd149;
	ld.global.f32 	%f69, [%rd150];
	mul.wide.s32 	%rd151, %r47, 4;
	add.s64 	%rd152, %rd2, %rd151;
	st.global.f32 	[%rd152], %f69;
	add.s32 	%r47, %r47, %r27;
	add.s32 	%r46, %r46, %r26;
	add.s32 	%r45, %r45, 1;
	setp.ne.s32 	%p7, %r45, 0;
	@%p7 bra 	$L__BB29_8;
$L__BB29_9:
	ret;
$L__BB29_10:
	ld.global.f32 	%f1, [%rd1];
	st.global.f32 	[%rd2], %f1;
	mul.wide.s32 	%rd9, %r26, 4;
	add.s64 	%rd10, %rd1, %rd9;
	ld.global.f32 	%f2, [%rd10];
	mul.wide.s32 	%rd11, %r27, 4;
	add.s64 	%rd12, %rd2, %rd11;
	st.global.f32 	[%rd12], %f2;
	add.s64 	%rd13, %rd10, %rd9;
	ld.global.f32 	%f3, [%rd13];
	add.s64 	%rd14, %rd12, %rd11;
	st.global.f32 	[%rd14], %f3;
	add.s64 	%rd15, %rd13, %rd9;
	ld.global.f32 	%f4, [%rd15];
	add.s64 	%rd16, %rd14, %rd11;
	st.global.f32 	[%rd16], %f4;
	add.s64 	%rd17, %rd15, %rd9;
	ld.global.f32 	%f5, [%rd17];
	add.s64 	%rd18, %rd16, %rd11;
	st.global.f32 	[%rd18], %f5;
	add.s64 	%rd19, %rd17, %rd9;
	ld.global.f32 	%f6, [%rd19];
	add.s64 	%rd20, %rd18, %rd11;
	st.global.f32 	[%rd20], %f6;
	add.s64 	%rd21, %rd19, %rd9;
	ld.global.f32 	%f7, [%rd21];
	add.s64 	%rd22, %rd20, %rd11;
	st.global.f32 	[%rd22], %f7;
	add.s64 	%rd23, %rd21, %rd9;
	ld.global.f32 	%f8, [%rd23];
	add.s64 	%rd24, %rd22, %rd11;
	st.global.f32 	[%rd24], %f8;
	add.s64 	%rd25, %rd23, %rd9;
	ld.global.f32 	%f9, [%rd25];
	add.s64 	%rd26, %rd24, %rd11;
	st.global.f32 	[%rd26], %f9;
	add.s64 	%rd27, %rd25, %rd9;
	ld.global.f32 	%f10, [%rd27];
	add.s64 	%rd28, %rd26, %rd11;
	st.global.f32 	[%rd28], %f10;
	add.s64 	%rd29, %rd27, %rd9;
	ld.global.f32 	%f11, [%rd29];
	add.s64 	%rd30, %rd28, %rd11;
	st.global.f32 	[%rd30], %f11;
	add.s64 	%rd31, %rd29, %rd9;
	ld.global.f32 	%f12, [%rd31];
	add.s64 	%rd32, %rd30, %rd11;
	st.global.f32 	[%rd32], %f12;
	add.s64 	%rd33, %rd31, %rd9;
	ld.global.f32 	%f13, [%rd33];
	add.s64 	%rd34, %rd32, %rd11;
	st.global.f32 	[%rd34], %f13;
	add.s64 	%rd35, %rd33, %rd9;
	ld.global.f32 	%f14, [%rd35];
	add.s64 	%rd36, %rd34, %rd11;
	st.global.f32 	[%rd36], %f14;
	add.s64 	%rd37, %rd35, %rd9;
	ld.global.f32 	%f15, [%rd37];
	add.s64 	%rd38, %rd36, %rd11;
	st.global.f32 	[%rd38], %f15;
	add.s64 	%rd39, %rd37, %rd9;
	ld.global.f32 	%f16, [%rd39];
	add.s64 	%rd40, %rd38, %rd11;
	st.global.f32 	[%rd40], %f16;
	add.s64 	%rd41, %rd39, %rd9;
	ld.global.f32 	%f17, [%rd41];
	add.s64 	%rd42, %rd40, %rd11;
	st.global.f32 	[%rd42], %f17;
	add.s64 	%rd43, %rd41, %rd9;
	ld.global.f32 	%f18, [%rd43];
	add.s64 	%rd44, %rd42, %rd11;
	st.global.f32 	[%rd44], %f18;
	add.s64 	%rd45, %rd43, %rd9;
	ld.global.f32 	%f19, [%rd45];
	add.s64 	%rd46, %rd44, %rd11;
	st.global.f32 	[%rd46], %f19;
	add.s64 	%rd47, %rd45, %rd9;
	ld.global.f32 	%f20, [%rd47];
	add.s64 	%rd48, %rd46, %rd11;
	st.global.f32 	[%rd48], %f20;
	add.s64 	%rd49, %rd47, %rd9;
	ld.global.f32 	%f21, [%rd49];
	add.s64 	%rd50, %rd48, %rd11;
	st.global.f32 	[%rd50], %f21;
	add.s64 	%rd51, %rd49, %rd9;
	ld.global.f32 	%f22, [%rd51];
	add.s64 	%rd52, %rd50, %rd11;
	st.global.f32 	[%rd52], %f22;
	add.s64 	%rd53, %rd51, %rd9;
	ld.global.f32 	%f23, [%rd53];
	add.s64 	%rd54, %rd52, %rd11;
	st.global.f32 	[%rd54], %f23;
	add.s64 	%rd55, %rd53, %rd9;
	ld.global.f32 	%f24, [%rd55];
	add.s64 	%rd56, %rd54, %rd11;
	st.global.f32 	[%rd56], %f24;
	add.s64 	%rd57, %rd55, %rd9;
	ld.global.f32 	%f25, [%rd57];
	add.s64 	%rd58, %rd56, %rd11;
	st.global.f32 	[%rd58], %f25;
	add.s64 	%rd59, %rd57, %rd9;
	ld.global.f32 	%f26, [%rd59];
	add.s64 	%rd60, %rd58, %rd11;
	st.global.f32 	[%rd60], %f26;
	add.s64 	%rd61, %rd59, %rd9;
	ld.global.f32 	%f27, [%rd61];
	add.s64 	%rd62, %rd60, %rd11;
	st.global.f32 	[%rd62], %f27;
	add.s64 	%rd63, %rd61, %rd9;
	ld.global.f32 	%f28, [%rd63];
	add.s64 	%rd64, %rd62, %rd11;
	st.global.f32 	[%rd64], %f28;
	add.s64 	%rd65, %rd63, %rd9;
	ld.global.f32 	%f29, [%rd65];
	add.s64 	%rd66, %rd64, %rd11;
	st.global.f32 	[%rd66], %f29;
	add.s64 	%rd67, %rd65, %rd9;
	ld.global.f32 	%f30, [%rd67];
	add.s64 	%rd68, %rd66, %rd11;
	st.global.f32 	[%rd68], %f30;
	add.s64 	%rd69, %rd67, %rd9;
	ld.global.f32 	%f31, [%rd69];
	add.s64 	%rd70, %rd68, %rd11;
	st.global.f32 	[%rd70], %f31;
	add.s64 	%rd71, %rd69, %rd9;
	ld.global.f32 	%f32, [%rd71];
	add.s64 	%rd72, %rd70, %rd11;
	st.global.f32 	[%rd72], %f32;
	add.s64 	%rd73, %rd71, %rd9;
	ld.global.f32 	%f33, [%rd73];
	add.s64 	%rd74, %rd72, %rd11;
	st.global.f32 	[%rd74], %f33;
	add.s64 	%rd75, %rd73, %rd9;
	ld.global.f32 	%f34, [%rd75];
	add.s64 	%rd76, %rd74, %rd11;
	st.global.f32 	[%rd76], %f34;
	add.s64 	%rd77, %rd75, %rd9;
	ld.global.f32 	%f35, [%rd77];
	add.s64 	%rd78, %rd76, %rd11;
	st.global.f32 	[%rd78], %f35;
	add.s64 	%rd79, %rd77, %rd9;
	ld.global.f32 	%f36, [%rd79];
	add.s64 	%rd80, %rd78, %rd11;
	st.global.f32 	[%rd80], %f36;
	add.s64 	%rd81, %rd79, %rd9;
	ld.global.f32 	%f37, [%rd81];
	add.s64 	%rd82, %rd80, %rd11;
	st.global.f32 	[%rd82], %f37;
	add.s64 	%rd83, %rd81, %rd9;
	ld.global.f32 	%f38, [%rd83];
	add.s64 	%rd84, %rd82, %rd11;
	st.global.f32 	[%rd84], %f38;
	add.s64 	%rd85, %rd83, %rd9;
	ld.global.f32 	%f39, [%rd85];
	add.s64 	%rd86, %rd84, %rd11;
	st.global.f32 	[%rd86], %f39;
	add.s64 	%rd87, %rd85, %rd9;
	ld.global.f32 	%f40, [%rd87];
	add.s64 	%rd88, %rd86, %rd11;
	st.global.f32 	[%rd88], %f40;
	add.s64 	%rd89, %rd87, %rd9;
	ld.global.f32 	%f41, [%rd89];
	add.s64 	%rd90, %rd88, %rd11;
	st.global.f32 	[%rd90], %f41;
	add.s64 	%rd91, %rd89, %rd9;
	ld.global.f32 	%f42, [%rd91];
	add.s64 	%rd92, %rd90, %rd11;
	st.global.f32 	[%rd92], %f42;
	add.s64 	%rd93, %rd91, %rd9;
	ld.global.f32 	%f43, [%rd93];
	add.s64 	%rd94, %rd92, %rd11;
	st.global.f32 	[%rd94], %f43;
	add.s64 	%rd95, %rd93, %rd9;
	ld.global.f32 	%f44, [%rd95];
	add.s64 	%rd96, %rd94, %rd11;
	st.global.f32 	[%rd96], %f44;
	add.s64 	%rd97, %rd95, %rd9;
	ld.global.f32 	%f45, [%rd97];
	add.s64 	%rd98, %rd96, %rd11;
	st.global.f32 	[%rd98], %f45;
	add.s64 	%rd99, %rd97, %rd9;
	ld.global.f32 	%f46, [%rd99];
	add.s64 	%rd100, %rd98, %rd11;
	st.global.f32 	[%rd100], %f46;
	add.s64 	%rd101, %rd99, %rd9;
	ld.global.f32 	%f47, [%rd101];
	add.s64 	%rd102, %rd100, %rd11;
	st.global.f32 	[%rd102], %f47;
	add.s64 	%rd103, %rd101, %rd9;
	ld.global.f32 	%f48, [%rd103];
	add.s64 	%rd104, %rd102, %rd11;
	st.global.f32 	[%rd104], %f48;
	add.s64 	%rd105, %rd103, %rd9;
	ld.global.f32 	%f49, [%rd105];
	add.s64 	%rd106, %rd104, %rd11;
	st.global.f32 	[%rd106], %f49;
	add.s64 	%rd107, %rd105, %rd9;
	ld.global.f32 	%f50, [%rd107];
	add.s64 	%rd108, %rd106, %rd11;
	st.global.f32 	[%rd108], %f50;
	add.s64 	%rd109, %rd107, %rd9;
	ld.global.f32 	%f51, [%rd109];
	add.s64 	%rd110, %rd108, %rd11;
	st.global.f32 	[%rd110], %f51;
	add.s64 	%rd111, %rd109, %rd9;
	ld.global.f32 	%f52, [%rd111];
	add.s64 	%rd112, %rd110, %rd11;
	st.global.f32 	[%rd112], %f52;
	add.s64 	%rd113, %rd111, %rd9;
	ld.global.f32 	%f53, [%rd113];
	add.s64 	%rd114, %rd112, %rd11;
	st.global.f32 	[%rd114], %f53;
	add.s64 	%rd115, %rd113, %rd9;
	ld.global.f32 	%f54, [%rd115];
	add.s64 	%rd116, %rd114, %rd11;
	st.global.f32 	[%rd116], %f54;
	add.s64 	%rd117, %rd115, %rd9;
	ld.global.f32 	%f55, [%rd117];
	add.s64 	%rd118, %rd116, %rd11;
	st.global.f32 	[%rd118], %f55;
	add.s64 	%rd119, %rd117, %rd9;
	ld.global.f32 	%f56, [%rd119];
	add.s64 	%rd120, %rd118, %rd11;
	st.global.f32 	[%rd120], %f56;
	add.s64 	%rd121, %rd119, %rd9;
	ld.global.f32 	%f57, [%rd121];
	add.s64 	%rd122, %rd120, %rd11;
	st.global.f32 	[%rd122], %f57;
	add.s64 	%rd123, %rd121, %rd9;
	ld.global.f32 	%f58, [%rd123];
	add.s64 	%rd124, %rd122, %rd11;
	st.global.f32 	[%rd124], %f58;
	add.s64 	%rd125, %rd123, %rd9;
	ld.global.f32 	%f59, [%rd125];
	add.s64 	%rd126, %rd124, %rd11;
	st.global.f32 	[%rd126], %f59;
	add.s64 	%rd127, %rd125, %rd9;
	ld.global.f32 	%f60, [%rd127];
	add.s64 	%rd128, %rd126, %rd11;
	st.global.f32 	[%rd128], %f60;
	add.s64 	%rd129, %rd127, %rd9;
	ld.global.f32 	%f61, [%rd129];
	add.s64 	%rd130, %rd128, %rd11;
	st.global.f32 	[%rd130], %f61;
	add.s64 	%rd131, %rd129, %rd9;
	ld.global.f32 	%f62, [%rd131];
	add.s64 	%rd132, %rd130, %rd11;
	st.global.f32 	[%rd132], %f62;
	add.s64 	%rd133, %rd131, %rd9;
	ld.global.f32 	%f63, [%rd133];
	add.s64 	%rd134, %rd132, %rd11;
	st.global.f32 	[%rd134], %f63;
	add.s64 	%rd135, %rd133, %rd9;
	ld.global.f32 	%f64, [%rd135];
	add.s64 	%rd136, %rd134, %rd11;
	st.global.f32 	[%rd136], %f64;
	bra.uni 	$L__BB29_9;

}
	// .globl	_Z18zlacpy_full_kerneliiPK7double2iPS_i
.visible .entry _Z18zlacpy_full_kerneliiPK7double2iPS_i(
	.param .u32 _Z18zlacpy_full_kerneliiPK7double2iPS_i_param_0,
	.param .u32 _Z18zlacpy_full_kerneliiPK7double2iPS_i_param_1,
	.param .u64 .ptr .align 1 _Z18zlacpy_full_kerneliiPK7double2iPS_i_param_2,
	.param .u32 _Z18zlacpy_full_kerneliiPK7double2iPS_i_param_3,
	.param .u64 .ptr .align 1 _Z18zlacpy_full_kerneliiPK7double2iPS_i_param_4,
	.param .u32 _Z18zlacpy_full_kerneliiPK7double2iPS_i_param_5
)
{
	.reg .pred 	%p<8>;
	.reg .b32 	%r<48>;
	.reg .b64 	%rd<153>;
	.reg .b64 	%fd<139>;

	ld.param.u32 	%r28, [_Z18zlacpy_full_kerneliiPK7double2iPS_i_param_0];
	ld.param.u32 	%r25, [_Z18zlacpy_full_kerneliiPK7double2iPS_i_param_1];
	ld.param.u64 	%rd3, [_Z18zlacpy_full_kerneliiPK7double2iPS_i_param_2];
	ld.param.u32 	%r26, [_Z18zlacpy_full_kerneliiPK7double2iPS_i_param_3];
	ld.param.u64 	%rd4, [_Z18zlacpy_full_kerneliiPK7double2iPS_i_param_4];
	ld.param.u32 	%r27, [_Z18zlacpy_full_kerneliiPK7double2iPS_i_param_5];
	mov.u32 	%r29, %ctaid.x;
	shl.b32 	%r30, %r29, 6;
	mov.u32 	%r31, %tid.x;
	add.s32 	%r1, %r30, %r31;
	mov.u32 	%r32, %ctaid.y;
	shl.b32 	%r2, %r32, 6;
	setp.ge.s32 	%p1, %r1, %r28;
	@%p1 bra 	$L__BB30_9;
	add.s32 	%r33, %r2, 64;
	setp.le.s32 	%p2, %r33, %r25;
	cvta.to.global.u64 	%rd5, %rd3;
	cvta.to.global.u64 	%rd6, %rd4;
	mad.lo.s32 	%r34, %r26, %r2, %r1;
	mul.wide.s32 	%rd7, %r34, 16;
	add.s64 	%rd1, %rd5, %rd7;
	mad.lo.s32 	%r35, %r27, %r2, %r1;
	mul.wide.s32 	%rd8, %r35, 16;
	add.s64 	%rd2, %rd6, %rd8;
	@%p2 bra 	$L__BB30_10;
	setp.ge.s32 	%p3, %r2, %r25;
	@%p3 bra 	$L__BB30_9;
	not.b32 	%r37, %r2;
	add.s32 	%r38, %r25, %r37;
	min.u32 	%r39, %r38, 63;
	add.s32 	%r3, %r39, 1;
	and.b32  	%r4, %r3, 3;
	setp.lt.u32 	%p4, %r38, 3;
	mov.b32 	%r44, 0;
	@%p4 bra 	$L__BB30_6;
	and.b32  	%r44, %r3, 124;
	neg.s32 	%r43, %r44;
	shl.b32 	%r7, %r26, 2;
	shl.b32 	%r8, %r27, 2;
	mov.b32 	%r41, 0;
	mul.wide.s32 	%rd141, %r27, 16;
	mul.wide.s32 	%rd143, %r26, 16;
	mov.u32 	%r42, %r41;
$L__BB30_5:
	mul.wide.s32 	%rd137, %r41, 16;
	add.s64 	%rd138, %rd2, %rd137;
	mul.wide.s32 	%rd139, %r42, 16;
	add.s64 	%rd140, %rd1, %rd139;
	ld.global.v2.f64 	{%fd129, %fd130}, [%rd140];
	st.global.v2.f64 	[%rd138], {%fd129, %fd130};
	add.s64 	%rd142, %rd138, %rd141;
	add.s64 	%rd144, %rd140, %rd143;
	ld.global.v2.f64 	{%fd131, %fd132}, [%rd144];
	st.global.v2.f64 	[%rd142], {%fd131, %fd132};
	add.s64 	%rd145, %rd142, %rd141;
	add.s64 	%rd146, %rd144, %rd143;
	ld.global.v2.f64 	{%fd133, %fd134}, [%rd146];
	st.global.v2.f64 	[%rd145], {%fd133, %fd134};
	add.s64 	%rd147, %rd145, %rd141;
	add.s64 	%rd148, %rd146, %rd143;
	ld.global.v2.f64 	{%fd135, %fd136}, [%rd148];
	st.global.v2.f64 	[%rd147], {%fd135, %fd136};
	add.s32 	%r43, %r43, 4;
	add.s32 	%r42, %r42, %r7;
	add.s32 	%r41, %r41, %r8;
	setp.ne.s32 	%p5, %r43, 0;
	@%p5 bra 	$L__BB30_5;
$L__BB30_6:
	setp.eq.s32 	%p6, %r4, 0;
	@%p6 bra 	$L__BB30_9;
	mul.lo.s32 	%r47, %r44, %r26;
	mul.lo.s32 	%r46, %r44, %r27;
	neg.s32 	%r45, %r4;
$L__BB30_8:
	.pragma "nounroll";
	mul.wide.s32 	%rd149, %r46, 16;
	add.s64 	%rd150, %rd2, %rd149;
	mul.wide.s32 	%rd151, %r47, 16;
	add.s64 	%rd152, %rd1, %rd151;
	ld.global.v2.f64 	{%fd137, %fd138}, [%rd152];
	st.global.v2.f64 	[%rd150], {%fd137, %fd138};
	add.s32 	%r47, %r47, %r26;
	add.s32 	%r46, %r46, %r27;
	add.s32 	%r45, %r45, 1;
	setp.ne.s32 	%p7, %r45, 0;
	@%p7 bra 	$L__BB30_8;
$L__BB30_9:
	ret;
$L__BB30_10:
	ld.global.v2.f64 	{%fd1, %fd2}, [%rd1];
	st.global.v2.f64 	[%rd2], {%fd1, %fd2};
	mul.wide.s32 	%rd9, %r27, 16;
	add.s64 	%rd10, %rd2, %rd9;
	mul.wide.s32 	%rd11, %r26, 16;
	add.s64 	%rd12, %rd1, %rd11;
	ld.global.v2.f64 	{%fd3, %fd4}, [%rd12];
	st.global.v2.f64 	[%rd10], {%fd3, %fd4};
	add.s64 	%rd13, %rd10, %rd9;
	add.s64 	%rd14, %rd12, %rd11;
	ld.global.v2.f64 	{%fd5, %fd6}, [%rd14];
	st.global.v2.f64 	[%rd13], {%fd5, %fd6};
	add.s64 	%rd15, %rd13, %rd9;
	add.s64 	%rd16, %rd14, %rd11;
	ld.global.v2.f64 	{%fd7, %fd8}, [%rd16];
	st.global.v2.f64 	[%rd15], {%fd7, %fd8};
	add.s64 	%rd17, %rd15, %rd9;
	add.s64 	%rd18, %rd16, %rd11;
	ld.global.v2.f64 	{%fd9, %fd10}, [%rd18];
	st.global.v2.f64 	[%rd17], {%fd9, %fd10};
	add.s64 	%rd19, %rd17, %rd9;
	add.s64 	%rd20, %rd18, %rd11;
	ld.global.v2.f64 	{%fd11, %fd12}, [%rd20];
	st.global.v2.f64 	[%rd19], {%fd11, %fd12};
	add.s64 	%rd21, %rd19, %rd9;
	add.s64 	%rd22, %rd20, %rd11;
	ld.global.v2.f64 	{%fd13, %fd14}, [%rd22];
	st.global.v2.f64 	[%rd21], {%fd13, %fd14};
	add.s64 	%rd23, %rd21, %rd9;
	add.s64 	%rd24, %rd22, %rd11;
	ld.global.v2.f64 	{%fd15, %fd16}, [%rd24];
	st.global.v2.f64 	[%rd23], {%fd15, %fd16};
	add.s64 	%rd25, %rd23, %rd9;
	add.s64 	%rd26, %rd24, %rd11;
	ld.global.v2.f64 	{%fd17, %fd18}, [%rd26];
	st.global.v2.f64 	[%rd25], {%fd17, %fd18};
	add.s64 	%rd27, %rd25, %rd9;
	add.s64 	%rd28, %rd26, %rd11;
	ld.global.v2.f64 	{%fd19, %fd20}, [%rd28];
	st.global.v2.f64 	[%rd27], {%fd19, %fd20};
	add.s64 	%rd29, %rd27, %rd9;
	add.s64 	%rd30, %rd28, %rd11;
	ld.global.v2.f64 	{%fd21, %fd22}, [%rd30];
	st.global.v2.f64 	[%rd29], {%fd21, %fd22};
	add.s64 	%rd31, %rd29, %rd9;
	add.s64 	%rd32, %rd30, %rd11;
	ld.global.v2.f64 	{%fd23, %fd24}, [%rd32];
	st.global.v2.f64 	[%rd31], {%fd23, %fd24};
	add.s64 	%rd33, %rd31, %rd9;
	add.s64 	%rd34, %rd32, %rd11;
	ld.global.v2.f64 	{%fd25, %fd26}, [%rd34];
	st.global.v2.f64 	[%rd33], {%fd25, %fd26};
	add.s64 	%rd35, %rd33, %rd9;
	add.s64 	%rd36, %rd34, %rd11;
	ld.global.v2.f64 	{%fd27, %fd28}, [%rd36];
	st.global.v2.f64 	[%rd35], {%fd27, %fd28};
	add.s64 	%rd37, %rd35, %rd9;
	add.s64 	%rd38, %rd36, %rd11;
	ld.global.v2.f64 	{%fd29, %fd30}, [%rd38];
	st.global.v2.f64 	[%rd37], {%fd29, %fd30};
	add.s64 	%rd39, %rd37, %rd9;
	add.s64 	%rd40, %rd38, %rd11;
	ld.global.v2.f64 	{%fd31, %fd32}, [%rd40];
	st.global.v2.f64 	[%rd39], {%fd31, %fd32};
	add.s64 	%rd41, %rd39, %rd9;
	add.s64 	%rd42, %rd40, %rd11;
	ld.global.v2.f64 	{%fd33, %fd34}, [%rd42];
	st.global.v2.f64 	[%rd41], {%fd33, %fd34};
	add.s64 	%rd43, %rd41, %rd9;
	add.s64 	%rd44, %rd42, %rd11;
	ld.global.v2.f64 	{%fd35, %fd36}, [%rd44];
	st.global.v2.f64 	[%rd43], {%fd35, %fd36};
	add.s64 	%rd45, %rd43, %rd9;
	add.s64 	%rd46, %rd44, %rd11;
	ld.global.v2.f64 	{%fd37, %fd38}, [%rd46];
	st.global.v2.f64 	[%rd45], {%fd37, %fd38};
	add.s64 	%rd47, %rd45, %rd9;
	add.s64 	%rd48, %rd46, %rd11;
	ld.global.v2.f64 	{%fd39, %fd40}, [%rd48];
	st.global.v2.f64 	[%rd47], {%fd39, %fd40};
	add.s64 	%rd49, %rd47, %rd9;
	add.s64 	%rd50, %rd48, %rd11;
	ld.global.v2.f64 	{%fd41, %fd42}, [%rd50];
	st.global.v2.f64 	[%rd49], {%fd41, %fd42};
	add.s64 	%rd51, %rd49, %rd9;
	add.s64 	%rd52, %rd50, %rd11;
	ld.global.v2.f64 	{%fd43, %fd44}, [%rd52];
	st.global.v2.f64 	[%rd51], {%fd43, %fd44};
	add.s64 	%rd53, %rd51, %rd9;
	add.s64 	%rd54, %rd52, %rd11;
	ld.global.v2.f64 	{%fd45, %fd46}, [%rd54];
	st.global.v2.f64 	[%rd53], {%fd45, %fd46};
	add.s64 	%rd55, %rd53, %rd9;
	add.s64 	%rd56, %rd54, %rd11;
	ld.global.v2.f64 	{%fd47, %fd48}, [%rd56];
	st.global.v2.f64 	[%rd55], {%fd47, %fd48};
	add.s64 	%rd57, %rd55, %rd9;
	add.s64 	%rd58, %rd56, %rd11;
	ld.global.v2.f64 	{%fd49, %fd50}, [%rd58];
	st.global.v2.f64 	[%rd57], {%fd49, %fd50};
	add.s64 	%rd59, %rd57, %rd9;
	add.s64 	%rd60, %rd58, %rd11;
	ld.global.v2.f64 	{%fd51, %fd52}, [%rd60];
	st.global.v2.f64 	[%rd59], {%fd51, %fd52};
	add.s64 	%rd61, %rd59, %rd9;
	add.s64 	%rd62, %rd60, %rd11;
	ld.global.v2.f64 	{%fd53, %fd54}, [%rd62];
	st.global.v2.f64 	[%rd61], {%fd53, %fd54};
	add.s64 	%rd63, %rd61, %rd9;
	add.s64 	%rd64, %rd62, %rd11;
	ld.global.v2.f64 	{%fd55, %fd56}, [%rd64];
	st.global.v2.f64 	[%rd63], {%fd55, %fd56};
	add.s64 	%rd65, %rd63, %rd9;
	add.s64 	%rd66, %rd64, %rd11;
	ld.global.v2.f64 	{%fd57, %fd58}, [%rd66];
	st.global.v2.f64 	[%rd65], {%fd57, %fd58};
	add.s64 	%rd67, %rd65, %rd9;
	add.s64 	%rd68, %rd66, %rd11;
	ld.global.v2.f64 	{%fd59, %fd60}, [%rd68];
	st.global.v2.f64 	[%rd67], {%fd59, %fd60};
	add.s64 	%rd69, %rd67, %rd9;
	add.s64 	%rd70, %rd68, %rd11;
	ld.global.v2.f64 	{%fd61, %fd62}, [%rd70];
	st.global.v2.f64 	[%rd69], {%fd61, %fd62};
	add.s64 	%rd71, %rd69, %rd9;
	add.s64 	%rd72, %rd70, %rd11;
	ld.global.v2.f64 	{%fd63, %fd64}, [%rd72];
	st.global.v2.f64 	[%rd71], {%fd63, %fd64};
	add.s64 	%rd73, %rd71, %rd9;
	add.s64 	%rd74, %rd72, %rd11;
	ld.global.v2.f64 	{%fd65, %fd66}, [%rd74];
	st.global.v2.f64 	[%rd73], {%fd65, %fd66};
	add.s64 	%rd75, %rd73, %rd9;
	add.s64 	%rd76, %rd74, %rd11;
	ld.global.v2.f64 	{%fd67, %fd68}, [%rd76];
	st.global.v2.f64 	[%rd75], {%fd67, %fd68};
	add.s64 	%rd77, %rd75, %rd9;
	add.s64 	%rd78, %rd76, %rd11;
	ld.global.v2.f64 	{%fd69, %fd70}, [%rd78];
	st.global.v2.f64 	[%rd77], {%fd69, %fd70};
	add.s64 	%rd79, %rd77, %rd9;
	add.s64 	%rd80, %rd78, %rd11;
	ld.global.v2.f64 	{%fd71, %fd72}, [%rd80];
	st.global.v2.f64 	[%rd79], {%fd71, %fd72};
	add.s64 	%rd81, %rd79, %rd9;
	add.s64 	%rd82, %rd80, %rd11;
	ld.global.v2.f64 	{%fd73, %fd74}, [%rd82];
	st.global.v2.f64 	[%rd81], {%fd73, %fd74};
	add.s64 	%rd83, %rd81, %rd9;
	add.s64 	%rd84, %rd82, %rd11;
	ld.global.v2.f64 	{%fd75, %fd76}, [%rd84];
	st.global.v2.f64 	[%rd83], {%fd75, %fd76};
	add.s64 	%rd85, %rd83, %rd9;
	add.s64 	%rd86, %rd84, %rd11;
	ld.global.v2.f64 	{%fd77, %fd78}, [%rd86];
	st.global.v2.f64 	[%rd85], {%fd77, %fd78};
	add.s64 	%rd87, %rd85, %rd9;
	add.s64 	%rd88, %rd86, %rd11;
	ld.global.v2.f64 	{%fd79, %fd80}, [%rd88];
	st.global.v2.f64 	[%rd87], {%fd79, %fd80};
	add.s64 	%rd89, %rd87, %rd9;
	add.s64 	%rd90, %rd88, %rd11;
	ld.global.v2.f64 	{%fd81, %fd82}, [%rd90];
	st.global.v2.f64 	[%rd89], {%fd81, %fd82};
	add.s64 	%rd91, %rd89, %rd9;
	add.s64 	%rd92, %rd90, %rd11;
	ld.global.v2.f64 	{%fd83, %fd84}, [%rd92];
	st.global.v2.f64 	[%rd91], {%fd83, %fd84};
	add.s64 	%rd93, %rd91, %rd9;
	add.s64 	%rd94, %rd92, %rd11;
	ld.global.v2.f64 	{%fd85, %fd86}, [%rd94];
	st.global.v2.f64 	[%rd93], {%fd85, %fd86};
	add.s64 	%rd95, %rd93, %rd9;
	add.s64 	%rd96, %rd94, %rd11;
	ld.global.v2.f64 	{%fd87, %fd88}, [%rd96];
	st.global.v2.f64 	[%rd95], {%fd87, %fd88};
	add.s64 	%rd97, %rd95, %rd9;
	add.s64 	%rd98, %rd96, %rd11;
	ld.global.v2.f64 	{%fd89, %fd90}, [%rd98];
	st.global.v2.f64 	[%rd97], {%fd89, %fd90};
	add.s64 	%rd99, %rd97, %rd9;
	add.s64 	%rd100, %rd98, %rd11;
	ld.global.v2.f64 	{%fd91, %fd92}, [%rd100];
	st.global.v2.f64 	[%rd99], {%fd91, %fd92};
	add.s64 	%rd101, %rd99, %rd9;
	add.s64 	%rd102, %rd100, %rd11;
	ld.global.v2.f64 	{%fd93, %fd94}, [%rd102];
	st.global.v2.f64 	[%rd101], {%fd93, %fd94};
	add.s64 	%rd103, %rd101, %rd9;
	add.s64 	%rd104, %rd102, %rd11;
	ld.global.v2.f64 	{%fd95, %fd96}, [%rd104];
	st.global.v2.f64 	[%rd103], {%fd95, %fd96};
	add.s64 	%rd105, %rd103, %rd9;
	add.s64 	%rd106, %rd104, %rd11;
	ld.global.v2.f64 	{%fd97, %fd98}, [%rd106];
	st.global.v2.f64 	[%rd105], {%fd97, %fd98};
	add.s64 	%rd107, %rd105, %rd9;
	add.s64 	%rd108, %rd106, %rd11;
	ld.global.v2.f64 	{%fd99, %fd100}, [%rd108];
	st.global.v2.f64 	[%rd107], {%fd99, %fd100};
	add.s64 	%rd109, %rd107, %rd9;
	add.s64 	%rd110, %rd108, %rd11;
	ld.global.v2.f64 	{%fd101, %fd102}, [%rd110];
	st.global.v2.f64 	[%rd109], {%fd101, %fd102};
	add.s64 	%rd111, %rd109, %rd9;
	add.s64 	%rd112, %rd110, %rd11;
	ld.global.v2.f64 	{%fd103, %fd104}, [%rd112];
	st.global.v2.f64 	[%rd111], {%fd103, %fd104};
	add.s64 	%rd113, %rd111, %rd9;
	add.s64 	%rd114, %rd112, %rd11;
	ld.global.v2.f64 	{%fd105, %fd106}, [%rd114];
	st.global.v2.f64 	[%rd113], {%fd105, %fd106};
	add.s64 	%rd115, %rd113, %rd9;
	add.s64 	%rd116, %rd114, %rd11;
	ld.global.v2.f64 	{%fd107, %fd108}, [%rd116];
	st.global.v2.f64 	[%rd115], {%fd107, %fd108};
	add.s64 	%rd117, %rd115, %rd9;
	add.s64 	%rd118, %rd116, %rd11;
	ld.global.v2.f64 	{%fd109, %fd110}, [%rd118];
	st.global.v2.f64 	[%rd117], {%fd109, %fd110};
	add.s64 	%rd119, %rd117, %rd9;
	add.s64 	%rd120, %rd118, %rd11;
	ld.global.v2.f64 	{%fd111, %fd112}, [%rd120];
	st.global.v2.f64 	[%rd119], {%fd111, %fd112};
	add.s64 	%rd121, %rd119, %rd9;
	add.s64 	%rd122, %rd120, %rd11;
	ld.global.v2.f64 	{%fd113, %fd114}, [%rd122];
	st.global.v2.f64 	[%rd121], {%fd113, %fd114};
	add.s64 	%rd123, %rd121, %rd9;
	add.s64 	%rd124, %rd122, %rd11;
	ld.global.v2.f64 	{%fd115, %fd116}, [%rd124];
	st.global.v2.f64 	[%rd123], {%fd115, %fd116};
	add.s64 	%rd125, %rd123, %rd9;
	add.s64 	%rd126, %rd124, %rd11;
	ld.global.v2.f64 	{%fd117, %fd118}, [%rd126];
	st.global.v2.f64 	[%rd125], {%fd117, %fd118};
	add.s64 	%rd127, %rd125, %rd9;
	add.s64 	%rd128, %rd126, %rd11;
	ld.global.v2.f64 	{%fd119, %fd120}, [%rd128];
	st.global.v2.f64 	[%rd127], {%fd119, %fd120};
	add.s64 	%rd129, %rd127, %rd9;
	add.s64 	%rd130, %rd128, %rd11;
	ld.global.v2.f64 	{%fd121, %fd122}, [%rd130];
	st.global.v2.f64 	[%rd129], {%fd121, %fd122};
	add.s64 	%rd131, %rd129, %rd9;
	add.s64 	%rd132, %rd130, %rd11;
	ld.global.v2.f64 	{%fd123, %fd124}, [%rd132];
	st.global.v2.f64 	[%rd131], {%fd123, %fd124};
	add.s64 	%rd133, %rd131, %rd9;
	add.s64 	%rd134, %rd132, %rd11;
	ld.global.v2.f64 	{%fd125, %fd126}, [%rd134];
	st.global.v2.f64 	[%rd133], {%fd125, %fd126};
	add.s64 	%rd135, %rd133, %rd9;
	add.s64 	%rd136, %rd134, %rd11;
	ld.global.v2.f64 	{%fd127, %fd128}, [%rd136];
	st.global.v2.f64 	[%rd135], {%fd127, %fd128};
	bra.uni 	$L__BB30_9;

}
	// .globl	_Z18clacpy_full_kerneliiPK6float2iPS_i
.visible .entry _Z18clacpy_full_kerneliiPK6float2iPS_i(
	.param .u32 _Z18clacpy_full_kerneliiPK6float2iPS_i_param_0,
	.param .u32 _Z18clacpy_full_kerneliiPK6float2iPS_i_param_1,
	.param .u64 .ptr .align 1 _Z18clacpy_full_kerneliiPK6float2iPS_i_param_2,
	.param .u32 _Z18clacpy_full_kerneliiPK6float2iPS_i_param_3,
	.param .u64 .ptr .align 1 _Z18clacpy_full_kerneliiPK6float2iPS_i_param_4,
	.param .u32 _Z18clacpy_full_kerneliiPK6float2iPS_i_param_5
)
{
	.reg .pred 	%p<8>;
	.reg .b32 	%r<48>;
	.reg .b32 	%f<139>;
	.reg .b64 	%rd<153>;

	ld.param.u32 	%r28, [_Z18clacpy_full_kerneliiPK6float2iPS_i_param_0];
	ld.param.u32 	%r25, [_Z18clacpy_full_kerneliiPK6float2iPS_i_param_1];
	ld.param.u64 	%rd3, [_Z18clacpy_full_kerneliiPK6float2iPS_i_param_2];
	ld.param.u32 	%r26, [_Z18clacpy_full_kerneliiPK6float2iPS_i_param_3];
	ld.param.u64 	%rd4, [_Z18clacpy_full_kerneliiPK6float2iPS_i_param_4];
	ld.param.u32 	%r27, [_Z18clacpy_full_kerneliiPK6float2iPS_i_param_5];
	mov.u32 	%r29, %ctaid.x;
	shl.b32 	%r30, %r29, 6;
	mov.u32 	%r31, %tid.x;
	add.s32 	%r1, %r30, %r31;
	mov.u32 	%r32, %ctaid.y;
	shl.b32 	%r2, %r32, 6;
	setp.ge.s32 	%p1, %r1, %r28;
	@%p1 bra 	$L__BB31_9;
	add.s32 	%r33, %r2, 64;
	setp.le.s32 	%p2, %r33, %r25;
	cvta.to.global.u64 	%rd5, %rd3;
	cvta.to.global.u64 	%rd6, %rd4;
	mad.lo.s32 	%r34, %r26, %r2, %r1;
	mul.wide.s32 	%rd7, %r34, 8;
	add.s64 	%rd1, %rd5, %rd7;
	mad.lo.s32 	%r35, %r27, %r2, %r1;
	mul.wide.s32 	%rd8, %r35, 8;
	add.s64 	%rd2, %rd6, %rd8;
	@%p2 bra 	$L__BB31_10;
	setp.ge.s32 	%p3, %r2, %r25;
	@%p3 bra 	$L__BB31_9;
	not.b32 	%r37, %r2;
	add.s32 	%r38, %r25, %r37;
	min.u32 	%r39, %r38, 63;
	add.s32 	%r3, %r39, 1;
	and.b32  	%r4, %r3, 3;
	setp.lt.u32 	%p4, %r38, 3;
	mov.b32 	%r44, 0;
	@%p4 bra 	$L__BB31_6;
	and.b32  	%r44, %r3, 124;
	neg.s32 	%r43, %r44;
	shl.b32 	%r7, %r26, 2;
	shl.b32 	%r8, %r27, 2;
	mov.b32 	%r41, 0;
	mul.wide.s32 	%rd141, %r27, 8;
	mul.wide.s32 	%rd143, %r26, 8;
	mov.u32 	%r42, %r41;
$L__BB31_5:
	mul.wide.s32 	%rd137, %r41, 8;
	add.s64 	%rd138, %rd2, %rd137;
	mul.wide.s32 	%rd139, %r42, 8;
	add.s64 	%rd140, %rd1, %rd139;
	ld.global.v2.f32 	{%f129, %f130}, [%rd140];
	st.global.v2.f32 	[%rd138], {%f129, %f130};
	add.s64 	%rd142, %rd138, %rd141;
	add.s64 	%rd144, %rd140, %rd143;
	ld.global.v2.f32 	{%f131, %f132}, [%rd144];
	st.global.v2.f32 	[%rd142], {%f131, %f132};
	add.s64 	%rd145, %rd142, %rd141;
	add.s64 	%rd146, %rd144, %rd143;
	ld.global.v2.f32 	{%f133, %f134}, [%rd146];
	st.global.v2.f32 	[%rd145], {%f133, %f134};
	add.s64 	%rd147, %rd145, %rd141;
	add.s64 	%rd148, %rd146, %rd143;
	ld.global.v2.f32 	{%f135, %f136}, [%rd148];
	st.global.v2.f32 	[%rd147], {%f135, %f136};
	add.s32 	%r43, %r43, 4;
	add.s32 	%r42, %r42, %r7;
	add.s32 	%r41, %r41, %r8;
	setp.ne.s32 	%p5, %r43, 0;
	@%p5 bra 	$L__BB31_5;
$L__BB31_6:
	setp.eq.s32 	%p6, %r4, 0;
	@%p6 bra 	$L__BB31_9;
	mul.lo.s32 	%r47, %r44, %r26;
	mul.lo.s32 	%r46, %r44, %r27;
	neg.s32 	%r45, %r4;
$L__BB31_8:
	.pragma "nounroll";
	mul.wide.s32 	%rd149, %r46, 8;
	add.s64 	%rd150, %rd2, %rd149;
	mul.wide.s32 	%rd151, %r47, 8;
	add.s64 	%rd152, %rd1, %rd151;
	ld.global.v2.f32 	{%f137, %f138}, [%rd152];
	st.global.v2.f32 	[%rd150], {%f137, %f138};
	add.s32 	%r47, %r47, %r26;
	add.s32 	%r46, %r46, %r27;
	add.s32 	%r45, %r45, 1;
	setp.ne.s32 	%p7, %r45, 0;
	@%p7 bra 	$L__BB31_8;
$L__BB31_9:
	ret;
$L__BB31_10:
	ld.global.v2.f32 	{%f1, %f2}, [%rd1];
	st.global.v2.f32 	[%rd2], {%f1, %f2};
	mul.wide.s32 	%rd9, %r27, 8;
	add.s64 	%rd10, %rd2, %rd9;
	mul.wide.s32 	%rd11, %r26, 8;
	add.s64 	%rd12, %rd1, %rd11;
	ld.global.v2.f32 	{%f3, %f4}, [%rd12];
	st.global.v2.f32 	[%rd10], {%f3, %f4};
	add.s64 	%rd13, %rd10, %rd9;
	add.s64 	%rd14, %rd12, %rd11;
	ld.global.v2.f32 	{%f5, %f6}, [%rd14];
	st.global.v2.f32 	[%rd13], {%f5, %f6};
	add.s64 	%rd15, %rd13, %rd9;
	add.s64 	%rd16, %rd14, %rd11;
	ld.global.v2.f32 	{%f7, %f8}, [%rd16];
	st.global.v2.f32 	[%rd15], {%f7, %f8};
	add.s64 	%rd17, %rd15, %rd9;
	add.s64 	%rd18, %rd16, %rd11;
	ld.global.v2.f32 	{%f9, %f10}, [%rd18];
	st.global.v2.f32 	[%rd17], {%f9, %f10};
	add.s64 	%rd19, %rd17, %rd9;
	add.s64 	%rd20, %rd18, %rd11;
	ld.global.v2.f32 	{%f11, %f12}, [%rd20];
	st.global.v2.f32 	[%rd19], {%f11, %f12};
	add.s64 	%rd21, %rd19, %rd9;
	add.s64 	%rd22, %rd20, %rd11;
	ld.global.v2.f32 	{%f13, %f14}, [%rd22];
	st.global.v2.f32 	[%rd21], {%f13, %f14};
	add.s64 	%rd23, %rd21, %rd9;
	add.s64 	%rd24, %rd22, %rd11;
	ld.global.v2.f32 	{%f15, %f16}, [%rd24];
	st.global.v2.f32 	[%rd23], {%f15, %f16};
	add.s64 	%rd25, %rd23, %rd9;
	add.s64 	%rd26, %rd24, %rd11;
	ld.global.v2.f32 	{%f17, %f18}, [%rd26];
	st.global.v2.f32 	[%rd25], {%f17, %f18};
	add.s64 	%rd27, %rd25, %rd9;
	add.s64 	%rd28, %rd26, %rd11;
	ld.global.v2.f32 	{%f19, %f20}, [%rd28];
	st.global.v2.f32 	[%rd27], {%f19, %f20};
	add.s64 	%rd29, %rd27, %rd9;
	add.s64 	%rd30, %rd28, %rd11;
	ld.global.v2.f32 	{%f21, %f22}, [%rd30];
	st.global.v2.f32 	[%rd29], {%f21, %f22};
	add.s64 	%rd31, %rd29, %rd9;
	add.s64 	%rd32, %rd30, %rd11;
	ld.global.v2.f32 	{%f23, %f24}, [%rd32];
	st.global.v2.f32 	[%rd31], {%f23, %f24};
	add.s64 	%rd33, %rd31, %rd9;
	add.s64 	%rd34, %rd32, %rd11;
	ld.global.v2.f32 	{%f25, %f26}, [%rd34];
	st.global.v2.f32 	[%rd33], {%f25, %f26};
	add.s64 	%rd35, %rd33, %rd9;
	add.s64 	%rd36, %rd34, %rd11;
	ld.global.v2.f32 	{%f27, %f28}, [%rd36];
	st.global.v2.f32 	[%rd35], {%f27, %f28};
	add.s64 	%rd37, %rd35, %rd9;
	add.s64 	%rd38, %rd36, %rd11;
	ld.global.v2.f32 	{%f29, %f30}, [%rd38];
	st.global.v2.f32 	[%rd37], {%f29, %f30};
	add.s64 	%rd39, %rd37, %rd9;
	add.s64 	%rd40, %rd38, %rd11;
	ld.global.v2.f32 	{%f31, %f32}, [%rd40];
	st.global.v2.f32 	[%rd39], {%f31, %f32};
	add.s64 	%rd41, %rd39, %rd9;
	add.s64 	%rd42, %rd40, %rd11;
	ld.global.v2.f32 	{%f33, %f34}, [%rd42];
	st.global.v2.f32 	[%rd41], {%f33, %f34};
	add.s64 	%rd43, %rd41, %rd9;
	add.s64 	%rd44, %rd42, %rd11;
	ld.global.v2.f32 	{%f35, %f36}, [%rd44];
	st.global.v2.f32 	[%rd43], {%f35, %f36};
	add.s64 	%rd45, %rd43, %rd9;
	add.s64 	%rd46, %rd44, %rd11;
	ld.global.v2.f32 	{%f37, %f38}, [%rd46];
	st.global.v2.f32 	[%rd45], {%f37, %f38};
	add.s64 	%rd47, %rd45, %rd9;
	add.s64 	%rd48, %rd46, %rd11;
	ld.global.v2.f32 	{%f39, %f40}, [%rd48];
	st.global.v2.f32 	[%rd47], {%f39, %f40};
	add.s64 	%rd49, %rd47, %rd9;
	add.s64 	%rd50, %rd48, %rd11;
	ld.global.v2.f32 	{%f41, %f42}, [%rd50];
	st.global.v2.f32 	[%rd49], {%f41, %f42};
	add.s64 	%rd51, %rd49, %rd9;
	add.s64 	%rd52, %rd50, %rd11;
	ld.global.v2.f32 	{%f43, %f44}, [%rd52];
	st.global.v2.f32 	[%rd51], {%f43, %f44};
	add.s64 	%rd53, %rd51, %rd9;
	add.s64 	%rd54, %rd52, %rd11;
	ld.global.v2.f32 	{%f45, %f46}, [%rd54];
	st.global.v2.f32 	[%rd53], {%f45, %f46};
	add.s64 	%rd55, %rd53, %rd9;
	add.s64 	%rd56, %rd54, %rd11;
	ld.global.v2.f32 	{%f47, %f48}, [%rd56];
	st.global.v2.f32 	[%rd55], {%f47, %f48};
	add.s64 	%rd57, %rd55, %rd9;
	add.s64 	%rd58, %rd56, %rd11;
	ld.global.v2.f32 	{%f49, %f50}, [%rd58];
	st.global.v2.f32 	[%rd57], {%f49, %f50};
	add.s64 	%rd59, %rd57, %rd9;
	add.s64 	%rd60, %rd58, %rd11;
	ld.global.v2.f32 	{%f51, %f52}, [%rd60];
	st.global.v2.f32 	[%rd59], {%f51, %f52};
	add.s64 	%rd61, %rd59, %rd9;
	add.s64 	%rd62, %rd60, %rd11;
	ld.global.v2.f32 	{%f53, %f54}, [%rd62];
	st.global.v2.f32 	[%rd61], {%f53, %f54};
	add.s64 	%rd63, %rd61, %rd9;
	add.s64 	%rd64, %rd62, %rd11;
	ld.global.v2.f32 	{%f55, %f56}, [%rd64];
	st.global.v2.f32 	[%rd63], {%f55, %f56};
	add.s64 	%rd65, %rd63, %rd9;
	add.s64 	%rd66, %rd64, %rd11;
	ld.global.v2.f32 	{%f57, %f58}, [%rd66];
	st.global.v2.f32 	[%rd65], {%f57, %f58};
	add.s64 	%rd67, %rd65, %rd9;
	add.s64 	%rd68, %rd66, %rd11;
	ld.global.v2.f32 	{%f59, %f60}, [%rd68];
	st.global.v2.f32 	[%rd67], {%f59, %f60};
	add.s64 	%rd69, %rd67, %rd9;
	add.s64 	%rd70, %rd68, %rd11;
	ld.global.v2.f32 	{%f61, %f62}, [%rd70];
	st.global.v2.f32 	[%rd69], {%f61, %f62};
	add.s64 	%rd71, %rd69, %rd9;
	add.s64 	%rd72, %rd70, %rd11;
	ld.global.v2.f32 	{%f63, %f64}, [%rd72];
	st.global.v2.f32 	[%rd71], {%f63, %f64};
	add.s64 	%rd73, %rd71, %rd9;
	add.s64 	%rd74, %rd72, %rd11;
	ld.global.v2.f32 	{%f65, %f66}, [%rd74];
	st.global.v2.f32 	[%rd73], {%f65, %f66};
	add.s64 	%rd75, %rd73, %rd9;
	add.s64 	%rd76, %rd74, %rd11;
	ld.global.v2.f32 	{%f67, %f68}, [%rd76];
	st.global.v2.f32 	[%rd75], {%f67, %f68};
	add.s64 	%rd77, %rd75, %rd9;
	add.s64 	%rd78, %rd76, %rd11;
	ld.global.v2.f32 	{%f69, %f70}, [%rd78];
	st.global.v2.f32 	[%rd77], {%f69, %f70};
	add.s64 	%rd79, %rd77, %rd9;
	add.s64 	%rd80, %rd78, %rd11;
	ld.global.v2.f32 	{%f71, %f72}, [%rd80];
	st.global.v2.f32 	[%rd79], {%f71, %f72};
	add.s64 	%rd81, %rd79, %rd9;
	add.s64 	%rd82, %rd80, %rd11;
	ld.global.v2.f32 	{%f73, %f74}, [%rd82];
	st.global.v2.f32 	[%rd81], {%f73, %f74};
	add.s64 	%rd83, %rd81, %rd9;
	add.s64 	%rd84, %rd82, %rd11;
	ld.global.v2.f32 	{%f75, %f76}, [%rd84];
	st.global.v2.f32 	[%rd83], {%f75, %f76};
	add.s64 	%rd85, %rd83, %rd9;
	add.s64 	%rd86, %rd84, %rd11;
	ld.global.v2.f32 	{%f77, %f78}, [%rd86];
	st.global.v2.f32 	[%rd85], {%f77, %f78};
	add.s64 	%rd87, %rd85, %rd9;
	add.s64 	%rd88, %rd86, %rd11;
	ld.global.v2.f32 	{%f79, %f80}, [%rd88];
	st.global.v2.f32 	[%rd87], {%f79, %f80};
	add.s64 	%rd89, %rd87, %rd9;
	add.s64 	%rd90, %rd88, %rd11;
	ld.global.v2.f32 	{%f81, %f82}, [%rd90];
	st.global.v2.f32 	[%rd89], {%f81, %f82};
	add.s64 	%rd91, %rd89, %rd9;
	add.s64 	%rd92, %rd90, %rd11;
	ld.global.v2.f32 	{%f83, %f84}, [%rd92];
	st.global.v2.f32 	[%rd91], {%f83, %f84};
	add.s64 	%rd93, %rd91, %rd9;
	add.s64 	%rd94, %rd92, %rd11;
	ld.global.v2.f32 	{%f85, %f86}, [%rd94];
	st.global.v2.f32 	[%rd93], {%f85, %f86};
	add.s64 	%rd95, %rd93, %rd9;
	add.s64 	%rd96, %rd94, %rd11;
	ld.global.v2.f32 	{%f87, %f88}, [%rd96];
	st.global.v2.f32 	[%rd95], {%f87, %f88};
	add.s64 	%rd97, %rd95, %rd9;
	add.s64 	%rd98, %rd96, %rd11;
	ld.global.v2.f32 	{%f89, %f90}, [%rd98];
	st.global.v2.f32 	[%rd97], {%f89, %f90};
	add.s64 	%rd99, %rd97, %rd9;
	add.s64 	%rd100, %rd98, %rd11;
	ld.global.v2.f32 	{%f91, %f92}, [%rd100];
	st.global.v2.f32 	[%rd99], {%f91, %f92};
	add.s64 	%rd101, %rd99, %rd9;
	add.s64 	%rd102, %rd100, %rd11;
	ld.global.v2.f32 	{%f93, %f94}, [%rd102];
	st.global.v2.f32 	[%rd101], {%f93, %f94};
	add.s64 	%rd103, %rd101, %rd9;
	add.s64 	%rd104, %rd102, %rd11;
	ld.global.v2.f32 	{%f95, %f96}, [%rd104];
	st.global.v2.f32 	[%rd103], {%f95, %f96};
	add.s64 	%rd105, %rd103, %rd9;
	add.s64 	%rd106, %rd104, %rd11;
	ld.global.v2.f32 	{%f97, %f98}, [%rd106];
	st.global.v2.f32 	[%rd105], {%f97, %f98};
	add.s64 	%rd107, %rd105, %rd9;
	add.s64 	%rd108, %rd106, %rd11;
	ld.global.v2.f32 	{%f99, %f100}, [%rd108];
	st.global.v2.f32 	[%rd107], {%f99, %f100};
	add.s64 	%rd109, %rd107, %rd9;
	add.s64 	%rd110, %rd108, %rd11;
	ld.global.v2.f32 	{%f101, %f102}, [%rd110];
	st.global.v2.f32 	[%rd109], {%f101, %f102};
	add.s64 	%rd111, %rd109, %rd9;
	add.s64 	%rd112, %rd110, %rd11;
	ld.global.v2.f32 	{%f103, %f104}, [%rd112];
	st.global.v2.f32 	[%rd111], {%f103, %f104};
	add.s64 	%rd113, %rd111, %rd9;
	add.s64 	%rd114, %rd112, %rd11;
	ld.global.v2.f32 	{%f105, %f106}, [%rd114];
	st.global.v2.f32 	[%rd113], {%f105, %f106};
	add.s64 	%rd115, %rd113, %rd9;
	add.s64 	%rd116, %rd114, %rd11;
	ld.global.v2.f32 	{%f107, %f108}, [%rd116];
	st.global.v2.f32 	[%rd115], {%f107, %f108};
	add.s64 	%rd117, %rd115, %rd9;
	add.s64 	%rd118, %rd116, %rd11;
	ld.global.v2.f32 	{%f109, %f110}, [%rd118];
	st.global.v2.f32 	[%rd117], {%f109, %f110};
	add.s64 	%rd119, %rd117, %rd9;
	add.s64 	%rd120, %rd118, %rd11;
	ld.global.v2.f32 	{%f111, %f112}, [%rd120];
	st.global.v2.f32 	[%rd119], {%f111, %f112};
	add.s64 	%rd121, %rd119, %rd9;
	add.s64 	%rd122, %rd120, %rd11;
	ld.global.v2.f32 	{%f113, %f114}, [%rd122];
	st.global.v2.f32 	[%rd121], {%f113, %f114};
	add.s64 	%rd123, %rd121, %rd9;
	add.s64 	%rd124, %rd122, %rd11;
	ld.global.v2.f32 	{%f115, %f116}, [%rd124];
	st.global.v2.f32 	[%rd123], {%f115, %f116};
	add.s64 	%rd125, %rd123, %rd9;
	add.s64 	%rd126, %rd124, %rd11;
	ld.global.v2.f32 	{%f117, %f118}, [%rd126];
	st.global.v2.f32 	[%rd125], {%f117, %f118};
	add.s64 	%rd127, %rd125, %rd9;
	add.s64 	%rd128, %rd126, %rd11;
	ld.global.v2.f32 	{%f119, %f120}, [%rd128];
	st.global.v2.f32 	[%rd127], {%f119, %f120};
	add.s64 	%rd129, %rd127, %rd9;
	add.s64 	%rd130, %rd128, %rd11;
	ld.global.v2.f32 	{%f121, %f122}, [%rd130];
	st.global.v2.f32 	[%rd129], {%f121, %f122};
	add.s64 	%rd131, %rd129, %rd9;
	add.s64 	%rd132, %rd130, %rd11;
	ld.global.v2.f32 	{%f123, %f124}, [%rd132];
	st.global.v2.f32 	[%rd131], {%f123, %f124};
	add.s64 	%rd133, %rd131, %rd9;
	add.s64 	%rd134, %rd132, %rd11;
	ld.global.v2.f32 	{%f125, %f126}, [%rd134];
	st.global.v2.f32 	[%rd133], {%f125, %f126};
	add.s64 	%rd135, %rd133, %rd9;
	add.s64 	%rd136, %rd134, %rd11;
	ld.global.v2.f32 	{%f127, %f128}, [%rd136];
	st.global.v2.f32 	[%rd135], {%f127, %f128};
	bra.uni 	$L__BB31_9;

}
	// .globl	_Z19dlacpy_upper_kerneliiPKdiPdi
.visible .entry _Z19dlacpy_upper_kerneliiPKdiPdi(
	.param .u32 _Z19dlacpy_upper_kerneliiPKdiPdi_param_0,
	.param .u32 _Z19dlacpy_upper_kerneliiPKdiPdi_param_1,
	.param .u64 .ptr .align 1 _Z19dlacpy_upper_kerneliiPKdiPdi_param_2,
	.param .u32 _Z19dlacpy_upper_kerneliiPKdiPdi_param_3,
	.param .u64 .ptr .align 1 _Z19dlacpy_upper_kerneliiPKdiPdi_param_4,
	.param .u32 _Z19dlacpy_upper_kerneliiPKdiPdi_param_5
)
{
	.reg .pred 	%p<77>;
	.reg .b32 	%r<64>;
	.reg .b64 	%rd<218>;
	.reg .b64 	%fd<277>;

	ld.param.u32 	%r40, [_Z19dlacpy_upper_kerneliiPKdiPdi_param_0];
	ld.param.u32 	%r37, [_Z19dlacpy_upper_kerneliiPKdiPdi_param_1];
	ld.param.u64 	%rd71, [_Z19dlacpy_upper_kerneliiPKdiPdi_param_2];
	ld.param.u32 	%r38, [_Z19dlacpy_upper_kerneliiPKdiPdi_param_3];
	ld.param.u64 	%rd72, [_Z19dlacpy_upper_kerneliiPKdiPdi_param_4];
	ld.param.u32 	%r39, [_Z19dlacpy_upper_kerneliiPKdiPdi_param_5];
	mov.u32 	%r41, %ctaid.x;
	shl.b32 	%r42, %r41, 6;
	mov.u32 	%r43, %tid.x;
	add.s32 	%r1, %r42, %r43;
	mov.u32 	%r44, %ctaid.y;
	shl.b32 	%r2, %r44, 6;
	setp.ge.s32 	%p1, %r1, %r40;
	@%p1 bra 	$L__BB32_148;
	add.s32 	%r45, %r2, 64;
	setp.le.s32 	%p2, %r45, %r37;
	cvta.to.global.u64 	%rd73, %rd71;
	cvta.to.global.u64 	%rd74, %rd72;
	mad.lo.s32 	%r46, %r38, %r2, %r1;
	mul.wide.s32 	%rd75, %r46, 8;
	add.s64 	%rd1, %rd73, %rd75;
	mad.lo.s32 	%r47, %r39, %r2, %r1;
	mul.wide.s32 	%rd76, %r47, 8;
	add.s64 	%rd2, %rd74, %rd76;
	sub.s32 	%r3, %r1, %r2;
	@%p2 bra 	$L__BB32_19;
	setp.ge.s32 	%p67, %r2, %r37;
	@%p67 bra 	$L__BB32_148;
	not.b32 	%r49, %r2;
	add.s32 	%r50, %r37, %r49;
	min.u32 	%r51, %r50, 63;
	add.s32 	%r4, %r51, 1;
	and.b32  	%r5, %r4, 3;
	setp.lt.u32 	%p68, %r50, 3;
	mov.b32 	%r59, 0;
	@%p68 bra 	$L__BB32_14;
	and.b32  	%r59, %r4, 124;
	mul.lo.s32 	%r57, %r38, 3;
	shl.b32 	%r8, %r38, 2;
	shl.b32 	%r56, %r38, 1;
	shl.b32 	%r10, %r39, 2;
	mov.b32 	%r53, 0;
	mul.wide.s32 	%rd68, %r39, 8;
	mov.u32 	%r54, %r53;
	mov.u32 	%r55, %r38;
	mov.u32 	%r58, %r53;
$L__BB32_5:
	setp.lt.s32 	%p69, %r3, %r58;
	mov.f64 	%fd272, 0d0000000000000000;
	@%p69 bra 	$L__BB32_7;
	mul.wide.s32 	%rd204, %r53, 8;
	add.s64 	%rd205, %rd1, %rd204;
	ld.global.f64 	%fd272, [%rd205];
$L__BB32_7:
	mul.wide.s32 	%rd206, %r54, 8;
	add.s64 	%rd67, %rd2, %rd206;
	st.global.f64 	[%rd67], %fd272;
	setp.le.s32 	%p70, %r3, %r58;
	mov.f64 	%fd273, 0d0000000000000000;
	@%p70 bra 	$L__BB32_9;
	mul.wide.s32 	%rd207, %r55, 8;
	add.s64 	%rd208, %rd1, %rd207;
	ld.global.f64 	%fd273, [%rd208];
$L__BB32_9:
	add.s64 	%rd69, %rd67, %rd68;
	st.global.f64 	[%rd69], %fd273;
	add.s32 	%r17, %r58, 2;
	setp.lt.s32 	%p71, %r3, %r17;
	mov.f64 	%fd274, 0d0000000000000000;
	@%p71 bra 	$L__BB32_11;
	mul.wide.s32 	%rd209, %r56, 8;
	add.s64 	%rd210, %rd1, %rd209;
	ld.global.f64 	%fd274, [%rd210];
$L__BB32_11:
	add.s64 	%rd70, %rd69, %rd68;
	st.global.f64 	[%rd70], %fd274;
	add.s32 	%r18, %r17, 1;
	setp.lt.s32 	%p72, %r3, %r18;
	mov.f64 	%fd275, 0d0000000000000000;
	@%p72 bra 	$L__BB32_13;
	mul.wide.s32 	%rd211, %r57, 8;
	add.s64 	%rd212, %rd1, %rd211;
	ld.global.f64 	%fd275, [%rd212];
$L__BB32_13:
	add.s64 	%rd213, %rd70, %rd68;
	st.global.f64 	[%rd213], %fd275;
	add.s32 	%r57, %r57, %r8;
	add.s32 	%r56, %r56, %r8;
	add.s32 	%r55, %r55, %r8;
	add.s32 	%r54, %r54, %r10;
	add.s32 	%r53, %r53, %r8;
	add.s32 	%r58, %r18, 1;
	setp.ne.s32 	%p73, %r58, %r59;
	@%p73 bra 	$L__BB32_5;
$L__BB32_14:
	setp.eq.s32 	%p74, %r5, 0;
	@%p74 bra 	$L__BB32_148;
	mul.lo.s32 	%r62, %r59, %r39;
	mul.lo.s32 	%r61, %r59, %r38;
	neg.s32 	%r60, %r5;
$L__BB32_16:
	.pragma "nounroll";
	setp.lt.s32 	%p75, %r3, %r59;
	mov.f64 	%fd276, 0d0000000000000000;
	@%p75 bra 	$L__BB32_18;
	mul.wide.s32 	%rd214, %r61, 8;
	add.s64 	%rd215, %rd1, %rd214;
	ld.global.f64 	%fd276, [%rd215];
$L__BB32_18:
	mul.wide.s32 	%rd216, %r62, 8;
	add.s64 	%rd217, %rd2, %rd216;
	st.global.f64 	[%rd217], %fd276;
	add.s32 	%r59, %r59, 1;
	add.s32 	%r62, %r62, %r39;
	add.s32 	%r61, %r61, %r38;
	add.s32 	%r60, %r60, 1;
	setp.ne.s32 	%p76, %r60, 0;
	@%p76 bra 	$L__BB32_16;
	bra.uni 	$L__BB32_148;
$L__BB32_19:
	setp.lt.s32 	%p3, %r3, 0;
	mov.f64 	%fd208, 0d0000000000000000;
	@%p3 bra 	$L__BB32_21;
	ld.global.f64 	%fd208, [%rd1];
$L__BB32_21:
	st.global.f64 	[%rd2], %fd208;
	setp.lt.s32 	%p4, %r3, 1;
	mul.wide.s32 	%rd77, %r38, 8;
	add.s64 	%rd3, %rd1, %rd77;
	mov.f64 	%fd209, 0d0000000000000000;
	@%p4 bra 	$L__BB32_23;
	ld.global.f64 	%fd209, [%rd3];
$L__BB32_23:
	mul.wide.s32 	%rd78, %r39, 8;
	add.s64 	%rd4, %rd2, %rd78;
	st.global.f64 	[%rd4], %fd209;
	setp.lt.s32 	%p5, %r3, 2;
	mov.f64 	%fd210, 0d0000000000000000;
	@%p5 bra 	$L__BB32_25;
	add.s64 	%rd80, %rd3, %rd77;
	ld.global.f64 	%fd210, [%rd80];
$L__BB32_25:
	add.s64 	%rd6, %rd4, %rd78;
	st.global.f64 	[%rd6], %fd210;
	setp.lt.s32 	%p6, %r3, 3;
	mov.f64 	%fd211, 0d0000000000000000;
	@%p6 bra 	$L__BB32_27;
	mul.wide.s32 	%rd81, %r38, 16;
	add.s64 	%rd82, %rd3, %rd81;
	ld.global.f64 	%fd211, [%rd82];
$L__BB32_27:
	add.s64 	%rd7, %rd6, %rd78;
	st.global.f64 	[%rd7], %fd211;
	setp.lt.s32 	%p7, %r3, 4;
	mov.f64 	%fd212, 0d0000000000000000;
	@%p7 bra 	$L__BB32_29;
	mul.wide.s32 	%rd83, %r38, 24;
	add.s64 	%rd84, %rd3, %rd83;
	ld.global.f64 	%fd212, [%rd84];
$L__BB32_29:
	add.s64 	%rd8, %rd7, %rd78;
	st.global.f64 	[%rd8], %fd212;
	setp.lt.s32 	%p8, %r3, 5;
	mov.f64 	%fd213, 0d0000000000000000;
	@%p8 bra 	$L__BB32_31;
	mul.wide.s32 	%rd85, %r38, 32;
	add.s64 	%rd86, %rd3, %rd85;
	ld.global.f64 	%fd213, [%rd86];
$L__BB32_31:
	add.s64 	%rd9, %rd8, %rd78;
	st.global.f64 	[%rd9], %fd213;
	setp.lt.s32 	%p9, %r3, 6;
	mov.f64 	%fd214, 0d0000000000000000;
	@%p9 bra 	$L__BB32_33;
	mul.wide.s32 	%rd87, %r38, 40;
	add.s64 	%rd88, %rd3, %rd87;
	ld.global.f64 	%fd214, [%rd88];
$L__BB32_33:
	add.s64 	%rd10, %rd9, %rd78;
	st.global.f64 	[%rd10], %fd214;
	setp.lt.s32 	%p10, %r3, 7;
	mov.f64 	%fd215, 0d0000000000000000;
	@%p10 bra 	$L__BB32_35;
	mul.wide.s32 	%rd89, %r38, 48;
	add.s64 	%rd90, %rd3, %rd89;
	ld.global.f64 	%fd215, [%rd90];
$L__BB32_35:
	add.s64 	%rd11, %rd10, %rd78;
	st.global.f64 	[%rd11], %fd215;
	setp.lt.s32 	%p11, %r3, 8;
	mov.f64 	%fd216, 0d0000000000000000;
	@%p11 bra 	$L__BB32_37;
	mul.wide.s32 	%rd91, %r38, 56;
	add.s64 	%rd92, %rd3, %rd91;
	ld.global.f64 	%fd216, [%rd92];
$L__BB32_37:
	add.s64 	%rd12, %rd11, %rd78;
	st.global.f64 	[%rd12], %fd216;
	setp.lt.s32 	%p12, %r3, 9;
	mov.f64 	%fd217, 0d0000000000000000;
	@%p12 bra 	$L__BB32_39;
	mul.wide.s32 	%rd93, %r38, 64;
	add.s64 	%rd94, %rd3, %rd93;
	ld.global.f64 	%fd217, [%rd94];
$L__BB32_39:
	add.s64 	%rd13, %rd12, %rd78;
	st.global.f64 	[%rd13], %fd217;
	setp.lt.s32 	%p13, %r3, 10;
	mov.f64 	%fd218, 0d0000000000000000;
	@%p13 bra 	$L__BB32_41;
	mul.wide.s32 	%rd95, %r38, 72;
	add.s64 	%rd96, %rd3, %rd95;
	ld.global.f64 	%fd218, [%rd96];
$L__BB32_41:
	add.s64 	%rd14, %rd13, %rd78;
	st.global.f64 	[%rd14], %fd218;
	setp.lt.s32 	%p14, %r3, 11;
	mov.f64 	%fd219, 0d0000000000000000;
	@%p14 bra 	$L__BB32_43;
	mul.wide.s32 	%rd97, %r38, 80;
	add.s64 	%rd98, %rd3, %rd97;
	ld.global.f64 	%fd219, [%rd98];
$L__BB32_43:
	add.s64 	%rd15, %rd14, %rd78;
	st.global.f64 	[%rd15], %fd219;
	setp.lt.s32 	%p15, %r3, 12;
	mov.f64 	%fd220, 0d0000000000000000;
	@%p15 bra 	$L__BB32_45;
	mul.wide.s32 	%rd99, %r38, 88;
	add.s64 	%rd100, %rd3, %rd99;
	ld.global.f64 	%fd220, [%rd100];
$L__BB32_45:
	add.s64 	%rd16, %rd15, %rd78;
	st.global.f64 	[%rd16], %fd220;
	setp.lt.s32 	%p16, %r3, 13;
	mov.f64 	%fd221, 0d0000000000000000;
	@%p16 bra 	$L__BB32_47;
	mul.wide.s32 	%rd101, %r38, 96;
	add.s64 	%rd102, %rd3, %rd101;
	ld.global.f64 	%fd221, [%rd102];
$L__BB32_47:
	add.s64 	%rd17, %rd16, %rd78;
	st.global.f64 	[%rd17], %fd221;
	setp.lt.s32 	%p17, %r3, 14;
	mov.f64 	%fd222, 0d0000000000000000;
	@%p17 bra 	$L__BB32_49;
	mul.wide.s32 	%rd103, %r38, 104;
	add.s64 	%rd104, %rd3, %rd103;
	ld.global.f64 	%fd222, [%rd104];
$L__BB32_49:
	add.s64 	%rd18, %rd17, %rd78;
	st.global.f64 	[%rd18], %fd222;
	setp.lt.s32 	%p18, %r3, 15;
	mov.f64 	%fd223, 0d0000000000000000;
	@%p18 bra 	$L__BB32_51;
	mul.wide.s32 	%rd105, %r38, 112;
	add.s64 	%rd106, %rd3, %rd105;
	ld.global.f64 	%fd223, [%rd106];
$L__BB32_51:
	add.s64 	%rd19, %rd18, %rd78;
	st.global.f64 	[%rd19], %fd223;
	setp.lt.s32 	%p19, %r3, 16;
	mov.f64 	%fd224, 0d0000000000000000;
	@%p19 bra 	$L__BB32_53;
	mul.wide.s32 	%rd107, %r38, 120;
	add.s64 	%rd108, %rd3, %rd107;
	ld.global.f64 	%fd224, [%rd108];
$L__BB32_53:
	add.s64 	%rd20, %rd19, %rd78;
	st.global.f64 	[%rd20], %fd224;
	setp.lt.s32 	%p20, %r3, 17;
	mov.f64 	%fd225, 0d0000000000000000;
	@%p20 bra 	$L__BB32_55;
	mul.wide.s32 	%rd109, %r38, 128;
	add.s64 	%rd110, %rd3, %rd109;
	ld.global.f64 	%fd225, [%rd110];
$L__BB32_55:
	add.s64 	%rd21, %rd20, %rd78;
	st.global.f64 	[%rd21], %fd225;
	setp.lt.s32 	%p21, %r3, 18;
	mov.f64 	%fd226, 0d0000000000000000;
	@%p21 bra 	$L__BB32_57;
	mul.wide.s32 	%rd111, %r38, 136;
	add.s64 	%rd112, %rd3, %rd111;
	ld.global.f64 	%fd226, [%rd112];
$L__BB32_57:
	add.s64 	%rd22, %rd21, %rd78;
	st.global.f64 	[%rd22], %fd226;
	setp.lt.s32 	%p22, %r3, 19;
	mov.f64 	%fd227, 0d0000000000000000;
	@%p22 bra 	$L__BB32_59;
	mul.wide.s32 	%rd113, %r38, 144;
	add.s64 	%rd114, %rd3, %rd113;
	ld.global.f64 	%fd227, [%rd114];
$L__BB32_59:
	add.s64 	%rd23, %rd22, %rd78;
	st.global.f64 	[%rd23], %fd227;
	setp.lt.s32 	%p23, %r3, 20;
	mov.f64 	%fd228, 0d0000000000000000;
	@%p23 bra 	$L__BB32_61;
	mul.wide.s32 	%rd115, %r38, 152;
	add.s64 	%rd116, %rd3, %rd115;
	ld.global.f64 	%fd228, [%rd116];
$L__BB32_61:
	add.s64 	%rd24, %rd23, %rd78;
	st.global.f64 	[%rd24], %fd228;
	setp.lt.s32 	%p24, %r3, 21;
	mov.f64 	%fd229, 0d0000000000000000;
	@%p24 bra 	$L__BB32_63;
	mul.wide.s32 	%rd117, %r38, 160;
	add.s64 	%rd118, %rd3, %rd117;
	ld.global.f64 	%fd229, [%rd118];
$L__BB32_63:
	add.s64 	%rd25, %rd24, %rd78;
	st.global.f64 	[%rd25], %fd229;
	setp.lt.s32 	%p25, %r3, 22;
	mov.f64 	%fd230, 0d0000000000000000;
	@%p25 bra 	$L__BB32_65;
	mul.wide.s32 	%rd119, %r38, 168;
	add.s64 	%rd120, %rd3, %rd119;
	ld.global.f64 	%fd230, [%rd120];
$L__BB32_65:
	add.s64 	%rd26, %rd25, %rd78;
	st.global.f64 	[%rd26], %fd230;
	setp.lt.s32 	%p26, %r3, 23;
	mov.f64 	%fd231, 0d0000000000000000;
	@%p26 bra 	$L__BB32_67;
	mul.wide.s32 	%rd121, %r38, 176;
	add.s64 	%rd122, %rd3, %rd121;
	ld.global.f64 	%fd231, [%rd122];
$L__BB32_67:
	add.s64 	%rd27, %rd26, %rd78;
	st.global.f64 	[%rd27], %fd231;
	setp.lt.s32 	%p27, %r3, 24;
	mov.f64 	%fd232, 0d0000000000000000;
	@%p27 bra 	$L__BB32_69;
	mul.wide.s32 	%rd123, %r38, 184;
	add.s64 	%rd124, %rd3, %rd123;
	ld.global.f64 	%fd232, [%rd124];
$L__BB32_69:
	add.s64 	%rd28, %rd27, %rd78;
	st.global.f64 	[%rd28], %fd232;
	setp.lt.s32 	%p28, %r3, 25;
	mov.f64 	%fd233, 0d0000000000000000;
	@%p28 bra 	$L__BB32_71;
	mul.wide.s32 	%rd125, %r38, 192;
	add.s64 	%rd126, %rd3, %rd125;
	ld.global.f64 	%fd233, [%rd126];
$L__BB32_71:
	add.s64 	%rd29, %rd28, %rd78;
	st.global.f64 	[%rd29], %fd233;
	setp.lt.s32 	%p29, %r3, 26;
	mov.f64 	%fd234, 0d0000000000000000;
	@%p29 bra 	$L__BB32_73;
	mul.wide.s32 	%rd127, %r38, 200;
	add.s64 	%rd128, %rd3, %rd127;
	ld.global.f64 	%fd234, [%rd128];
$L__BB32_73:
	add.s64 	%rd30, %rd29, %rd78;
	st.global.f64 	[%rd30], %fd234;
	setp.lt.s32 	%p30, %r3, 27;
	mov.f64 	%fd235, 0d0000000000000000;
	@%p30 bra 	$L__BB32_75;
	mul.wide.s32 	%rd129, %r38, 208;
	add.s64 	%rd130, %rd3, %rd129;
	ld.global.f64 	%fd235, [%rd130];
$L__BB32_75:
	add.s64 	%rd31, %rd30, %rd78;
	st.global.f64 	[%rd31], %fd235;
	setp.lt.s32 	%p31, %r3, 28;
	mov.f64 	%fd236, 0d0000000000000000;
	@%p31 bra 	$L__BB32_77;
	mul.wide.s32 	%rd131, %r38, 216;
	add.s64 	%rd132, %rd3, %rd131;
	ld.global.f64 	%fd236, [%rd132];
$L__BB32_77:
	add.s64 	%rd32, %rd31, %rd78;
	st.global.f64 	[%rd32], %fd236;
	setp.lt.s32 	%p32, %r3, 29;
	mov.f64 	%fd237, 0d0000000000000000;
	@%p32 bra 	$L__BB32_79;
	mul.wide.s32 	%rd133, %r38, 224;
	add.s64 	%rd134, %rd3, %rd133;
	ld.global.f64 	%fd237, [%rd134];
$L__BB32_79:
	add.s64 	%rd33, %rd32, %rd78;
	st.global.f64 	[%rd33], %fd237;
	setp.lt.s32 	%p33, %r3, 30;
	mov.f64 	%fd238, 0d0000000000000000;
	@%p33 bra 	$L__BB32_81;
	mul.wide.s32 	%rd135, %r38, 232;
	add.s64 	%rd136, %rd3, %rd135;
	ld.global.f64 	%fd238, [%rd136];
$L__BB32_81:
	add.s64 	%rd34, %rd33, %rd78;
	st.global.f64 	[%rd34], %fd238;
	setp.lt.s32 	%p34, %r3, 31;
	mov.f64 	%fd239, 0d0000000000000000;
	@%p34 bra 	$L__BB32_83;
	mul.wide.s32 	%rd137, %r38, 240;
	add.s64 	%rd138, %rd3, %rd137;
	ld.global.f64 	%fd239, [%rd138];
$L__BB32_83:
	add.s64 	%rd35, %rd34, %rd78;
	st.global.f64 	[%rd35], %fd239;
	setp.lt.s32 	%p35, %r3, 32;
	mov.f64 	%fd240, 0d0000000000000000;
	@%p35 bra 	$L__BB32_85;
	mul.wide.s32 	%rd139, %r38, 248;
	add.s64 	%rd140, %rd3, %rd139;
	ld.global.f64 	%fd240, [%rd140];
$L__BB32_85:
	add.s64 	%rd36, %rd35, %rd78;
	st.global.f64 	[%rd36], %fd240;
	setp.lt.s32 	%p36, %r3, 33;
	mov.f64 	%fd241, 0d0000000000000000;
	@%p36 bra 	$L__BB32_87;
	mul.wide.s32 	%rd141, %r38, 256;
	add.s64 	%rd142, %rd3, %rd141;
	ld.global.f64 	%fd241, [%rd142];
$L__BB32_87:
	add.s64 	%rd37, %rd36, %rd78;
	st.global.f64 	[%rd37], %fd241;
	setp.lt.s32 	%p37, %r3, 34;
	mov.f64 	%fd242, 0d0000000000000000;
	@%p37 bra 	$L__BB32_89;
	mul.wide.s32 	%rd143, %r38, 264;
	add.s64 	%rd144, %rd3, %rd143;
	ld.global.f64 	%fd242, [%rd144];
$L__BB32_89:
	add.s64 	%rd38, %rd37, %rd78;
	st.global.f64 	[%rd38], %fd242;
	setp.lt.s32 	%p38, %r3, 35;
	mov.f64 	%fd243, 0d0000000000000000;
	@%p38 bra 	$L__BB32_91;
	mul.wide.s32 	%rd145, %r38, 272;
	add.s64 	%rd146, %rd3, %rd145;
	ld.global.f64 	%fd243, [%rd146];
$L__BB32_91:
	add.s64 	%rd39, %rd38, %rd78;
	st.global.f64 	[%rd39], %fd243;
	setp.lt.s32 	%p39, %r3, 36;
	mov.f64 	%fd244, 0d0000000000000000;
	@%p39 bra 	$L__BB32_93;
	mul.wide.s32 	%rd147, %r38, 280;
	add.s64 	%rd148, %rd3, %rd147;
	ld.global.f64 	%fd244, [%rd148];
$L__BB32_93:
	add.s64 	%rd40, %rd39, %rd78;
	st.global.f64 	[%rd40], %fd244;
	setp.lt.s32 	%p40, %r3, 37;
	mov.f64 	%fd245, 0d0000000000000000;
	@%p40 bra 	$L__BB32_95;
	mul.wide.s32 	%rd149, %r38, 288;
	add.s64 	%rd150, %rd3, %rd149;
	ld.global.f64 	%fd245, [%rd150];
$L__BB32_95:
	add.s64 	%rd41, %rd40, %rd78;
	st.global.f64 	[%rd41], %fd245;
	setp.lt.s32 	%p41, %r3, 38;
	mov.f64 	%fd246, 0d0000000000000000;
	@%p41 bra 	$L__BB32_97;
	mul.wide.s32 	%rd151, %r38, 296;
	add.s64 	%rd152, %rd3, %rd151;
	ld.global.f64 	%fd246, [%rd152];
$L__BB32_97:
	add.s64 	%rd42, %rd41, %rd78;
	st.global.f64 	[%rd42], %fd246;
	setp.lt.s32 	%p42, %r3, 39;
	mov.f64 	%fd247, 0d0000000000000000;
	@%p42 bra 	$L__BB32_99;
	mul.wide.s32 	%rd153, %r38, 304;
	add.s64 	%rd154, %rd3, %rd153;
	ld.global.f64 	%fd247, [%rd154];
$L__BB32_99:
	add.s64 	%rd43, %rd42, %rd78;
	st.global.f64 	[%rd43], %fd247;
	setp.lt.s32 	%p43, %r3, 40;
	mov.f64 	%fd248, 0d0000000000000000;
	@%p43 bra 	$L__BB32_101;
	mul.wide.s32 	%rd155, %r38, 312;
	add.s64 	%rd156, %rd3, %rd155;
	ld.global.f64 	%fd248, [%rd156];
$L__BB32_101:
	add.s64 	%rd44, %rd43, %rd78;
	st.global.f64 	[%rd44], %fd248;
	setp.lt.s32 	%p44, %r3, 41;
	mov.f64 	%fd249, 0d0000000000000000;
	@%p44 bra 	$L__BB32_103;
	mul.wide.s32 	%rd157, %r38, 320;
	add.s64 	%rd158, %rd3, %rd157;
	ld.global.f64 	%fd249, [%rd158];
$L__BB32_103:
	add.s64 	%rd45, %rd44, %rd78;
	st.global.f64 	[%rd45], %fd249;
	setp.lt.s32 	%p45, %r3, 42;
	mov.f64 	%fd250, 0d0000000000000000;
	@%p45 bra 	$L__BB32_105;
	mul.wide.s32 	%rd159, %r38, 328;
	add.s64 	%rd160, %rd3, %rd159;
	ld.global.f64 	%fd250, [%rd160];
$L__BB32_105:
	add.s64 	%rd46, %rd45, %rd78;
	st.global.f64 	[%rd46], %fd250;
	setp.lt.s32 	%p46, %r3, 43;
	mov.f64 	%fd251, 0d0000000000000000;
	@%p46 bra 	$L__BB32_107;
	mul.wide.s32 	%rd161, %r38, 336;
	add.s64 	%rd162, %rd3, %rd161;
	ld.global.f64 	%fd251, [%rd162];
$L__BB32_107:
	add.s64 	%rd47, %rd46, %rd78;
	st.global.f64 	[%rd47], %fd251;
	setp.lt.s32 	%p47, %r3, 44;
	mov.f64 	%fd252, 0d0000000000000000;
	@%p47 bra 	$L__BB32_109;
	mul.wide.s32 	%rd163, %r38, 344;
	add.s64 	%rd164, %rd3, %rd163;
	ld.global.f64 	%fd252, [%rd164];
$L__BB32_109:
	add.s64 	%rd48, %rd47, %rd78;
	st.global.f64 	[%rd48], %fd252;
	setp.lt.s32 	%p48, %r3, 45;
	mov.f64 	%fd253, 0d0000000000000000;
	@%p48 bra 	$L__BB32_111;
	mul.wide.s32 	%rd165, %r38, 352;
	add.s64 	%rd166, %rd3, %rd165;
	ld.global.f64 	%fd253, [%rd166];
$L__BB32_111:
	add.s64 	%rd49, %rd48, %rd78;
	st.global.f64 	[%rd49], %fd253;
	setp.lt.s32 	%p49, %r3, 46;
	mov.f64 	%fd254, 0d0000000000000000;
	@%p49 bra 	$L__BB32_113;
	mul.wide.s32 	%rd167, %r38, 360;
	add.s64 	%rd168, %rd3, %rd167;
	ld.global.f64 	%fd254, [%rd168];
$L__BB32_113:
	add.s64 	%rd50, %rd49, %rd78;
	st.global.f64 	[%rd50], %fd254;
	setp.lt.s32 	%p50, %r3, 47;
	mov.f64 	%fd255, 0d0000000000000000;
	@%p50 bra 	$L__BB32_115;
	mul.wide.s32 	%rd169, %r38, 368;
	add.s64 	%rd170, %rd3, %rd169;
	ld.global.f64 	%fd255, [%rd170];
$L__BB32_115:
	add.s64 	%rd51, %rd50, %rd78;
	st.global.f64 	[%rd51], %fd255;
	setp.lt.s32 	%p51, %r3, 48;
	mov.f64 	%fd256, 0d0000000000000000;
	@%p51 bra 	$L__BB32_117;
	mul.wide.s32 	%rd171, %r38, 376;
	add.s64 	%rd172, %rd3, %rd171;
	ld.global.f64 	%fd256, [%rd172];
$L__BB32_117:
	add.s64 	%rd52, %rd51, %rd78;
	st.global.f64 	[%rd52], %fd256;
	setp.lt.s32 	%p52, %r3, 49;
	mov.f64 	%fd257, 0d0000000000000000;
	@%p52 bra 	$L__BB32_119;
	mul.wide.s32 	%rd173, %r38, 384;
	add.s64 	%rd174, %rd3, %rd173;
	ld.global.f64 	%fd257, [%rd174];
$L__BB32_119:
	add.s64 	%rd53, %rd52, %rd78;
	st.global.f64 	[%rd53], %fd257;
	setp.lt.s32 	%p53, %r3, 50;
	mov.f64 	%fd258, 0d0000000000000000;
	@%p53 bra 	$L__BB32_121;
	mul.wide.s32 	%rd175, %r38, 392;
	add.s64 	%rd176, %rd3, %rd175;
	ld.global.f64 	%fd258, [%rd176];
$L__BB32_121:
	add.s64 	%rd54, %rd53, %rd78;
	st.global.f64 	[%rd54], %fd258;
	setp.lt.s32 	%p54, %r3, 51;
	mov.f64 	%fd259, 0d0000000000000000;
	@%p54 bra 	$L__BB32_123;
	mul.wide.s32 	%rd177, %r38, 400;
	add.s64 	%rd178, %rd3, %rd177;
	ld.global.f64 	%fd259, [%rd178];
$L__BB32_123:
	add.s64 	%rd55, %rd54, %rd78;
	st.global.f64 	[%rd55], %fd259;
	setp.lt.s32 	%p55, %r3, 52;
	mov.f64 	%fd260, 0d0000000000000000;
	@%p55 bra 	$L__BB32_125;
	mul.wide.s32 	%rd179, %r38, 408;
	add.s64 	%rd180, %rd3, %rd179;
	ld.global.f64 	%fd260, [%rd180];
$L__BB32_125:
	add.s64 	%rd56, %rd55, %rd78;
	st.global.f64 	[%rd56], %fd260;
	setp.lt.s32 	%p56, %r3, 53;
	mov.f64 	%fd261, 0d0000000000000000;
	@%p56 bra 	$L__BB32_127;
	mul.wide.s32 	%rd181, %r38, 416;
	add.s64 	%rd182, %rd3, %rd181;
	ld.global.f64 	%fd261, [%rd182];
$L__BB32_127:
	add.s64 	%rd57, %rd56, %rd78;
	st.global.f64 	[%rd57], %fd261;
	setp.lt.s32 	%p57, %r3, 54;
	mov.f64 	%fd262, 0d0000000000000000;
	@%p57 bra 	$L__BB32_129;
	mul.wide.s32 	%rd183, %r38, 424;
	add.s64 	%rd184, %rd3, %rd183;
	ld.global.f64 	%fd262, [%rd184];
$L__BB32_129:
	add.s64 	%rd58, %rd57, %rd78;
	st.global.f64 	[%rd58], %fd262;
	setp.lt.s32 	%p58, %r3, 55;
	mov.f64 	%fd263, 0d0000000000000000;
	@%p58 bra 	$L__BB32_131;
	mul.wide.s32 	%rd185, %r38, 432;
	add.s64 	%rd186, %rd3, %rd185;
	ld.global.f64 	%fd263, [%rd186];
$L__BB32_131:
	add.s64 	%rd59, %rd58, %rd78;
	st.global.f64 	[%rd59], %fd263;
	setp.lt.s32 	%p59, %r3, 56;
	mov.f64 	%fd264, 0d0000000000000000;
	@%p59 bra 	$L__BB32_133;
	mul.wide.s32 	%rd187, %r38, 440;
	add.s64 	%rd188, %rd3, %rd187;
	ld.global.f64 	%fd264, [%rd188];
$L__BB32_133:
	add.s64 	%rd60, %rd59, %rd78;
	st.global.f64 	[%rd60], %fd264;
	setp.lt.s32 	%p60, %r3, 57;
	mov.f64 	%fd265, 0d0000000000000000;
	@%p60 bra 	$L__BB32_135;
	mul.wide.s32 	%rd189, %r38, 448;
	add.s64 	%rd190, %rd3, %rd189;
	ld.global.f64 	%fd265, [%rd190];
$L__BB32_135:
	add.s64 	%rd61, %rd60, %rd78;
	st.global.f64 	[%rd61], %fd265;
	setp.lt.s32 	%p61, %r3, 58;
	mov.f64 	%fd266, 0d0000000000000000;
	@%p61 bra 	$L__BB32_137;
	mul.wide.s32 	%rd191, %r38, 456;
	add.s64 	%rd192, %rd3, %rd191;
	ld.global.f64 	%fd266, [%rd192];
$L__BB32_137:
	add.s64 	%rd62, %rd61, %rd78;
	st.global.f64 	[%rd62], %fd266;
	setp.lt.s32 	%p62, %r3, 59;
	mov.f64 	%fd267, 0d0000000000000000;
	@%p62 bra 	$L__BB32_139;
	mul.wide.s32 	%rd193, %r38, 464;
	add.s64 	%rd194, %rd3, %rd193;
	ld.global.f64 	%fd267, [%rd194];
$L__BB32_139:
	add.s64 	%rd63, %rd62, %rd78;
	st.global.f64 	[%rd63], %fd267;
	setp.lt.s32 	%p63, %r3, 60;
	mov.f64 	%fd268, 0d0000000000000000;
	@%p63 bra 	$L__BB32_141;
	mul.wide.s32 	%rd195, %r38, 472;
	add.s64 	%rd196, %rd3, %rd195;
	ld.global.f64 	%fd268, [%rd196];
$L__BB32_141:
	add.s64 	%rd64, %rd63, %rd78;
	st.global.f64 	[%rd64], %fd268;
	setp.lt.s32 	%p64, %r3, 61;
	mov.f64 	%fd269, 0d0000000000000000;
	@%p64 bra 	$L__BB32_143;
	mul.wide.s32 	%rd197, %r38, 480;
	add.s64 	%rd198, %rd3, %rd197;
	ld.global.f64 	%fd269, [%rd198];
$L__BB32_143:
	add.s64 	%rd65, %rd64, %rd78;
	st.global.f64 	[%rd65], %fd269;
	setp.lt.s32 	%p65, %r3, 62;
	mov.f64 	%fd270, 0d0000000000000000;
	@%p65 bra 	$L__BB32_145;
	mul.wide.s32 	%rd199, %r38, 488;
	add.s64 	%rd200, %rd3, %rd199;
	ld.global.f64 	%fd270, [%rd200];
$L__BB32_145:
	add.s64 	%rd66, %rd65, %rd78;
	st.global.f64 	[%rd66], %fd270;
	setp.lt.s32 	%p66, %r3, 63;
	mov.f64 	%fd271, 0d0000000000000000;
	@%p66 bra 	$L__BB32_147;
	mul.wide.s32 	%rd201, %r38, 496;
	add.s64 	%rd202, %rd3, %rd201;
	ld.global.f64 	%fd271, [%rd202];
$L__BB32_147:
	add.s64 	%rd203, %rd66, %rd78;
	st.global.f64 	[%rd203], %fd271;
$L__BB32_148:
	ret;

}
	// .globl	_Z19slacpy_upper_kerneliiPKfiPfi
.visible .entry _Z19slacpy_upper_kerneliiPKfiPfi(
	.param .u32 _Z19slacpy_upper_kerneliiPKfiPfi_param_0,
	.param .u32 _Z19slacpy_upper_kerneliiPKfiPfi_param_1,
	.param .u64 .ptr .align 1 _Z19slacpy_upper_kerneliiPKfiPfi_param_2,
	.param .u32 _Z19slacpy_upper_kerneliiPKfiPfi_param_3,
	.param .u64 .ptr .align 1 _Z19slacpy_upper_kerneliiPKfiPfi_param_4,
	.param .u32 _Z19slacpy_upper_kerneliiPKfiPfi_param_5
)
{
	.reg .pred 	%p<77>;
	.reg .b32 	%r<64>;
	.reg .b32 	%f<277>;
	.reg .b64 	%rd<218>;

	ld.param.u32 	%r40, [_Z19slacpy_upper_kerneliiPKfiPfi_param_0];
	ld.param.u32 	%r37, [_Z19slacpy_upper_kerneliiPKfiPfi_param_1];
	ld.param.u64 	%rd71, [_Z19slacpy_upper_kerneliiPKfiPfi_param_2];
	ld.param.u32 	%r38, [_Z19slacpy_upper_kerneliiPKfiPfi_param_3];
	ld.param.u64 	%rd72, [_Z19slacpy_upper_kerneliiPKfiPfi_param_4];
	ld.param.u32 	%r39, [_Z19slacpy_upper_kerneliiPKfiPfi_param_5];
	mov.u32 	%r41, %ctaid.x;
	shl.b32 	%r42, %r41, 6;
	mov.u32 	%r43, %tid.x;
	add.s32 	%r1, %r42, %r43;
	mov.u32 	%r44, %ctaid.y;
	shl.b32 	%r2, %r44, 6;
	setp.ge.s32 	%p1, %r1, %r40;
	@%p1 bra 	$L__BB33_148;
	add.s32 	%r45, %r2, 64;
	setp.le.s32 	%p2, %r45, %r37;
	cvta.to.global.u64 	%rd73, %rd71;
	cvta.to.global.u64 	%rd74, %rd72;
	mad.lo.s32 	%r46, %r38, %r2, %r1;
	mul.wide.s32 	%rd75, %r46, 4;
	add.s64 	%rd1, %rd73, %rd75;
	mad.lo.s32 	%r47, %r39, %r2, %r1;
	mul.wide.s32 	%rd76, %r47, 4;
	add.s64 	%rd2, %rd74, %rd76;
	sub.s32 	%r3, %r1, %r2;
	@%p2 bra 	$L__BB33_19;
	setp.ge.s32 	%p67, %r2, %r37;
	@%p67 bra 	$L__BB33_148;
	not.b32 	%r49, %r2;
	add.s32 	%r50, %r37, %r49;
	min.u32 	%r51, %r50, 63;
	add.s32 	%r4, %r51, 1;
	and.b32  	%r5, %r4, 3;
	setp.lt.u32 	%p68, %r50, 3;
	mov.b32 	%r59, 0;
	@%p68 bra 	$L__BB33_14;
	and.b32  	%r59, %r4, 124;
	mul.lo.s32 	%r57, %r38, 3;
	shl.b32 	%r8, %r38, 2;
	shl.b32 	%r56, %r38, 1;
	shl.b32 	%r10, %r39, 2;
	mov.b32 	%r53, 0;
	mul.wide.s32 	%rd68, %r39, 4;
	mov.u32 	%r54, %r53;
	mov.u32 	%r55, %r38;
	mov.u32 	%r58, %r53;
$L__BB33_5:
	setp.lt.s32 	%p69, %r3, %r58;
	mov.f32 	%f272, 0f00000000;
	@%p69 bra 	$L__BB33_7;
	mul.wide.s32 	%rd204, %r53, 4;
	add.s64 	%rd205, %rd1, %rd204;
	ld.global.f32 	%f272, [%rd205];
$L__BB33_7:
	mul.wide.s32 	%rd206, %r54, 4;
	add.s64 	%rd67, %rd2, %rd206;
	st.global.f32 	[%rd67], %f272;
	setp.le.s32 	%p70, %r3, %r58;
	mov.f32 	%f273, 0f00000000;
	@%p70 bra 	$L__BB33_9;
	mul.wide.s32 	%rd207, %r55, 4;
	add.s64 	%rd208, %rd1, %rd207;
	ld.global.f32 	%f273, [%rd208];
$L__BB33_9:
	add.s64 	%rd69, %rd67, %rd68;
	st.global.f32 	[%rd69], %f273;
	add.s32 	%r17, %r58, 2;
	setp.lt.s32 	%p71, %r3, %r17;
	mov.f32 	%f274, 0f00000000;
	@%p71 bra 	$L__BB33_11;
	mul.wide.s32 	%rd209, %r56, 4;
	add.s64 	%rd210, %rd1, %rd209;
	ld.global.f32 	%f274, [%rd210];
$L__BB33_11:
	add.s64 	%rd70, %rd69, %rd68;
	st.global.f32 	[%rd70], %f274;
	add.s32 	%r18, %r17, 1;
	setp.lt.s32 	%p72, %r3, %r18;
	mov.f32 	%f275, 0f00000000;
	@%p72 bra 	$L__BB33_13;
	mul.wide.s32 	%rd211, %r57, 4;
	add.s64 	%rd212, %rd1, %rd211;
	ld.global.f32 	%f275, [%rd212];
$L__BB33_13:
	add.s64 	%rd213, %rd70, %rd68;
	st.global.f32 	[%rd213], %f275;
	add.s32 	%r57, %r57, %r8;
	add.s32 	%r56, %r56, %r8;
	add.s32 	%r55, %r55, %r8;
	add.s32 	%r54, %r54, %r10;
	add.s32 	%r53, %r53, %r8;
	add.s32 	%r58, %r18, 1;
	setp.ne.s32 	%p73, %r58, %r59;
	@%p73 bra 	$L__BB33_5;
$L__BB33_14:
	setp.eq.s32 	%p74, %r5, 0;
	@%p74 bra 	$L__BB33_148;
	mul.lo.s32 	%r62, %r59, %r39;
	mul.lo.s32 	%r61, %r59, %r38;
	neg.s32 	%r60, %r5;
$L__BB33_16:
	.pragma "nounroll";
	setp.lt.s32 	%p75, %r3, %r59;
	mov.f32 	%f276, 0f00000000;
	@%p75 bra 	$L__BB33_18;
	mul.wide.s32 	%rd214, %r61, 4;
	add.s64 	%rd215, %rd1, %rd214;
	ld.global.f32 	%f276, [%rd215];
$L__BB33_18:
	mul.wide.s32 	%rd216, %r62, 4;
	add.s64 	%rd217, %rd2, %rd216;
	st.global.f32 	[%rd217], %f276;
	add.s32 	%r59, %r59, 1;
	add.s32 	%r62, %r62, %r39;
	add.s32 	%r61, %r61, %r38;
	add.s32 	%r60, %r60, 1;
	setp.ne.s32 	%p76, %r60, 0;
	@%p76 bra 	$L__BB33_16;
	bra.uni 	$L__BB33_148;
$L__BB33_19:
	setp.lt.s32 	%p3, %r3, 0;
	mov.f32 	%f208, 0f00000000;
	@%p3 bra 	$L__BB33_21;
	ld.global.f32 	%f208, [%rd1];
$L__BB33_21:
	st.global.f32 	[%rd2], %f208;
	setp.lt.s32 	%p4, %r3, 1;
	mul.wide.s32 	%rd77, %r38, 4;
	add.s64 	%rd3, %rd1, %rd77;
	mov.f32 	%f209, 0f00000000;
	@%p4 bra 	$L__BB33_23;
	ld.global.f32 	%f209, [%rd3];
$L__BB33_23:
	mul.wide.s32 	%rd78, %r39, 4;
	add.s64 	%rd4, %rd2, %rd78;
	st.global.f32 	[%rd4], %f209;
	setp.lt.s32 	%p5, %r3, 2;
	mov.f32 	%f210, 0f00000000;
	@%p5 bra 	$L__BB33_25;
	add.s64 	%rd80, %rd3, %rd77;
	ld.global.f32 	%f210, [%rd80];
$L__BB33_25:
	add.s64 	%rd6, %rd4, %rd78;
	st.global.f32 	[%rd6], %f210;
	setp.lt.s32 	%p6, %r3, 3;
	mov.f32 	%f211, 0f00000000;
	@%p6 bra 	$L__BB33_27;
	mul.wide.s32 	%rd81, %r38, 8;
	add.s64 	%rd82, %rd3, %rd81;
	ld.global.f32 	%f211, [%rd82];
$L__BB33_27:
	add.s64 	%rd7, %rd6, %rd78;
	st.global.f32 	[%rd7], %f211;
	setp.lt.s32 	%p7, %r3, 4;
	mov.f32 	%f212, 0f00000000;
	@%p7 bra 	$L__BB33_29;
	mul.wide.s32 	%rd83, %r38, 12;
	add.s64 	%rd84, %rd3, %rd83;
	ld.global.f32 	%f212, [%rd84];
$L__BB33_29:
	add.s64 	%rd8, %rd7, %rd78;
	st.global.f32 	[%rd8], %f212;
	setp.lt.s32 	%p8, %r3, 5;
	mov.f32 	%f213, 0f00000000;
	@%p8 bra 	$L__BB33_31;
	mul.wide.s32 	%rd85, %r38, 16;
	add.s64 	%rd86, %rd3, %rd85;
	ld.global.f32 	%f213, [%rd86];
$L__BB33_31:
	add.s64 	%rd9, %rd8, %rd78;
	st.global.f32 	[%rd9], %f213;
	setp.lt.s32 	%p9, %r3, 6;
	mov.f32 	%f214, 0f00000000;
	@%p9 bra 	$L__BB33_33;
	mul.wide.s32 	%rd87, %r38, 20;
	add.s64 	%rd88, %rd3, %rd87;
	ld.global.f32 	%f214, [%rd88];
$L__BB33_33:
	add.s64 	%rd10, %rd9, %rd78;
	st.global.f32 	[%rd10], %f214;
	setp.lt.s32 	%p10, %r3, 7;
	mov.f32 	%f215, 0f00000000;
	@%p10 bra 	$L__BB33_35;
	mul.wide.s32 	%rd89, %r38, 24;
	add.s64 	%rd90, %rd3, %rd89;
	ld.global.f32 	%f215, [%rd90];
$L__BB33_35:
	add.s64 	%rd11, %rd10, %rd78;
	st.global.f32 	[%rd11], %f215;
	setp.lt.s32 	%p11, %r3, 8;
	mov.f32 	%f216, 0f00000000;
	@%p11 bra 	$L__BB33_37;
	mul.wide.s32 	%rd91, %r38, 28;
	add.s64 	%rd92, %rd3, %rd91;
	ld.global.f32 	%f216, [%rd92];
$L__BB33_37:
	add.s64 	%rd12, %rd11, %rd78;
	st.global.f32 	[%rd12], %f216;
	setp.lt.s32 	%p12, %r3, 9;
	mov.f32 	%f217, 0f00000000;
	@%p12 bra 	$L__BB33_39;
	mul.wide.s32 	%rd93, %r38, 32;
	add.s64 	%rd94, %rd3, %rd93;
	ld.global.f32 	%f217, [%rd94];
$L__BB33_39:
	add.s64 	%rd13, %rd12, %rd78;
	st.global.f32 	[%rd13], %f217;
	setp.lt.s32 	%p13, %r3, 10;
	mov.f32 	%f218, 0f00000000;
	@%p13 bra 	$L__BB33_41;
	mul.wide.s32 	%rd95, %r38, 36;
	add.s64 	%rd96, %rd3, %rd95;
	ld.global.f32 	%f218, [%rd96];
$L__BB33_41:
	add.s64 	%rd14, %rd13, %rd78;
	st.global.f32 	[%rd14], %f218;
	setp.lt.s32 	%p14, %r3, 11;
	mov.f32 	%f219, 0f00000000;
	@%p14 bra 	$L__BB33_43;
	mul.wide.s32 	%rd97, %r38, 40;
	add.s64 	%rd98, %rd3, %rd97;
	ld.global.f32 	%f219, [%rd98];
$L__BB33_43:
	add.s64 	%rd15, %rd14, %rd78;
	st.global.f32 	[%rd15], %f219;
	setp.lt.s32 	%p15, %r3, 12;
	mov.f32 	%f220, 0f00000000;
	@%p15 bra 	$L__BB33_45;
	mul.wide.s32 	%rd99, %r38, 44;
	add.s64 	%rd100, %rd3, %rd99;
	ld.global.f32 	%f220, [%rd100];
$L__BB33_45:
	add.s64 	%rd16, %rd15, %rd78;
	st.global.f32 	[%rd16], %f220;
	setp.lt.s32 	%p16, %r3, 13;
	mov.f32 	%f221, 0f00000000;
	@%p16 bra 	$L__BB33_47;
	mul.wide.s32 	%rd101, %r38, 48;
	add.s64 	%rd102, %rd3, %rd101;
	ld.global.f32 	%f221, [%rd102];
$L__BB33_47:
	add.s64 	%rd17, %rd16, %rd78;
	st.global.f32 	[%rd17], %f221;
	setp.lt.s32 	%p17, %r3, 14;
	mov.f32 	%f222, 0f00000000;
	@%p17 bra 	$L__BB33_49;
	mul.wide.s32 	%rd103, %r38, 52;
	add.s64 	%rd104, %rd3, %rd103;
	ld.global.f32 	%f222, [%rd104];
$L__BB33_49:
	add.s64 	%rd18, %rd17, %rd78;
	st.global.f32 	[%rd18], %f222;
	setp.lt.s32 	%p18, %r3, 15;
	mov.f32 	%f223, 0f00000000;
	@%p18 bra 	$L__BB33_51;
	mul.wide.s32 	%rd105, %r38, 56;
	add.s64 	%rd106, %rd3, %rd105;
	ld.global.f32 	%f223, [%rd106];
$L__BB33_51:
	add.s64 	%rd19, %rd18, %rd78;
	st.global.f32 	[%rd19], %f223;
	setp.lt.s32 	%p19, %r3, 16;
	mov.f32 	%f224, 0f00000000;
	@%p19 bra 	$L__BB33_53;
	mul.wide.s32 	%rd107, %r38, 60;
	add.s64 	%rd108, %rd3, %rd107;
	ld.global.f32 	%f224, [%rd108];
$L__BB33_53:
	add.s64 	%rd20, %rd19, %rd78;
	st.global.f32 	[%rd20], %f224;
	setp.lt.s32 	%p20, %r3, 17;
	mov.f32 	%f225, 0f00000000;
	@%p20 bra 	$L__BB33_55;
	mul.wide.s32 	%rd109, %r38, 64;
	add.s64 	%rd110, %rd3, %rd109;
	ld.global.f32 	%f225, [%rd110];
$L__BB33_55:
	add.s64 	%rd21, %rd20, %rd78;
	st.global.f32 	[%rd21], %f225;
	setp.lt.s32 	%p21, %r3, 18;
	mov.f32 	%f226, 0f00000000;
	@%p21 bra 	$L__BB33_57;
	mul.wide.s32 	%rd111, %r38, 68;
	add.s64 	%rd112, %rd3, %rd111;
	ld.global.f32 	%f226, [%rd112];
$L__BB33_57:
	add.s64 	%rd22, %rd21, %rd78;
	st.global.f32 	[%rd22], %f226;
	setp.lt.s32 	%p22, %r3, 19;
	mov.f32 	%f227, 0f00000000;
	@%p22 bra 	$L__BB33_59;
	mul.wide.s32 	%rd113, %r38, 72;
	add.s64 	%rd114, %rd3, %rd113;
	ld.global.f32 	%f227, [%rd114];
$L__BB33_59:
	add.s64 	%rd23, %rd22, %rd78;
	st.global.f32 	[%rd23], %f227;
	setp.lt.s32 	%p23, %r3, 20;
	mov.f32 	%f228, 0f00000000;
	@%p23 bra 	$L__BB33_61;
	mul.wide.s32 	%rd115, %r38, 76;
	add.s64 	%rd116, %rd3, %rd115;
	ld.global.f32 	%f228, [%rd116];
$L__BB33_61:
	add.s64 	%rd24, %rd23, %rd78;
	st.global.f32 	[%rd24], %f228;
	setp.lt.s32 	%p24, %r3, 21;
	mov.f32 	%f229, 0f00000000;
	@%p24 bra 	$L__BB33_63;
	mul.wide.s32 	%rd117, %r38, 80;
	add.s64 	%rd118, %rd3, %rd117;
	ld.global.f32 	%f229, [%rd118];
$L__BB33_63:
	add.s64 	%rd25, %rd24, %rd78;
	st.global.f32 	[%rd25], %f229;
	setp.lt.s32 	%p25, %r3, 22;
	mov.f32 	%f230, 0f00000000;
	@%p25 bra 	$L__BB33_65;
	mul.wide.s32 	%rd119, %r38, 84;
	add.s64 	%rd120, %rd3, %rd119;
	ld.global.f32 	%f230, [%rd120];
$L__BB33_65:
	add.s64 	%rd26, %rd25, %rd78;
	st.global.f32 	[%rd26], %f230;
	setp.lt.s32 	%p26, %r3, 23;
	mov.f32 	%f231, 0f00000000;
	@%p26 bra 	$L__BB33_67;
	mul.wide.s32 	%rd121, %r38, 88;
	add.s64 	%rd122, %rd3, %rd121;
	ld.global.f32 	%f231, [%rd122];
$L__BB33_67:
	add.s64 	%rd27, %rd26, %rd78;
	st.global.f32 	[%rd27], %f231;
	setp.lt.s32 	%p27, %r3, 24;
	mov.f32 	%f232, 0f00000000;
	@%p27 bra 	$L__BB33_69;
	mul.wide.s32 	%rd123, %r38, 92;
	add.s64 	%rd124, %rd3, %rd123;
	ld.global.f32 	%f232, [%rd124];
$L__BB33_69:
	add.s64 	%rd28, %rd27, %rd78;
	st.global.f32 	[%rd28], %f232;
	setp.lt.s32 	%p28, %r3, 25;
	mov.f32 	%f233, 0f00000000;
	@%p28 bra 	$L__BB33_71;
	mul.wide.s32 	%rd125, %r38, 96;
	add.s64 	%rd126, %rd3, %rd125;
	ld.global.f32 	%f233, [%rd126];
$L__BB33_71:
	add.s64 	%rd29, %rd28, %rd78;
	st.global.f32 	[%rd29], %f233;
	setp.lt.s32 	%p29, %r3, 26;
	mov.f32 	%f234, 0f00000000;
	@%p29 bra 	$L__BB33_73;
	mul.wide.s32 	%rd127, %r38, 100;
	add.s64 	%rd128, %rd3, %rd127;
	ld.global.f32 	%f234, [%rd128];
$L__BB33_73:
	add.s64 	%rd30, %rd29, %rd78;
	st.global.f32 	[%rd30], %f234;
	setp.lt.s32 	%p30, %r3, 27;
	mov.f32 	%f235, 0f00000000;
	@%p30 bra 	$L__BB33_75;
	mul.wide.s32 	%rd129, %r38, 104;
	add.s64 	%rd130, %rd3, %rd129;
	ld.global.f32 	%f235, [%rd130];
$L__BB33_75:
	add.s64 	%rd31, %rd30, %rd78;
	st.global.f32 	[%rd31], %f235;
	setp.lt.s32 	%p31, %r3, 28;
	mov.f32 	%f236, 0f00000000;
	@%p31 bra 	$L__BB33_77;
	mul.wide.s32 	%rd131, %r38, 108;
	add.s64 	%rd132, %rd3, %rd131;
	ld.global.f32 	%f236, [%rd132];
$L__BB33_77:
	add.s64 	%rd32, %rd31, %rd78;
	st.global.f32 	[%rd32], %f236;
	setp.lt.s32 	%p32, %r3, 29;
	mov.f32 	%f237, 0f00000000;
	@%p32 bra 	$L__BB33_79;
	mul.wide.s32 	%rd133, %r38, 112;
	add.s64 	%rd134, %rd3, %rd133;
	ld.global.f32 	%f237, [%rd134];
$L__BB33_79:
	add.s64 	%rd33, %rd32, %rd78;
	st.global.f32 	[%rd33], %f237;
	setp.lt.s32 	%p33, %r3, 30;
	mov.f32 	%f238, 0f00000000;
	@%p33 bra 	$L__BB33_81;
	mul.wide.s32 	%rd135, %r38, 116;
	add.s64 	%rd136, %rd3, %rd135;
	ld.global.f32 	%f238, [%rd136];
$L__BB33_81:
	add.s64 	%rd34, %rd33, %rd78;
	st.global.f32 	[%rd34], %f238;
	setp.lt.s32 	%p34, %r3, 31;
	mov.f32 	%f239, 0f00000000;
	@%p34 bra 	$L__BB33_83;
	mul.wide.s32 	%rd137, %r38, 120;
	add.s64 	%rd138, %rd3, %rd137;
	ld.global.f32 	%f239, [%rd138];
$L__BB33_83:
	add.s64 	%rd35, %rd34, %rd78;
	st.global.f32 	[%rd35], %f239;
	setp.lt.s32 	%p35, %r3, 32;
	mov.f32 	%f240, 0f00000000;
	@%p35 bra 	$L__BB33_85;
	mul.wide.s32 	%rd139, %r38, 124;
	add.s64 	%rd140, %rd3, %rd139;
	ld.global.f32 	%f240, [%rd140];
$L__BB33_85:
	add.s64 	%rd36, %rd35, %rd78;
	st.global.f32 	[%rd36], %f240;
	setp.lt.s32 	%p36, %r3, 33;
	mov.f32 	%f241, 0f00000000;
	@%p36 bra 	$L__BB33_87;
	mul.wide.s32 	%rd141, %r38, 128;
	add.s64 	%rd142, %rd3, %rd141;
	ld.global.f32 	%f241, [%rd142];
$L__BB33_87:
	add.s64 	%rd37, %rd36, %rd78;
	st.global.f32 	[%rd37], %f241;
	setp.lt.s32 	%p37, %r3, 34;
	mov.f32 	%f242, 0f00000000;
	@%p37 bra 	$L__BB33_89;
	mul.wide.s32 	%rd143, %r38, 132;
	add.s64 	%rd144, %rd3, %rd143;
	ld.global.f32 	%f242, [%rd144];
$L__BB33_89:
	add.s64 	%rd38, %rd37, %rd78;
	st.global.f32 	[%rd38], %f242;
	setp.lt.s32 	%p38, %r3, 35;
	mov.f32 	%f243, 0f00000000;
	@%p38 bra 	$L__BB33_91;
	mul.wide.s32 	%rd145, %r38, 136;
	add.s64 	%rd146, %rd3, %rd145;
	ld.global.f32 	%f243, [%rd146];
$L__BB33_91:
	add.s64 	%rd39, %rd38, %rd78;
	st.global.f32 	[%rd39], %f243;
	setp.lt.s32 	%p39, %r3, 36;
	mov.f32 	%f244, 0f00000000;
	@%p39 bra 	$L__BB33_93;
	mul.wide.s32 	%rd147, %r38, 140;
	add.s64 	%rd148, %rd3, %rd147;
	ld.global.f32 	%f244, [%rd148];
$L__BB33_93:
	add.s64 	%rd40, %rd39, %rd78;
	st.global.f32 	[%rd40], %f244;
	setp.lt.s32 	%p40, %r3, 37;
	mov.f32 	%f245, 0f00000000;
	@%p40 bra 	$L__BB33_95;
	mul.wide.s32 	%rd149, %r38, 144;
	add.s64 	%rd150, %rd3, %rd149;
	ld.global.f32 	%f245, [%rd150];
$L__BB33_95:
	add.s64 	%rd41, %rd40, %rd78;
	st.global.f32 	[%rd41], %f245;
	setp.lt.s32 	%p41, %r3, 38;
	mov.f32 	%f246, 0f00000000;
	@%p41 bra 	$L__BB33_97;
	mul.wide.s32 	%rd151, %r38, 148;
	add.s64 	%rd152, %rd3, %rd151;
	ld.global.f32 	%f246, [%rd152];
$L__BB33_97:
	add.s64 	%rd42, %rd41, %rd78;
	st.global.f32 	[%rd42], %f246;
	setp.lt.s32 	%p42, %r3, 39;
	mov.f32 	%f247, 0f00000000;
	@%p42 bra 	$L__BB33_99;
	mul.wide.s32 	%rd153, %r38, 152;
	add.s64 	%rd154, %rd3, %rd153;
	ld.global.f32 	%f247, [%rd154];
$L__BB33_99:
	add.s64 	%rd43, %rd42, %rd78;
	st.global.f32 	[%rd43], %f247;
	setp.lt.s32 	%p43, %r3, 40;
	mov.f32 	%f248, 0f00000000;
	@%p43 bra 	$L__BB33_101;
	mul.wide.s32 	%rd155, %r38, 156;
	add.s64 	%rd156, %rd3, %rd155;
	ld.global.f32 	%f248, [%rd156];
$L__BB33_101:
	add.s64 	%rd44, %rd43, %rd78;
	st.global.f32 	[%rd44], %f248;
	setp.lt.s32 	%p44, %r3, 41;
	mov.f32 	%f249, 0f00000000;
	@%p44 bra 	$L__BB33_103;
	mul.wide.s32 	%rd157, %r38, 160;
	add.s64 	%rd158, %rd3, %rd157;
	ld.global.f32 	%f249, [%rd158];
$L__BB33_103:
	add.s64 	%rd45, %rd44, %rd78;
	st.global.f32 	[%rd45], %f249;
	setp.lt.s32 	%p45, %r3, 42;
	mov.f32 	%f250, 0f00000000;
	@%p45 bra 	$L__BB33_105;
	mul.wide.s32 	%rd159, %r38, 164;
	add.s64 	%rd160, %rd3, %rd159;
	ld.global.f32 	%f250, [%rd160];
$L__BB33_105:
	add.s64 	%rd46, %rd45, %rd78;
	st.global.f32 	[%rd46], %f250;
	setp.lt.s32 	%p46, %r3, 43;
	mov.f32 	%f251, 0f00000000;
	@%p46 bra 	$L__BB33_107;
	mul.wide.s32 	%rd161, %r38, 168;
	add.s64 	%rd162, %rd3, %rd161;
	ld.global.f32 	%f251, [%rd162];
$L__BB33_107:
	add.s64 	%rd47, %rd46, %rd78;
	st.global.f32 	[%rd47], %f251;
	setp.lt.s32 	%p47, %r3, 44;
	mov.f32 	%f252, 0f00000000;
	@%p47 bra 	$L__BB33_109;
	mul.wide.s32 	%rd163, %r38, 172;
	add.s64 	%rd164, %rd3, %rd163;
	ld.global.f32 	%f252, [%rd164];
$L__BB33_109:
	add.s64 	%rd48, %rd47, %rd78;
	st.global.f32 	[%rd48], %f252;
	setp.lt.s32 	%p48, %r3, 45;
	mov.f32 	%f253, 0f00000000;
	@%p48 bra 	$L__BB33_111;
	mul.wide.s32 	%rd165, %r38, 176;
	add.s64 	%rd166, %rd3, %rd165;
	ld.global.f32 	%f253, [%rd166];
$L__BB33_111:
	add.s64 	%rd49, %rd48, %rd78;
	st.global.f32 	[%rd49], %f253;
	setp.lt.s32 	%p49, %r3, 46;
	mov.f32 	%f254, 0f00000000;
	@%p49 bra 	$L__BB33_113;
	mul.wide.s32 	%rd167, %r38, 180;
	add.s64 	%rd168, %rd3, %rd167;
	ld.global.f32 	%f254, [%rd168];
$L__BB33_113:
	add.s64 	%rd50, %rd49, %rd78;
	st.global.f32 	[%rd50], %f254;
	setp.lt.s32 	%p50, %r3, 47;
	mov.f32 	%f255, 0f00000000;
	@%p50 bra 	$L__BB33_115;
	mul.wide.s32 	%rd169, %r38, 184;
	add.s64 	%rd170, %rd3, %rd169;
	ld.global.f32 	%f255, [%rd170];
$L__BB33_115:
	add.s64 	%rd51, %rd50, %rd78;
	st.global.f32 	[%rd51], %f255;
	setp.lt.s32 	%p51, %r3, 48;
	mov.f32 	%f256, 0f00000000;
	@%p51 bra 	$L__BB33_117;
	mul.wide.s32 	%rd171, %r38, 188;
	add.s64 	%rd172, %rd3, %rd171;
	ld.global.f32 	%f256, [%rd172];
$L__BB33_117:
	add.s64 	%rd52, %rd51, %rd78;
	st.global.f32 	[%rd52], %f256;
	setp.lt.s32 	%p52, %r3, 49;
	mov.f32 	%f257, 0f00000000;
	@%p52 bra 	$L__BB33_119;
	mul.wide.s32 	%rd173, %r38, 192;
	add.s64 	%rd174, %rd3, %rd173;
	ld.global.f32 	%f257, [%rd174];
$L__BB33_119:
	add.s64 	%rd53, %rd52, %rd78;
	st.global.f32 	[%rd53], %f257;
	setp.lt.s32 	%p53, %r3, 50;
	mov.f32 	%f258, 0f00000000;
	@%p53 bra 	$L__BB33_121;
	mul.wide.s32 	%rd175, %r38, 196;
	add.s64 	%rd176, %rd3, %rd175;
	ld.global.f32 	%f258, [%rd176];
$L__BB33_121:
	add.s64 	%rd54, %rd53, %rd78;
	st.global.f32 	[%rd54], %f258;
	setp.lt.s32 	%p54, %r3, 51;
	mov.f32 	%f259, 0f00000000;
	@%p54 bra 	$L__BB33_123;
	mul.wide.s32 	%rd177, %r38, 200;
	add.s64 	%rd178, %rd3, %rd177;
	ld.global.f32 	%f259, [%rd178];
$L__BB33_123:
	add.s64 	%rd55, %rd54, %rd78;
	st.global.f32 	[%rd55], %f259;
	setp.lt.s32 	%p55, %r3, 52;
	mov.f32 	%f260, 0f00000000;
	@%p55 bra 	$L__BB33_125;
	mul.wide.s32 	%rd179, %r38, 204;
	add.s64 	%rd180, %rd3, %rd179;
	ld.global.f32 	%f260, [%rd180];
$L__BB33_125:
	add.s64 	%rd56, %rd55, %rd78;
	st.global.f32 	[%rd56], %f260;
	setp.lt.s32 	%p56, %r3, 53;
	mov.f32 	%f261, 0f00000000;
	@%p56 bra 	$L__BB33_127;
	mul.wide.s32 	%rd181, %r38, 208;
	add.s64 	%rd182, %rd3, %rd181;
	ld.global.f32 	%f261, [%rd182];
$L__BB33_127:
	add.s64 	%rd57, %rd56, %rd78;
	st.global.f32 	[%rd57], %f261;
	setp.lt.s32 	%p57, %r3, 54;
	mov.f32 	%f262, 0f00000000;
	@%p57 bra 	$L__BB33_129;
	mul.wide.s32 	%rd183, %r38, 212;
	add.s64 	%rd184, %rd3, %rd183;
	ld.global.f32 	%f262, [%rd184];
$L__BB33_129:
	add.s64 	%rd58, %rd57, %rd78;
	st.global.f32 	[%rd58], %f262;
	setp.lt.s32 	%p58, %r3, 55;
	mov.f32 	%f263, 0f00000000;
	@%p58 bra 	$L__BB33_131;
	mul.wide.s32 	%rd185, %r38, 216;
	add.s64 	%rd186, %rd3, %rd185;
	ld.global.f32 	%f263, [%rd186];
$L__BB33_131:
	add.s64 	%rd59, %rd58, %rd78;
	st.global.f32 	[%rd59], %f263;
	setp.lt.s32 	%p59, %r3, 56;
	mov.f32 	%f264, 0f00000000;
	@%p59 bra 	$L__BB33_133;
	mul.wide.s32 	%rd187, %r38, 220;
	add.s64 	%rd188, %rd3, %rd187;
	ld.global.f32 	%f264, [%rd188];
$L__BB33_133:
	add.s64 	%rd60, %rd59, %rd78;
	st.global.f32 	[%rd60], %f264;
	setp.lt.s32 	%p60, %r3, 57;
	mov.f32 	%f265, 0f00000000;
	@%p60 bra 	$L__BB33_135;
	mul.wide.s32 	%rd189, %r38, 224;
	add.s64 	%rd190, %rd3, %rd189;
	ld.global.f32 	%f265, [%rd190];
$L__BB33_135:
	add.s64 	%rd61, %rd60, %rd78;
	st.global.f32 	[%rd61], %f265;
	setp.lt.s32 	%p61, %r3, 58;
	mov.f32 	%f266, 0f00000000;
	@%p61 bra 	$L__BB33_137;
	mul.wide.s32 	%rd191, %r38, 228;
	add.s64 	%rd192, %rd3, %rd191;
	ld.global.f32 	%f266, [%rd192];
$L__BB33_137:
	add.s64 	%rd62, %rd61, %rd78;
	st.global.f32 	[%rd62], %f266;
	setp.lt.s32 	%p62, %r3, 59;
	mov.f32 	%f267, 0f00000000;
	@%p62 bra 	$L__BB33_139;
	mul.wide.s32 	%rd193, %r38, 232;
	add.s64 	%rd194, %rd3, %rd193;
	ld.global.f32 	%f267, [%rd194];
$L__BB33_139:
	add.s64 	%rd63, %rd62, %rd78;
	st.global.f32 	[%rd63], %f267;
	setp.lt.s32 	%p63, %r3, 60;
	mov.f32 	%f268, 0f00000000;
	@%p63 bra 	$L__BB33_141;
	mul.wide.s32 	%rd195, %r38, 236;
	add.s64 	%rd196, %rd3, %rd195;
	ld.global.f32 	%f268, [%rd196];
$L__BB33_141:
	add.s64 	%rd64, %rd63, %rd78;
	st.global.f32 	[%rd64], %f268;
	setp.lt.s32 	%p64, %r3, 61;
	mov.f32 	%f269, 0f00000000;
	@%p64 bra 	$L__BB33_143;
	mul.wide.s32 	%rd197, %r38, 240;
	add.s64 	%rd198, %rd3, %rd197;
	ld.global.f32 	%f269, [%rd198];
$L__BB33_143:
	add.s64 	%rd65, %rd64, %rd78;
	st.global.f32 	[%rd65], %f269;
	setp.lt.s32 	%p65, %r3, 62;
	mov.f32 	%f270, 0f00000000;
	@%p65 bra 	$L__BB33_145;
	mul.wide.s32 	%rd199, %r38, 244;
	add.s64 	%rd200, %rd3, %rd199;
	ld.global.f32 	%f270, [%rd200];
$L__BB33_145:
	add.s64 	%rd66, %rd65, %rd78;
	st.global.f32 	[%rd66], %f270;
	setp.lt.s32 	%p66, %r3, 63;
	mov.f32 	%f271, 0f00000000;
	@%p66 bra 	$L__BB33_147;
	mul.wide.s32 	%rd201, %r38, 248;
	add.s64 	%rd202, %rd3, %rd201;
	ld.global.f32 	%f271, [%rd202];
$L__BB33_147:
	add.s64 	%rd203, %rd66, %rd78;
	st.global.f32 	[%rd203], %f271;
$L__BB33_148:
	ret;

}
	// .globl	_Z19clacpy_upper_kerneliiPK6float2iPS_i
.visible .entry _Z19clacpy_upper_kerneliiPK6float2iPS_i(
	.param .u32 _Z19clacpy_upper_kerneliiPK6float2iPS_i_param_0,
	.param .u32 _Z19clacpy_upper_kerneliiPK6float2iPS_i_param_1,
	.param .u64 .ptr .align 1 _Z19clacpy_upper_kerneliiPK6float2iPS_i_param_2,
	.param .u32 _Z19clacpy_upper_kerneliiPK6float2iPS_i_param_3,
	.param .u64 .ptr .align 1 _Z19clacpy_upper_kerneliiPK6float2iPS_i_param_4,
	.param .u32 _Z19clacpy_upper_kerneliiPK6float2iPS_i_param_5
)
{
	.reg .pred 	%p<77>;
	.reg .b32 	%r<64>;
	.reg .b32 	%f<484>;
	.reg .b64 	%rd<218>;

	ld.param.u32 	%r40, [_Z19clacpy_upper_kerneliiPK6float2iPS_i_param_0];
	ld.param.u32 	%r37, [_Z19clacpy_upper_kerneliiPK6float2iPS_i_param_1];
	ld.param.u64 	%rd71, [_Z19clacpy_upper_kerneliiPK6float2iPS_i_param_2];
	ld.param.u32 	%r38, [_Z19clacpy_upper_kerneliiPK6float2iPS_i_param_3];
	ld.param.u64 	%rd72, [_Z19clacpy_upper_kerneliiPK6float2iPS_i_param_4];
	ld.param.u32 	%r39, [_Z19clacpy_upper_kerneliiPK6float2iPS_i_param_5];
	mov.u32 	%r41, %ctaid.x;
	shl.b32 	%r42, %r41, 6;
	mov.u32 	%r43, %tid.x;
	add.s32 	%r1, %r42, %r43;
	mov.u32 	%r44, %ctaid.y;
	shl.b32 	%r2, %r44, 6;
	setp.ge.s32 	%p1, %r1, %r40;
	@%p1 bra 	$L__BB34_148;
	add.s32 	%r45, %r2, 64;
	setp.le.s32 	%p2, %r45, %r37;
	cvta.to.global.u64 	%rd73, %rd71;
	cvta.to.global.u64 	%rd74, %rd72;
	mad.lo.s32 	%r46, %r38, %r2, %r1;
	mul.wide.s32 	%rd75, %r46, 8;
	add.s64 	%rd1, %rd73, %rd75;
	mad.lo.s32 	%r47, %r39, %r2, %r1;
	mul.wide.s32 	%rd76, %r47, 8;
	add.s64 	%rd2, %rd74, %rd76;
	sub.s32 	%r3, %r1, %r2;
	@%p2 bra 	$L__BB34_19;
	setp.ge.s32 	%p67, %r2, %r37;
	@%p67 bra 	$L__BB34_148;
	not.b32 	%r49, %r2;
	add.s32 	%r50, %r37, %r49;
	min.u32 	%r51, %r50, 63;
	add.s32 	%r4, %r51, 1;
	and.b32  	%r5, %r4, 3;
	setp.lt.u32 	%p68, %r50, 3;
	mov.b32 	%r59, 0;
	@%p68 bra 	$L__BB34_14;
	and.b32  	%r59, %r4, 124;
	mul.lo.s32 	%r57, %r38, 3;
	shl.b32 	%r8, %r38, 2;
	shl.b32 	%r56, %r38, 1;
	shl.b32 	%r10, %r39, 2;
	mov.b32 	%r53, 0;
	mul.wide.s32 	%rd68, %r39, 8;
	mov.u32 	%r54, %r53;
	mov.u32 	%r55, %r38;
	mov.u32 	%r58, %r53;
$L__BB34_5:
	setp.lt.s32 	%p69, %r3, %r58;
	mov.f32 	%f474, 0f00000000;
	mov.f32 	%f475, %f474;
	@%p69 bra 	$L__BB34_7;
	mul.wide.s32 	%rd204, %r53, 8;
	add.s64 	%rd205, %rd1, %rd204;
	ld.global.v2.f32 	{%f475, %f474}, [%rd205];
$L__BB34_7:
	mul.wide.s32 	%rd206, %r54, 8;
	add.s64 	%rd67, %rd2, %rd206;
	st.global.v2.f32 	[%rd67], {%f475, %f474};
	setp.le.s32 	%p70, %r3, %r58;
	mov.f32 	%f476, 0f00000000;
	mov.f32 	%f477, %f476;
	@%p70 bra 	$L__BB34_9;
	mul.wide.s32 	%rd207, %r55, 8;
	add.s64 	%rd208, %rd1, %rd207;
	ld.global.v2.f32 	{%f477, %f476}, [%rd208];
$L__BB34_9:
	add.s64 	%rd69, %rd67, %rd68;
	st.global.v2.f32 	[%rd69], {%f477, %f476};
	add.s32 	%r17, %r58, 2;
	setp.lt.s32 	%p71, %r3, %r17;
	mov.f32 	%f478, 0f00000000;
	mov.f32 	%f479, %f478;
	@%p71 bra 	$L__BB34_11;
	mul.wide.s32 	%rd209, %r56, 8;
	add.s64 	%rd210, %rd1, %rd209;
	ld.global.v2.f32 	{%f479, %f478}, [%rd210];
$L__BB34_11:
	add.s64 	%rd70, %rd69, %rd68;
	st.global.v2.f32 	[%rd70], {%f479, %f478};
	add.s32 	%r18, %r17, 1;
	setp.lt.s32 	%p72, %r3, %r18;
	mov.f32 	%f480, 0f00000000;
	mov.f32 	%f481, %f480;
	@%p72 bra 	$L__BB34_13;
	mul.wide.s32 	%rd211, %r57, 8;
	add.s64 	%rd212, %rd1, %rd211;
	ld.global.v2.f32 	{%f481, %f480}, [%rd212];
$L__BB34_13:
	add.s64 	%rd213, %rd70, %rd68;
	st.global.v2.f32 	[%rd213], {%f481, %f480};
	add.s32 	%r57, %r57, %r8;
	add.s32 	%r56, %r56, %r8;
	add.s32 	%r55, %r55, %r8;
	add.s32 	%r54, %r54, %r10;
	add.s32 	%r53, %r53, %r8;
	add.s32 	%r58, %r18, 1;
	setp.ne.s32 	%p73, %r58, %r59;
	@%p73 bra 	$L__BB34_5;
$L__BB34_14:
	setp.eq.s32 	%p74, %r5, 0;
	@%p74 bra 	$L__BB34_148;
	mul.lo.s32 	%r62, %r59, %r39;
	mul.lo.s32 	%r61, %r59, %r38;
	neg.s32 	%r60, %r5;
$L__BB34_16:
	.pragma "nounroll";
	setp.lt.s32 	%p75, %r3, %r59;
	mov.f32 	%f482, 0f00000000;
	mov.f32 	%f483, %f482;
	@%p75 bra 	$L__BB34_18;
	mul.wide.s32 	%rd214, %r61, 8;
	add.s64 	%rd215, %rd1, %rd214;
	ld.global.v2.f32 	{%f483, %f482}, [%rd215];
$L__BB34_18:
	mul.wide.s32 	%rd216, %r62, 8;
	add.s64 	%rd217, %rd2, %rd216;
	st.global.v2.f32 	[%rd217], {%f483, %f482};
	add.s32 	%r59, %r59, 1;
	add.s32 	%r62, %r62, %r39;
	add.s32 	%r61, %r61, %r38;
	add.s32 	%r60, %r60, 1;
	setp.ne.s32 	%p76, %r60, 0;
	@%p76 bra 	$L__BB34_16;
	bra.uni 	$L__BB34_148;
$L__BB34_19:
	setp.lt.s32 	%p3, %r3, 0;
	mov.f32 	%f346, 0f00000000;
	mov.f32 	%f347, %f346;
	@%p3 bra 	$L__BB34_21;
	ld.global.v2.f32 	{%f347, %f346}, [%rd1];
$L__BB34_21:
	st.global.v2.f32 	[%rd2], {%f347, %f346};
	setp.lt.s32 	%p4, %r3, 1;
	mul.wide.s32 	%rd77, %r38, 8;
	add.s64 	%rd3, %rd1, %rd77;
	mov.f32 	%f348, 0f00000000;
	mov.f32 	%f349, %f348;
	@%p4 bra 	$L__BB34_23;
	ld.global.v2.f32 	{%f349, %f348}, [%rd3];
$L__BB34_23:
	mul.wide.s32 	%rd78, %r39, 8;
	add.s64 	%rd4, %rd2, %rd78;
	st.global.v2.f32 	[%rd4], {%f349, %f348};
	setp.lt.s32 	%p5, %r3, 2;
	mov.f32 	%f350, 0f00000000;
	mov.f32 	%f351, %f350;
	@%p5 bra 	$L__BB34_25;
	add.s64 	%rd80, %rd3, %rd77;
	ld.global.v2.f32 	{%f351, %f350}, [%rd80];
$L__BB34_25:
	add.s64 	%rd6, %rd4, %rd78;
	st.global.v2.f32 	[%rd6], {%f351, %f350};
	setp.lt.s32 	%p6, %r3, 3;
	mov.f32 	%f352, 0f00000000;
	mov.f32 	%f353, %f352;
	@%p6 bra 	$L__BB34_27;
	mul.wide.s32 	%rd81, %r38, 16;
	add.s64 	%rd82, %rd3, %rd81;
	ld.global.v2.f32 	{%f353, %f352}, [%rd82];
$L__BB34_27:
	add.s64 	%rd7, %rd6, %rd78;
	st.global.v2.f32 	[%rd7], {%f353, %f352};
	setp.lt.s32 	%p7, %r3, 4;
	mov.f32 	%f354, 0f00000000;
	mov.f32 	%f355, %f354;
	@%p7 bra 	$L__BB34_29;
	mul.wide.s32 	%rd83, %r38, 24;
	add.s64 	%rd84, %rd3, %rd83;
	ld.global.v2.f32 	{%f355, %f354}, [%rd84];
$L__BB34_29:
	add.s64 	%rd8, %rd7, %rd78;
	st.global.v2.f32 	[%rd8], {%f355, %f354};
	setp.lt.s32 	%p8, %r3, 5;
	mov.f32 	%f356, 0f00000000;
	mov.f32 	%f357, %f356;
	@%p8 bra 	$L__BB34_31;
	mul.wide.s32 	%rd85, %r38, 32;
	add.s64 	%rd86, %rd3, %rd85;
	ld.global.v2.f32 	{%f357, %f356}, [%rd86];
$L__BB34_31:
	add.s64 	%rd9, %rd8, %rd78;
	st.global.v2.f32 	[%rd9], {%f357, %f356};
	setp.lt.s32 	%p9, %r3, 6;
	mov.f32 	%f358, 0f00000000;
	mov.f32 	%f359, %f358;
	@%p9 bra 	$L__BB34_33;
	mul.wide.s32 	%rd87, %r38, 40;
	add.s64 	%rd88, %rd3, %rd87;
	ld.global.v2.f32 	{%f359, %f358}, [%rd88];
$L__BB34_33:
	add.s64 	%rd10, %rd9, %rd78;
	st.global.v2.f32 	[%rd10], {%f359, %f358};
	setp.lt.s32 	%p10, %r3, 7;
	mov.f32 	%f360, 0f00000000;
	mov.f32 	%f361, %f360;
	@%p10 bra 	$L__BB34_35;
	mul.wide.s32 	%rd89, %r38, 48;
	add.s64 	%rd90, %rd3, %rd89;
	ld.global.v2.f32 	{%f361, %f360}, [%rd90];
$L__BB34_35:
	add.s64 	%rd11, %rd10, %rd78;
	st.global.v2.f32 	[%rd11], {%f361, %f360};
	setp.lt.s32 	%p11, %r3, 8;
	mov.f32 	%f362, 0f00000000;
	mov.f32 	%f363, %f362;
	@%p11 bra 	$L__BB34_37;
	mul.wide.s32 	%rd91, %r38, 56;
	add.s64 	%rd92, %rd3, %rd91;
	ld.global.v2.f32 	{%f363, %f362}, [%rd92];
$L__BB34_37:
	add.s64 	%rd12, %rd11, %rd78;
	st.global.v2.f32 	[%rd12], {%f363, %f362};
	setp.lt.s32 	%p12, %r3, 9;
	mov.f32 	%f364, 0f00000000;
	mov.f32 	%f365, %f364;
	@%p12 bra 	$L__BB34_39;
	mul.wide.s32 	%rd93, %r38, 64;
	add.s64 	%rd94, %rd3, %rd93;
	ld.global.v2.f32 	{%f365, %f364}, [%rd94];
$L__BB34_39:
	add.s64 	%rd13, %rd12, %rd78;
	st.global.v2.f32 	[%rd13], {%f365, %f364};
	setp.lt.s32 	%p13, %r3, 10;
	mov.f32 	%f366, 0f00000000;
	mov.f32 	%f367, %f366;
	@%p13 bra 	$L__BB34_41;
	mul.wide.s32 	%rd95, %r38, 72;
	add.s64 	%rd96, %rd3, %rd95;
	ld.global.v2.f32 	{%f367, %f366}, [%rd96];
$L__BB34_41:
	add.s64 	%rd14, %rd13, %rd78;
	st.global.v2.f32 	[%rd14], {%f367, %f366};
	setp.lt.s32 	%p14, %r3, 11;
	mov.f32 	%f368, 0f00000000;
	mov.f32 	%f369, %f368;
	@%p14 bra 	$L__BB34_43;
	mul.wide.s32 	%rd97, %r38, 80;
	add.s64 	%rd98, %rd3, %rd97;
	ld.global.v2.f32 	{%f369, %f368}, [%rd98];
$L__BB34_43:
	add.s64 	%rd15, %rd14, %rd78;
	st.global.v2.f32 	[%rd15], {%f369, %f368};
	setp.lt.s32 	%p15, %r3, 12;
	mov.f32 	%f370, 0f00000000;
	mov.f32 	%f371, %f370;
	@%p15 bra 	$L__BB34_45;
	mul.wide.s32 	%rd99, %r38, 88;
	add.s64 	%rd100, %rd3, %rd99;
	ld.global.v2.f32 	{%f371, %f370}, [%rd100];
$L__BB34_45:
	add.s64 	%rd16, %rd15, %rd78;
	st.global.v2.f32 	[%rd16], {%f371, %f370};
	setp.lt.s32 	%p16, %r3, 13;
	mov.f32 	%f372, 0f00000000;
	mov.f32 	%f373, %f372;
	@%p16 bra 	$L__BB34_47;
	mul.wide.s32 	%rd101, %r38, 96;
	add.s64 	%rd102, %rd3, %rd101;
	ld.global.v2.f32 	{%f373, %f372}, [%rd102];
$L__BB34_47:
	add.s64 	%rd17, %rd16, %rd78;
	st.global.v2.f32 	[%rd17], {%f373, %f372};
	setp.lt.s32 	%p17, %r3, 14;
	mov.f32 	%f374, 0f00000000;
	mov.f32 	%f375, %f374;
	@%p17 bra 	$L__BB34_49;
	mul.wide.s32 	%rd103, %r38, 104;
	add.s64 	%rd104, %rd3, %rd103;
	ld.global.v2.f32 	{%f375, %f374}, [%rd104];
$L__BB34_49:
	add.s64 	%rd18, %rd17, %rd78;
	st.global.v2.f32 	[%rd18], {%f375, %f374};
	setp.lt.s32 	%p18, %r3, 15;
	mov.f32 	%f376, 0f00000000;
	mov.f32 	%f377, %f376;
	@%p18 bra 	$L__BB34_51;
	mul.wide.s32 	%rd105, %r38, 112;
	add.s64 	%rd106, %rd3, %rd105;
	ld.global.v2.f32 	{%f377, %f376}, [%rd106];
$L__BB34_51:
	add.s64 	%rd19, %rd18, %rd78;
	st.global.v2.f32 	[%rd19], {%f377, %f376};
	setp.lt.s32 	%p19, %r3, 16;
	mov.f32 	%f378, 0f00000000;
	mov.f32 	%f379, %f378;
	@%p19 bra 	$L__BB34_53;
	mul.wide.s32 	%rd107, %r38, 120;
	add.s64 	%rd108, %rd3, %rd107;
	ld.global.v2.f32 	{%f379, %f378}, [%rd108];
$L__BB34_53:
	add.s64 	%rd20, %rd19, %rd78;
	st.global.v2.f32 	[%rd20], {%f379, %f378};
	setp.lt.s32 	%p20, %r3, 17;
	mov.f32 	%f380, 0f00000000;
	mov.f32 	%f381, %f380;
	@%p20 bra 	$L__BB34_55;
	mul.wide.s32 	%rd109, %r38, 128;
	add.s64 	%rd110, %rd3, %rd109;
	ld.global.v2.f32 	{%f381, %f380}, [%rd110];
$L__BB34_55:
	add.s64 	%rd21, %rd20, %rd78;
	st.global.v2.f32 	[%rd21], {%f381, %f380};
	setp.lt.s32 	%p21, %r3, 18;
	mov.f32 	%f382, 0f00000000;
	mov.f32 	%f383, %f382;
	@%p21 bra 	$L__BB34_57;
	mul.wide.s32 	%rd111, %r38, 136;
	add.s64 	%rd112, %rd3, %rd111;
	ld.global.v2.f32 	{%f383, %f382}, [%rd112];
$L__BB34_57:
	add.s64 	%rd22, %rd21, %rd78;
	st.global.v2.f32 	[%rd22], {%f383, %f382};
	setp.lt.s32 	%p22, %r3, 19;
	mov.f32 	%f384, 0f00000000;
	mov.f32 	%f385, %f384;
	@%p22 bra 	$L__BB34_59;
	mul.wide.s32 	%rd113, %r38, 144;
	add.s64 	%rd114, %rd3, %rd113;
	ld.global.v2.f32 	{%f385, %f384}, [%rd114];
$L__BB34_59:
	add.s64 	%rd23, %rd22, %rd78;
	st.global.v2.f32 	[%rd23], {%f385, %f384};
	setp.lt.s32 	%p23, %r3, 20;
	mov.f32 	%f386, 0f00000000;
	mov.f32 	%f387, %f386;
	@%p23 bra 	$L__BB34_61;
	mul.wide.s32 	%rd115, %r38, 152;
	add.s64 	%rd116, %rd3, %rd115;
	ld.global.v2.f32 	{%f387, %f386}, [%rd116];
$L__BB34_61:
	add.s64 	%rd24, %rd23, %rd78;
	st.global.v2.f32 	[%rd24], {%f387, %f386};
	setp.lt.s32 	%p24, %r3, 21;
	mov.f32 	%f388, 0f00000000;
	mov.f32 	%f389, %f388;
	@%p24 bra 	$L__BB34_63;
	mul.wide.s32 	%rd117, %r38, 160;
	add.s64 	%rd118, %rd3, %rd117;
	ld.global.v2.f32 	{%f389, %f388}, [%rd118];
$L__BB34_63:
	add.s64 	%rd25, %rd24, %rd78;
	st.global.v2.f32 	[%rd25], {%f389, %f388};
	setp.lt.s32 	%p25, %r3, 22;
	mov.f32 	%f390, 0f00000000;
	mov.f32 	%f391, %f390;
	@%p25 bra 	$L__BB34_65;
	mul.wide.s32 	%rd119, %r38, 168;
	add.s64 	%rd120, %rd3, %rd119;
	ld.global.v2.f32 	{%f391, %f390}, [%rd120];
$L__BB34_65:
	add.s64 	%rd26, %rd25, %rd78;
	st.global.v2.f32 	[%rd26], {%f391, %f390};
	setp.lt.s32 	%p26, %r3, 23;
	mov.f32 	%f392, 0f00000000;
	mov.f32 	%f393, %f392;
	@%p26 bra 	$L__BB34_67;
	mul.wide.s32 	%rd121, %r38, 176;
	add.s64 	%rd122, %rd3, %rd121;
	ld.global.v2.f32 	{%f393, %f392}, [%rd122];
$L__BB34_67:
	add.s64 	%rd27, %rd26, %rd78;
	st.global.v2.f32 	[%rd27], {%f393, %f392};
	setp.lt.s32 	%p27, %r3, 24;
	mov.f32 	%f394, 0f00000000;
	mov.f32 	%f395, %f394;
	@%p27 bra 	$L__BB34_69;
	mul.wide.s32 	%rd123, %r38, 184;
	add.s64 	%rd124, %rd3, %rd123;
	ld.global.v2.f32 	{%f395, %f394}, [%rd124];
$L__BB34_69:
	add.s64 	%rd28, %rd27, %rd78;
	st.global.v2.f32 	[%rd28], {%f395, %f394};
	setp.lt.s32 	%p28, %r3, 25;
	mov.f32 	%f396, 0f00000000;
	mov.f32 	%f397, %f396;
	@%p28 bra 	$L__BB34_71;
	mul.wide.s32 	%rd125, %r38, 192;
	add.s64 	%rd126, %rd3, %rd125;
	ld.global.v2.f32 	{%f397, %f396}, [%rd126];
$L__BB34_71:
	add.s64 	%rd29, %rd28, %rd78;
	st.global.v2.f32 	[%rd29], {%f397, %f396};
	setp.lt.s32 	%p29, %r3, 26;
	mov.f32 	%f398, 0f00000000;
	mov.f32 	%f399, %f398;
	@%p29 bra 	$L__BB34_73;
	mul.wide.s32 	%rd127, %r38, 200;
	add.s64 	%rd128, %rd3, %rd127;
	ld.global.v2.f32 	{%f399, %f398}, [%rd128];
$L__BB34_73:
	add.s64 	%rd30, %rd29, %rd78;
	st.global.v2.f32 	[%rd30], {%f399, %f398};
	setp.lt.s32 	%p30, %r3, 27;
	mov.f32 	%f400, 0f00000000;
	mov.f32 	%f401, %f400;
	@%p30 bra 	$L__BB34_75;
	mul.wide.s32 	%rd129, %r38, 208;
	add.s64 	%rd130, %rd3, %rd129;
	ld.global.v2.f32 	{%f401, %f400}, [%rd130];
$L__BB34_75:
	add.s64 	%rd31, %rd30, %rd78;
	st.global.v2.f32 	[%rd31], {%f401, %f400};
	setp.lt.s32 	%p31, %r3, 28;
	mov.f32 	%f402, 0f00000000;
	mov.f32 	%f403, %f402;
	@%p31 bra 	$L__BB34_77;
	mul.wide.s32 	%rd131, %r38, 216;
	add.s64 	%rd132, %rd3, %rd131;
	ld.global.v2.f32 	{%f403, %f402}, [%rd132];
$L__BB34_77:
	add.s64 	%rd32, %rd31, %rd78;
	st.global.v2.f32 	[%rd32], {%f403, %f402};
	setp.lt.s32 	%p32, %r3, 29;
	mov.f32 	%f404, 0f00000000;
	mov.f32 	%f405, %f404;
	@%p32 bra 	$L__BB34_79;
	mul.wide.s32 	%rd133, %r38, 224;
	add.s64 	%rd134, %rd3, %rd133;
	ld.global.v2.f32 	{%f405, %f404}, [%rd134];
$L__BB34_79:
	add.s64 	%rd33, %rd32, %rd78;
	st.global.v2.f32 	[%rd33], {%f405, %f404};
	setp.lt.s32 	%p33, %r3, 30;
	mov.f32 	%f406, 0f00000000;
	mov.f32 	%f407, %f406;
	@%p33 bra 	$L__BB34_81;
	mul.wide.s32 	%rd135, %r38, 232;
	add.s64 	%rd136, %rd3, %rd135;
	ld.global.v2.f32 	{%f407, %f406}, [%rd136];
$L__BB34_81:
	add.s64 	%rd34, %rd33, %rd78;
	st.global.v2.f32 	[%rd34], {%f407, %f406};
	setp.lt.s32 	%p34, %r3, 31;
	mov.f32 	%f408, 0f00000000;
	mov.f32 	%f409, %f408;
	@%p34 bra 	$L__BB34_83;
	mul.wide.s32 	%rd137, %r38, 240;
	add.s64 	%rd138, %rd3, %rd137;
	ld.global.v2.f32 	{%f409, %f408}, [%rd138];
$L__BB34_83:
	add.s64 	%rd35, %rd34, %rd78;
	st.global.v2.f32 	[%rd35], {%f409, %f408};
	setp.lt.s32 	%p35, %r3, 32;
	mov.f32 	%f410, 0f00000000;
	mov.f32 	%f411, %f410;
	@%p35 bra 	$L__BB34_85;
	mul.wide.s32 	%rd139, %r38, 248;
	add.s64 	%rd140, %rd3, %rd139;
	ld.global.v2.f32 	{%f411, %f410}, [%rd140];
$L__BB34_85:
	add.s64 	%rd36, %rd35, %rd78;
	st.global.v2.f32 	[%rd36], {%f411, %f410};
	setp.lt.s32 	%p36, %r3, 33;
	mov.f32 	%f412, 0f00000000;
	mov.f32 	%f413, %f412;
	@%p36 bra 	$L__BB34_87;
	mul.wide.s32 	%rd141, %r38, 256;
	add.s64 	%rd142, %rd3, %rd141;
	ld.global.v2.f32 	{%f413, %f412}, [%rd142];
$L__BB34_87:
	add.s64 	%rd37, %rd36, %rd78;
	st.global.v2.f32 	[%rd37], {%f413, %f412};
	setp.lt.s32 	%p37, %r3, 34;
	mov.f32 	%f414, 0f00000000;
	mov.f32 	%f415, %f414;
	@%p37 bra 	$L__BB34_89;
	mul.wide.s32 	%rd143, %r38, 264;
	add.s64 	%rd144, %rd3, %rd143;
	ld.global.v2.f32 	{%f415, %f414}, [%rd144];
$L__BB34_89:
	add.s64 	%rd38, %rd37, %rd78;
	st.global.v2.f32 	[%rd38], {%f415, %f414};
	setp.lt.s32 	%p38, %r3, 35;
	mov.f32 	%f416, 0f00000000;
	mov.f32 	%f417, %f416;
	@%p38 bra 	$L__BB34_91;
	mul.wide.s32 	%rd145, %r38, 272;
	add.s64 	%rd146, %rd3, %rd145;
	ld.global.v2.f32 	{%f417, %f416}, [%rd146];
$L__BB34_91:
	add.s64 	%rd39, %rd38, %rd78;
	st.global.v2.f32 	[%rd39], {%f417, %f416};
	setp.lt.s32 	%p39, %r3, 36;
	mov.f32 	%f418, 0f00000000;
	mov.f32 	%f419, %f418;
	@%p39 bra 	$L__BB34_93;
	mul.wide.s32 	%rd147, %r38, 280;
	add.s64 	%rd148, %rd3, %rd147;
	ld.global.v2.f32 	{%f419, %f418}, [%rd148];
$L__BB34_93:
	add.s64 	%rd40, %rd39, %rd78;
	st.global.v2.f32 	[%rd40], {%f419, %f418};
	setp.lt.s32 	%p40, %r3, 37;
	mov.f32 	%f420, 0f00000000;
	mov.f32 	%f421, %f420;
	@%p40 bra 	$L__BB34_95;
	mul.wide.s32 	%rd149, %r38, 288;
	add.s64 	%rd150, %rd3, %rd149;
	ld.global.v2.f32 	{%f421, %f420}, [%rd150];
$L__BB34_95:
	add.s64 	%rd41, %rd40, %rd78;
	st.global.v2.f32 	[%rd41], {%f421, %f420};
	setp.lt.s32 	%p41, %r3, 38;
	mov.f32 	%f422, 0f00000000;
	mov.f32 	%f423, %f422;
	@%p41 bra 	$L__BB34_97;
	mul.wide.s32 	%rd151, %r38, 296;
	add.s64 	%rd152, %rd3, %rd151;
	ld.global.v2.f32 	{%f423, %f422}, [%rd152];
$L__BB34_97:
	add.s64 	%rd42, %rd41, %rd78;
	st.global.v2.f32 	[%rd42], {%f423, %f422};
	setp.lt.s32 	%p42, %r3, 39;
	mov.f32 	%f424, 0f00000000;
	mov.f32 	%f425, %f424;
	@%p42 bra 	$L__BB34_99;
	mul.wide.s32 	%rd153, %r38, 304;
	add.s64 	%rd154, %rd3, %rd153;
	ld.global.v2.f32 	{%f425, %f424}, [%rd154];
$L__BB34_99:
	add.s64 	%rd43, %rd42, %rd78;
	st.global.v2.f32 	[%rd43], {%f425, %f424};
	setp.lt.s32 	%p43, %r3, 40;
	mov.f32 	%f426, 0f00000000;
	mov.f32 	%f427, %f426;
	@%p43 bra 	$L__BB34_101;
	mul.wide.s32 	%rd155, %r38, 312;
	add.s64 	%rd156, %rd3, %rd155;
	ld.global.v2.f32 	{%f427, %f426}, [%rd156];
$L__BB34_101:
	add.s64 	%rd44, %rd43, %rd78;
	st.global.v2.f32 	[%rd44], {%f427, %f426};
	setp.lt.s32 	%p44, %r3, 41;
	mov.f32 	%f428, 0f00000000;
	mov.f32 	%f429, %f428;
	@%p44 bra 	$L__BB34_103;
	mul.wide.s32 	%rd157, %r38, 320;
	add.s64 	%rd158, %rd3, %rd157;
	ld.global.v2.f32 	{%f429, %f428}, [%rd158];
$L__BB34_103:
	add.s64 	%rd45, %rd44, %rd78;
	st.global.v2.f32 	[%rd45], {%f429, %f428};
	setp.lt.s32 	%p45, %r3, 42;
	mov.f32 	%f430, 0f00000000;
	mov.f32 	%f431, %f430;
	@%p45 bra 	$L__BB34_105;
	mul.wide.s32 	%rd159, %r38, 328;
	add.s64 	%rd160, %rd3, %rd159;
	ld.global.v2.f32 	{%f431, %f430}, [%rd160];
$L__BB34_105:
	add.s64 	%rd46, %rd45, %rd78;
	st.global.v2.f32 	[%rd46], {%f431, %f430};
	setp.lt.s32 	%p46, %r3, 43;
	mov.f32 	%f432, 0f00000000;
	mov.f32 	%f433, %f432;
	@%p46 bra 	$L__BB34_107;
	mul.wide.s32 	%rd161, %r38, 336;
	add.s64 	%rd162, %rd3, %rd161;
	ld.global.v2.f32 	{%f433, %f432}, [%rd162];
$L__BB34_107:
	add.s64 	%rd47, %rd46, %rd78;
	st.global.v2.f32 	[%rd47], {%f433, %f432};
	setp.lt.s32 	%p47, %r3, 44;
	mov.f32 	%f434, 0f00000000;
	mov.f32 	%f435, %f434;
	@%p47 bra 	$L__BB34_109;
	mul.wide.s32 	%rd163, %r38, 344;
	add.s64 	%rd164, %rd3, %rd163;
	ld.global.v2.f32 	{%f435, %f434}, [%rd164];
$L__BB34_109:
	add.s64 	%rd48, %rd47, %rd78;
	st.global.v2.f32 	[%rd48], {%f435, %f434};
	setp.lt.s32 	%p48, %r3, 45;
	mov.f32 	%f436, 0f00000000;
	mov.f32 	%f437, %f436;
	@%p48 bra 	$L__BB34_111;
	mul.wide.s32 	%rd165, %r38, 352;
	add.s64 	%rd166, %rd3, %rd165;
	ld.global.v2.f32 	{%f437, %f436}, [%rd166];
$L__BB34_111:
	add.s64 	%rd49, %rd48, %rd78;
	st.global.v2.f32 	[%rd49], {%f437, %f436};
	setp.lt.s32 	%p49, %r3, 46;
	mov.f32 	%f438, 0f00000000;
	mov.f32 	%f439, %f438;
	@%p49 bra 	$L__BB34_113;
	mul.wide.s32 	%rd167, %r38, 360;
	add.s64 	%rd168, %rd3, %rd167;
	ld.global.v2.f32 	{%f439, %f438}, [%rd168];
$L__BB34_113:
	add.s64 	%rd50, %rd49, %rd78;
	st.global.v2.f32 	[%rd50], {%f439, %f438};
	setp.lt.s32 	%p50, %r3, 47;
	mov.f32 	%f440, 0f00000000;
	mov.f32 	%f441, %f440;
	@%p50 bra 	$L__BB34_115;
	mul.wide.s32 	%rd169, %r38, 368;
	add.s64 	%rd170, %rd3, %rd169;
	ld.global.v2.f32 	{%f441, %f440}, [%rd170];
$L__BB34_115:
	add.s64 	%rd51, %rd50, %rd78;
	st.global.v2.f32 	[%rd51], {%f441, %f440};
	setp.lt.s32 	%p51, %r3, 48;
	mov.f32 	%f442, 0f00000000;
	mov.f32 	%f443, %f442;
	@%p51 bra 	$L__BB34_117;
	mul.wide.s32 	%rd171, %r38, 376;
	add.s64 	%rd172, %rd3, %rd171;
	ld.global.v2.f32 	{%f443, %f442}, [%rd172];
$L__BB34_117:
	add.s64 	%rd52, %rd51, %rd78;
	st.global.v2.f32 	[%rd52], {%f443, %f442};
	setp.lt.s32 	%p52, %r3, 49;
	mov.f32 	%f444, 0f00000000;
	mov.f32 	%f445, %f444;
	@%p52 bra 	$L__BB34_119;
	mul.wide.s32 	%rd173, %r38, 384;
	add.s64 	%rd174, %rd3, %rd173;
	ld.global.v2.f32 	{%f445, %f444}, [%rd174];
$L__BB34_119:
	add.s64 	%rd53, %rd52, %rd78;
	st.global.v2.f32 	[%rd53], {%f445, %f444};
	setp.lt.s32 	%p53, %r3, 50;
	mov.f32 	%f446, 0f00000000;
	mov.f32 	%f447, %f446;
	@%p53 bra 	$L__BB34_121;
	mul.wide.s32 	%rd175, %r38, 392;
	add.s64 	%rd176, %rd3, %rd175;
	ld.global.v2.f32 	{%f447, %f446}, [%rd176];
$L__BB34_121:
	add.s64 	%rd54, %rd53, %rd78;
	st.global.v2.f32 	[%rd54], {%f447, %f446};
	setp.lt.s32 	%p54, %r3, 51;
	mov.f32 	%f448, 0f00000000;
	mov.f32 	%f449, %f448;
	@%p54 bra 	$L__BB34_123;
	mul.wide.s32 	%rd177, %r38, 400;
	add.s64 	%rd178, %rd3, %rd177;
	ld.global.v2.f32 	{%f449, %f448}, [%rd178];
$L__BB34_123:
	add.s64 	%rd55, %rd54, %rd78;
	st.global.v2.f32 	[%rd55], {%f449, %f448};
	setp.lt.s32 	%p55, %r3, 52;
	mov.f32 	%f450, 0f00000000;
	mov.f32 	%f451, %f450;
	@%p55 bra 	$L__BB34_125;
	mul.wide.s32 	%rd179, %r38, 408;
	add.s64 	%rd180, %rd3, %rd179;
	ld.global.v2.f32 	{%f451, %f450}, [%rd180];
$L__BB34_125:
	add.s64 	%rd56, %rd55, %rd78;
	st.global.v2.f32 	[%rd56], {%f451, %f450};
	setp.lt.s32 	%p56, %r3, 53;
	mov.f32 	%f452, 0f00000000;
	mov.f32 	%f453, %f452;
	@%p56 bra 	$L__BB34_127;
	mul.wide.s32 	%rd181, %r38, 416;
	add.s64 	%rd182, %rd3, %rd181;
	ld.global.v2.f32 	{%f453, %f452}, [%rd182];
$L__BB34_127:
	add.s64 	%rd57, %rd56, %rd78;
	st.global.v2.f32 	[%rd57], {%f453, %f452};
	setp.lt.s32 	%p57, %r3, 54;
	mov.f32 	%f454, 0f00000000;
	mov.f32 	%f455, %f454;
	@%p57 bra 	$L__BB34_129;
	mul.wide.s32 	%rd183, %r38, 424;
	add.s64 	%rd184, %rd3, %rd183;
	ld.global.v2.f32 	{%f455, %f454}, [%rd184];
$L__BB34_129:
	add.s64 	%rd58, %rd57, %rd78;
	st.global.v2.f32 	[%rd58], {%f455, %f454};
	setp.lt.s32 	%p58, %r3, 55;
	mov.f32 	%f456, 0f00000000;
	mov.f32 	%f457, %f456;
	@%p58 bra 	$L__BB34_131;
	mul.wide.s32 	%rd185, %r38, 432;
	add.s64 	%rd186, %rd3, %rd185;
	ld.global.v2.f32 	{%f457, %f456}, [%rd186];
$L__BB34_131:
	add.s64 	%rd59, %rd58, %rd78;
	st.global.v2.f32 	[%rd59], {%f457, %f456};
	setp.lt.s32 	%p59, %r3, 56;
	mov.f32 	%f458, 0f00000000;
	mov.f32 	%f459, %f458;
	@%p59 bra 	$L__BB34_133;
	mul.wide.s32 	%rd187, %r38, 440;
	add.s64 	%rd188, %rd3, %rd187;
	ld.global.v2.f32 	{%f459, %f458}, [%rd188];
$L__BB34_133:
	add.s64 	%rd60, %rd59, %rd78;
	st.global.v2.f32 	[%rd60], {%f459, %f458};
	setp.lt.s32 	%p60, %r3, 57;
	mov.f32 	%f460, 0f00000000;
	mov.f32 	%f461, %f460;
	@%p60 bra 	$L__BB34_135;
	mul.wide.s32 	%rd189, %r38, 448;
	add.s64 	%rd190, %rd3, %rd189;
	ld.global.v2.f32 	{%f461, %f460}, [%rd190];
$L__BB34_135:
	add.s64 	%rd61, %rd60, %rd78;
	st.global.v2.f32 	[%rd61], {%f461, %f460};
	setp.lt.s32 	%p61, %r3, 58;
	mov.f32 	%f462, 0f00000000;
	mov.f32 	%f463, %f462;
	@%p61 bra 	$L__BB34_137;
	mul.wide.s32 	%rd191, %r38, 456;
	add.s64 	%rd192, %rd3, %rd191;
	ld.global.v2.f32 	{%f463, %f462}, [%rd192];
$L__BB34_137:
	add.s64 	%rd62, %rd61, %rd78;
	st.global.v2.f32 	[%rd62], {%f463, %f462};
	setp.lt.s32 	%p62, %r3, 59;
	mov.f32 	%f464, 0f00000000;
	mov.f32 	%f465, %f464;
	@%p62 bra 	$L__BB34_139;
	mul.wide.s32 	%rd193, %r38, 464;
	add.s64 	%rd194, %rd3, %rd193;
	ld.global.v2.f32 	{%f465, %f464}, [%rd194];
$L__BB34_139:
	add.s64 	%rd63, %rd62, %rd78;
	st.global.v2.f32 	[%rd63], {%f465, %f464};
	setp.lt.s32 	%p63, %r3, 60;
	mov.f32 	%f466, 0f00000000;
	mov.f32 	%f467, %f466;
	@%p63 bra 	$L__BB34_141;
	mul.wide.s32 	%rd195, %r38, 472;
	add.s64 	%rd196, %rd3, %rd195;
	ld.global.v2.f32 	{%f467, %f466}, [%rd196];
$L__BB34_141:
	add.s64 	%rd64, %rd63, %rd78;
	st.global.v2.f32 	[%rd64], {%f467, %f466};
	setp.lt.s32 	%p64, %r3, 61;
	mov.f32 	%f468, 0f00000000;
	mov.f32 	%f469, %f468;
	@%p64 bra 	$L__BB34_143;
	mul.wide.s32 	%rd197, %r38, 480;
	add.s64 	%rd198, %rd3, %rd197;
	ld.global.v2.f32 	{%f469, %f468}, [%rd198];
$L__BB34_143:
	add.s64 	%rd65, %rd64, %rd78;
	st.global.v2.f32 	[%rd65], {%f469, %f468};
	setp.lt.s32 	%p65, %r3, 62;
	mov.f32 	%f470, 0f00000000;
	mov.f32 	%f471, %f470;
	@%p65 bra 	$L__BB34_145;
	mul.wide.s32 	%rd199, %r38, 488;
	add.s64 	%rd200, %rd3, %rd199;
	ld.global.v2.f32 	{%f471, %f470}, [%rd200];
$L__BB34_145:
	add.s64 	%rd66, %rd65, %rd78;
	st.global.v2.f32 	[%rd66], {%f471, %f470};
	setp.lt.s32 	%p66, %r3, 63;
	mov.f32 	%f472, 0f00000000;
	mov.f32 	%f473, %f472;
	@%p66 bra 	$L__BB34_147;
	mul.wide.s32 	%rd201, %r38, 496;
	add.s64 	%rd202, %rd3, %rd201;
	ld.global.v2.f32 	{%f473, %f472}, [%rd202];
$L__BB34_147:
	add.s64 	%rd203, %rd66, %rd78;
	st.global.v2.f32 	[%rd203], {%f473, %f472};
$L__BB34_148:
	ret;

}
	// .globl	_Z19zlacpy_upper_kerneliiPK7double2iPS_i
.visible .entry _Z19zlacpy_upper_kerneliiPK7double2iPS_i(
	.param .u32 _Z19zlacpy_upper_kerneliiPK7double2iPS_i_param_0,
	.param .u32 _Z19zlacpy_upper_kerneliiPK7double2iPS_i_param_1,
	.param .u64 .ptr .align 1 _Z19zlacpy_upper_kerneliiPK7double2iPS_i_param_2,
	.param .u32 _Z19zlacpy_upper_kerneliiPK7double2iPS_i_param_3,
	.param .u64 .ptr .align 1 _Z19zlacpy_upper_kerneliiPK7double2iPS_i_param_4,
	.param .u32 _Z19zlacpy_upper_kerneliiPK7double2iPS_i_param_5
)
{
	.reg .pred 	%p<77>;
	.reg .b32 	%r<64>;
	.reg .b64 	%rd<218>;
	.reg .b64 	%fd<484>;

	ld.param.u32 	%r40, [_Z19zlacpy_upper_kerneliiPK7double2iPS_i_param_0];
	ld.param.u32 	%r37, [_Z19zlacpy_upper_kerneliiPK7double2iPS_i_param_1];
	ld.param.u64 	%rd71, [_Z19zlacpy_upper_kerneliiPK7double2iPS_i_param_2];
	ld.param.u32 	%r38, [_Z19zlacpy_upper_kerneliiPK7double2iPS_i_param_3];
	ld.param.u64 	%rd72, [_Z19zlacpy_upper_kerneliiPK7double2iPS_i_param_4];
	ld.param.u32 	%r39, [_Z19zlacpy_upper_kerneliiPK7double2iPS_i_param_5];
	mov.u32 	%r41, %ctaid.x;
	shl.b32 	%r42, %r41, 6;
	mov.u32 	%r43, %tid.x;
	add.s32 	%r1, %r42, %r43;
	mov.u32 	%r44, %ctaid.y;
	shl.b32 	%r2, %r44, 6;
	setp.ge.s32 	%p1, %r1, %r40;
	@%p1 bra 	$L__BB35_148;
	add.s32 	%r45, %r2, 64;
	setp.le.s32 	%p2, %r45, %r37;
	cvta.to.global.u64 	%rd73, %rd71;
	cvta.to.global.u64 	%rd74, %rd72;
	mad.lo.s32 	%r46, %r38, %r2, %r1;
	mul.wide.s32 	%rd75, %r46, 16;
	add.s64 	%rd1, %rd73, %rd75;
	mad.lo.s32 	%r47, %r39, %r2, %r1;
	mul.wide.s32 	%rd76, %r47, 16;
	add.s64 	%rd2, %rd74, %rd76;
	sub.s32 	%r3, %r1, %r2;
	@%p2 bra 	$L__BB35_19;
	setp.ge.s32 	%p67, %r2, %r37;
	@%p67 bra 	$L__BB35_148;
	not.b32 	%r49, %r2;
	add.s32 	%r50, %r37, %r49;
	min.u32 	%r51, %r50, 63;
	add.s32 	%r4, %r51, 1;
	and.b32  	%r5, %r4, 3;
	setp.lt.u32 	%p68, %r50, 3;
	mov.b32 	%r59, 0;
	@%p68 bra 	$L__BB35_14;
	and.b32  	%r59, %r4, 124;
	mul.lo.s32 	%r57, %r38, 3;
	shl.b32 	%r8, %r38, 2;
	shl.b32 	%r56, %r38, 1;
	shl.b32 	%r10, %r39, 2;
	mov.b32 	%r53, 0;
	mul.wide.s32 	%rd68, %r39, 16;
	mov.u32 	%r54, %r53;
	mov.u32 	%r55, %r38;
	mov.u32 	%r58, %r53;
$L__BB35_5:
	setp.lt.s32 	%p69, %r3, %r58;
	mov.f64 	%fd474, 0d0000000000000000;
	mov.f64 	%fd475, %fd474;
	@%p69 bra 	$L__BB35_7;
	mul.wide.s32 	%rd204, %r53, 16;
	add.s64 	%rd205, %rd1, %rd204;
	ld.global.v2.f64 	{%fd475, %fd474}, [%rd205];
$L__BB35_7:
	mul.wide.s32 	%rd206, %r54, 16;
	add.s64 	%rd67, %rd2, %rd206;
	st.global.v2.f64 	[%rd67], {%fd475, %fd474};
	setp.le.s32 	%p70, %r3, %r58;
	mov.f64 	%fd476, 0d0000000000000000;
	mov.f64 	%fd477, %fd476;
	@%p70 bra 	$L__BB35_9;
	mul.wide.s32 	%rd207, %r55, 16;
	add.s64 	%rd208, %rd1, %rd207;
	ld.global.v2.f64 	{%fd477, %fd476}, [%rd208];
$L__BB35_9:
	add.s64 	%rd69, %rd67, %rd68;
	st.global.v2.f64 	[%rd69], {%fd477, %fd476};
	add.s32 	%r17, %r58, 2;
	setp.lt.s32 	%p71, %r3, %r17;
	mov.f64 	%fd478, 0d0000000000000000;
	mov.f64 	%fd479, %fd478;
	@%p71 bra 	$L__BB35_11;
	mul.wide.s32 	%rd209, %r56, 16;
	add.s64 	%rd210, %rd1, %rd209;
	ld.global.v2.f64 	{%fd479, %fd478}, [%rd210];
$L__BB35_11:
	add.s64 	%rd70, %rd69, %rd68;
	st.global.v2.f64 	[%rd70], {%fd479, %fd478};
	add.s32 	%r18, %r17, 1;
	setp.lt.s32 	%p72, %r3, %r18;
	mov.f64 	%fd480, 0d0000000000000000;
	mov.f64 	%fd481, %fd480;
	@%p72 bra 	$L__BB35_13;
	mul.wide.s32 	%rd211, %r57, 16;
	add.s64 	%rd212, %rd1, %rd211;
	ld.global.v2.f64 	{%fd481, %fd480}, [%rd212];
$L__BB35_13:
	add.s64 	%rd213, %rd70, %rd68;
	st.global.v2.f64 	[%rd213], {%fd481, %fd480};
	add.s32 	%r57, %r57, %r8;
	add.s32 	%r56, %r56, %r8;
	add.s32 	%r55, %r55, %r8;
	add.s32 	%r54, %r54, %r10;
	add.s32 	%r53, %r53, %r8;
	add.s32 	%r58, %r18, 1;
	setp.ne.s32 	%p73, %r58, %r59;
	@%p73 bra 	$L__BB35_5;
$L__BB35_14:
	setp.eq.s32 	%p74, %r5, 0;
	@%p74 bra 	$L__BB35_148;
	mul.lo.s32 	%r62, %r59, %r39;
	mul.lo.s32 	%r61, %r59, %r38;
	neg.s32 	%r60, %r5;
$L__BB35_16:
	.pragma "nounroll";
	setp.lt.s32 	%p75, %r3, %r59;
	mov.f64 	%fd482, 0d0000000000000000;
	mov.f64 	%fd483, %fd482;
	@%p75 bra 	$L__BB35_18;
	mul.wide.s32 	%rd214, %r61, 16;
	add.s64 	%rd215, %rd1, %rd214;
	ld.global.v2.f64 	{%fd483, %fd482}, [%rd215];
$L__BB35_18:
	mul.wide.s32 	%rd216, %r62, 16;
	add.s64 	%rd217, %rd2, %rd216;
	st.global.v2.f64 	[%rd217], {%fd483, %fd482};
	add.s32 	%r59, %r59, 1;
	add.s32 	%r62, %r62, %r39;
	add.s32 	%r61, %r61, %r38;
	add.s32 	%r60, %r60, 1;
	setp.ne.s32 	%p76, %r60, 0;
	@%p76 bra 	$L__BB35_16;
	bra.uni 	$L__BB35_148;
$L__BB35_19:
	setp.lt.s32 	%p3, %r3, 0;
	mov.f64 	%fd346, 0d0000000000000000;
	mov.f64 	%fd347, %fd346;
	@%p3 bra 	$L__BB35_21;
	ld.global.v2.f64 	{%fd347, %fd346}, [%rd1];
$L__BB35_21:
	st.global.v2.f64 	[%rd2], {%fd347, %fd346};
	setp.lt.s32 	%p4, %r3, 1;
	mul.wide.s32 	%rd77, %r38, 16;
	add.s64 	%rd3, %rd1, %rd77;
	mov.f64 	%fd348, 0d0000000000000000;
	mov.f64 	%fd349, %fd348;
	@%p4 bra 	$L__BB35_23;
	ld.global.v2.f64 	{%fd349, %fd348}, [%rd3];
$L__BB35_23:
	mul.wide.s32 	%rd78, %r39, 16;
	add.s64 	%rd4, %rd2, %rd78;
	st.global.v2.f64 	[%rd4], {%fd349, %fd348};
	setp.lt.s32 	%p5, %r3, 2;
	mov.f64 	%fd350, 0d0000000000000000;
	mov.f64 	%fd351, %fd350;
	@%p5 bra 	$L__BB35_25;
	add.s64 	%rd80, %rd3, %rd77;
	ld.global.v2.f64 	{%fd351, %fd350}, [%rd80];
$L__BB35_25:
	add.s64 	%rd6, %rd4, %rd78;
	st.global.v2.f64 	[%rd6], {%fd351, %fd350};
	setp.lt.s32 	%p6, %r3, 3;
	mov.f64 	%fd352, 0d0000000000000000;
	mov.f64 	%fd353, %fd352;
	@%p6 bra 	$L__BB35_27;
	mul.wide.s32 	%rd81, %r38, 32;
	add.s64 	%rd82, %rd3, %rd81;
	ld.global.v2.f64 	{%fd353, %fd352}, [%rd82];
$L__BB35_27:
	add.s64 	%rd7, %rd6, %rd78;
	st.global.v2.f64 	[%rd7], {%fd353, %fd352};
	setp.lt.s32 	%p7, %r3, 4;
	mov.f64 	%fd354, 0d0000000000000000;
	mov.f64 	%fd355, %fd354;
	@%p7 bra 	$L__BB35_29;
	mul.wide.s32 	%rd83, %r38, 48;
	add.s64 	%rd84, %rd3, %rd83;
	ld.global.v2.f64 	{%fd355, %fd354}, [%rd84];
$L__BB35_29:
	add.s64 	%rd8, %rd7, %rd78;
	st.global.v2.f64 	[%rd8], {%fd355, %fd354};
	setp.lt.s32 	%p8, %r3, 5;
	mov.f64 	%fd356, 0d0000000000000000;
	mov.f64 	%fd357, %fd356;
	@%p8 bra 	$L__BB35_31;
	mul.wide.s32 	%rd85, %r38, 64;
	add.s64 	%rd86, %rd3, %rd85;
	ld.global.v2.f64 	{%fd357, %fd356}, [%rd86];
$L__BB35_31:
	add.s64 	%rd9, %rd8, %rd78;
	st.global.v2.f64 	[%rd9], {%fd357, %fd356};
	setp.lt.s32 	%p9, %r3, 6;
	mov.f64 	%fd358, 0d0000000000000000;
	mov.f64 	%fd359, %fd358;
	@%p9 bra 	$L__BB35_33;
	mul.wide.s32 	%rd87, %r38, 80;
	add.s64 	%rd88, %rd3, %rd87;
	ld.global.v2.f64 	{%fd359, %fd358}, [%rd88];
$L__BB35_33:
	add.s64 	%rd10, %rd9, %rd78;
	st.global.v2.f64 	[%rd10], {%fd359, %fd358};
	setp.lt.s32 	%p10, %r3, 7;
	mov.f64 	%fd360, 0d0000000000000000;
	mov.f64 	%fd361, %fd360;
	@%p10 bra 	$L__BB35_35;
	mul.wide.s32 	%rd89, %r38, 96;
	add.s64 	%rd90, %rd3, %rd89;
	ld.global.v2.f64 	{%fd361, %fd360}, [%rd90];
$L__BB35_35:
	add.s64 	%rd11, %rd10, %rd78;
	st.global.v2.f64 	[%rd11], {%fd361, %fd360};
	setp.lt.s32 	%p11, %r3, 8;
	mov.f64 	%fd362, 0d0000000000000000;
	mov.f64 	%fd363, %fd362;
	@%p11 bra 	$L__BB35_37;
	mul.wide.s32 	%rd91, %r38, 112;
	add.s64 	%rd92, %rd3, %rd91;
	ld.global.v2.f64 	{%fd363, %fd362}, [%rd92];
$L__BB35_37:
	add.s64 	%rd12, %rd11, %rd78;
	st.global.v2.f64 	[%rd12], {%fd363, %fd362};
	setp.lt.s32 	%p12, %r3, 9;
	mov.f64 	%fd364, 0d0000000000000000;
	mov.f64 	%fd365, %fd364;
	@%p12 bra 	$L__BB35_39;
	mul.wide.s32 	%rd93, %r38, 128;
	add.s64 	%rd94, %rd3, %rd93;
	ld.global.v2.f64 	{%fd365, %fd364}, [%rd94];
$L__BB35_39:
	add.s64 	%rd13, %rd12, %rd78;
	st.global.v2.f64 	[%rd13], {%fd365, %fd364};
	setp.lt.s32 	%p13, %r3, 10;
	mov.f64 	%fd366, 0d0000000000000000;
	mov.f64 	%fd367, %fd366;
	@%p13 bra 	$L__BB35_41;
	mul.wide.s32 	%rd95, %r38, 144;
	add.s64 	%rd96, %rd3, %rd95;
	ld.global.v2.f64 	{%fd367, %fd366}, [%rd96];
$L__BB35_41:
	add.s64 	%rd14, %rd13, %rd78;
	st.global.v2.f64 	[%rd14], {%fd367, %fd366};
	setp.lt.s32 	%p14, %r3, 11;
	mov.f64 	%fd368, 0d0000000000000000;
	mov.f64 	%fd369, %fd368;
	@%p14 bra 	$L__BB35_43;
	mul.wide.s32 	%rd97, %r38, 160;
	add.s64 	%rd98, %rd3, %rd97;
	ld.global.v2.f64 	{%fd369, %fd368}, [%rd98];
$L__BB35_43:
	add.s64 	%rd15, %rd14, %rd78;
	st.global.v2.f64 	[%rd15], {%fd369, %fd368};
	setp.lt.s32 	%p15, %r3, 12;
	mov.f64 	%fd370, 0d0000000000000000;
	mov.f64 	%fd371, %fd370;
	@%p15 bra 	$L__BB35_45;
	mul.wide.s32 	%rd99, %r38, 176;
	add.s64 	%rd100, %rd3, %rd99;
	ld.global.v2.f64 	{%fd371, %fd370}, [%rd100];
$L__BB35_45:
	add.s64 	%rd16, %rd15, %rd78;
	st.global.v2.f64 	[%rd16], {%fd371, %fd370};
	setp.lt.s32 	%p16, %r3, 13;
	mov.f64 	%fd372, 0d0000000000000000;
	mov.f64 	%fd373, %fd372;
	@%p16 bra 	$L__BB35_47;
	mul.wide.s32 	%rd101, %r38, 192;
	add.s64 	%rd102, %rd3, %rd101;
	ld.global.v2.f64 	{%fd373, %fd372}, [%rd102];
$L__BB35_47:
	add.s64 	%rd17, %rd16, %rd78;
	st.global.v2.f64 	[%rd17], {%fd373, %fd372};
	setp.lt.s32 	%p17, %r3, 14;
	mov.f64 	%fd374, 0d0000000000000000;
	mov.f64 	%fd375, %fd374;
	@%p17 bra 	$L__BB35_49;
	mul.wide.s32 	%rd103, %r38, 208;
	add.s64 	%rd104, %rd3, %rd103;
	ld.global.v2.f64 	{%fd375, %fd374}, [%rd104];
$L__BB35_49:
	add.s64 	%rd18, %rd17, %rd78;
	st.global.v2.f64 	[%rd18], {%fd375, %fd374};
	setp.lt.s32 	%p18, %r3, 15;
	mov.f64 	%fd376, 0d0000000000000000;
	mov.f64 	%fd377, %fd376;
	@%p18 bra 	$L__BB35_51;
	mul.wide.s32 	%rd105, %r38, 224;
	add.s64 	%rd106, %rd3, %rd105;
	ld.global.v2.f64 	{%fd377, %fd376}, [%rd106];
$L__BB35_51:
	add.s64 	%rd19, %rd18, %rd78;
	st.global.v2.f64 	[%rd19], {%fd377, %fd376};
	setp.lt.s32 	%p19, %r3, 16;
	mov.f64 	%fd378, 0d0000000000000000;
	mov.f64 	%fd379, %fd378;
	@%p19 bra 	$L__BB35_53;
	mul.wide.s32 	%rd107, %r38, 240;
	add.s64 	%rd108, %rd3, %rd107;
	ld.global.v2.f64 	{%fd379, %fd378}, [%rd108];
$L__BB35_53:
	add.s64 	%rd20, %rd19, %rd78;
	st.global.v2.f64 	[%rd20], {%fd379, %fd378};
	setp.lt.s32 	%p20, %r3, 17;
	mov.f64 	%fd380, 0d0000000000000000;
	mov.f64 	%fd381, %fd380;
	@%p20 bra 	$L__BB35_55;
	mul.wide.s32 	%rd109, %r38, 256;
	add.s64 	%rd110, %rd3, %rd109;
	ld.global.v2.f64 	{%fd381, %fd380}, [%rd110];
$L__BB35_55:
	add.s64 	%rd21, %rd20, %rd78;
	st.global.v2.f64 	[%rd21], {%fd381, %fd380};
	setp.lt.s32 	%p21, %r3, 18;
	mov.f64 	%fd382, 0d0000000000000000;
	mov.f64 	%fd383, %fd382;
	@%p21 bra 	$L__BB35_57;
	mul.wide.s32 	%rd111, %r38, 272;
	add.s64 	%rd112, %rd3, %rd111;
	ld.global.v2.f64 	{%fd383, %fd382}, [%rd112];
$L__BB35_57:
	add.s64 	%rd22, %rd21, %rd78;
	st.global.v2.f64 	[%rd22], {%fd383, %fd382};
	setp.lt.s32 	%p22, %r3, 19;
	mov.f64 	%fd384, 0d0000000000000000;
	mov.f64 	%fd385, %fd384;
	@%p22 bra 	$L__BB35_59;
	mul.wide.s32 	%rd113, %r38, 288;
	add.s64 	%rd114, %rd3, %rd113;
	ld.global.v2.f64 	{%fd385, %fd384}, [%rd114];
$L__BB35_59:
	add.s64 	%rd23, %rd22, %rd78;
	st.global.v2.f64 	[%rd23], {%fd385, %fd384};
	setp.lt.s32 	%p23, %r3, 20;
	mov.f64 	%fd386, 0d0000000000000000;
	mov.f64 	%fd387, %fd386;
	@%p23 bra 	$L__BB35_61;
	mul.wide.s32 	%rd115, %r38, 304;
	add.s64 	%rd116, %rd3, %rd115;
	ld.global.v2.f64 	{%fd387, %fd386}, [%rd116];
$L__BB35_61:
	add.s64 	%rd24, %rd23, %rd78;
	st.global.v2.f64 	[%rd24], {%fd387, %fd386};
	setp.lt.s32 	%p24, %r3, 21;
	mov.f64 	%fd388, 0d0000000000000000;
	mov.f64 	%fd389, %fd388;
	@%p24 bra 	$L__BB35_63;
	mul.wide.s32 	%rd117, %r38, 320;
	add.s64 	%rd118, %rd3, %rd117;
	ld.global.v2.f64 	{%fd389, %fd388}, [%rd118];
$L__BB35_63:
	add.s64 	%rd25, %rd24, %rd78;
	st.global.v2.f64 	[%rd25], {%fd389, %fd388};
	setp.lt.s32 	%p25, %r3, 22;
	mov.f64 	%fd390, 0d0000000000000000;
	mov.f64 	%fd391, %fd390;
	@%p25 bra 	$L__BB35_65;
	mul.wide.s32 	%rd119, %r38, 336;
	add.s64 	%rd120, %rd3, %rd119;
	ld.global.v2.f64 	{%fd391, %fd390}, [%rd120];
$L__BB35_65:
	add.s64 	%rd26, %rd25, %rd78;
	st.global.v2.f64 	[%rd26], {%fd391, %fd390};
	setp.lt.s32 	%p26, %r3, 23;
	mov.f64 	%fd392, 0d0000000000000000;
	mov.f64 	%fd393, %fd392;
	@%p26 bra 	$L__BB35_67;
	mul.wide.s32 	%rd121, %r38, 352;
	add.s64 	%rd122, %rd3, %rd121;
	ld.global.v2.f64 	{%fd393, %fd392}, [%rd122];
$L__BB35_67:
	add.s64 	%rd27, %rd26, %rd78;
	st.global.v2.f64 	[%rd27], {%fd393, %fd392};
	setp.lt.s32 	%p27, %r3, 24;
	mov.f64 	%fd394, 0d0000000000000000;
	mov.f64 	%fd395, %fd394;
	@%p27 bra 	$L__BB35_69;
	mul.wide.s32 	%rd123, %r38, 368;
	add.s64 	%rd124, %rd3, %rd123;
	ld.global.v2.f64 	{%fd395, %fd394}, [%rd124];
$L__BB35_69:
	add.s64 	%rd28, %rd27, %rd78;
	st.global.v2.f64 	[%rd28], {%fd395, %fd394};
	setp.lt.s32 	%p28, %r3, 25;
	mov.f64 	%fd396, 0d0000000000000000;
	mov.f64 	%fd397, %fd396;
	@%p28 bra 	$L__BB35_71;
	mul.wide.s32 	%rd125, %r38, 384;
	add.s64 	%rd126, %rd3, %rd125;
	ld.global.v2.f64 	{%fd397, %fd396}, [%rd126];
$L__BB35_71:
	add.s64 	%rd29, %rd28, %rd78;
	st.global.v2.f64 	[%rd29], {%fd397, %fd396};
	setp.lt.s32 	%p29, %r3, 26;
	mov.f64 	%fd398, 0d0000000000000000;
	mov.f64 	%fd399, %fd398;
	@%p29 bra 	$L__BB35_73;
	mul.wide.s32 	%rd127, %r38, 400;
	add.s64 	%rd128, %rd3, %rd127;
	ld.global.v2.f64 	{%fd399, %fd398}, [%rd128];
$L__BB35_73:
	add.s64 	%rd30, %rd29, %rd78;
	st.global.v2.f64 	[%rd30], {%fd399, %fd398};
	setp.lt.s32 	%p30, %r3, 27;
	mov.f64 	%fd400, 0d0000000000000000;
	mov.f64 	%fd401, %fd400;
	@%p30 bra 	$L__BB35_75;
	mul.wide.s32 	%rd129, %r38, 416;
	add.s64 	%rd130, %rd3, %rd129;
	ld.global.v2.f64 	{%fd401, %fd400}, [%rd130];
$L__BB35_75:
	add.s64 	%rd31, %rd30, %rd78;
	st.global.v2.f64 	[%rd31], {%fd401, %fd400};
	setp.lt.s32 	%p31, %r3, 28;
	mov.f64 	%fd402, 0d0000000000000000;
	mov.f64 	%fd403, %fd402;
	@%p31 bra 	$L__BB35_77;
	mul.wide.s32 	%rd131, %r38, 432;
	add.s64 	%rd132, %rd3, %rd131;
	ld.global.v2.f64 	{%fd403, %fd402}, [%rd132];
$L__BB35_77:
	add.s64 	%rd32, %rd31, %rd78;
	st.global.v2.f64 	[%rd32], {%fd403, %fd402};
	setp.lt.s32 	%p32, %r3, 29;
	mov.f64 	%fd404, 0d0000000000000000;
	mov.f64 	%fd405, %fd404;
	@%p32 bra 	$L__BB35_79;
	mul.wide.s32 	%rd133, %r38, 448;
	add.s64 	%rd134, %rd3, %rd133;
	ld.global.v2.f64 	{%fd405, %fd404}, [%rd134];
$L__BB35_79:
	add.s64 	%rd33, %rd32, %rd78;
	st.global.v2.f64 	[%rd33], {%fd405, %fd404};
	setp.lt.s32 	%p33, %r3, 30;
	mov.f64 	%fd406, 0d0000000000000000;
	mov.f64 	%fd407, %fd406;
	@%p33 bra 	$L__BB35_81;
	mul.wide.s32 	%rd135, %r38, 464;
	add.s64 	%rd136, %rd3, %rd135;
	ld.global.v2.f64 	{%fd407, %fd406}, [%rd136];
$L__BB35_81:
	add.s64 	%rd34, %rd33, %rd78;
	st.global.v2.f64 	[%rd34], {%fd407, %fd406};
	setp.lt.s32 	%p34, %r3, 31;
	mov.f64 	%fd408, 0d0000000000000000;
	mov.f64 	%fd409, %fd408;
	@%p34 bra 	$L__BB35_83;
	mul.wide.s32 	%rd137, %r38, 480;
	add.s64 	%rd138, %rd3, %rd137;
	ld.global.v2.f64 	{%fd409, %fd408}, [%rd138];
$L__BB35_83:
	add.s64 	%rd35, %rd34, %rd78;
	st.global.v2.f64 	[%rd35], {%fd409, %fd408};
	setp.lt.s32 	%p35, %r3, 32;
	mov.f64 	%fd410, 0d0000000000000000;
	mov.f64 	%fd411, %fd410;
	@%p35 bra 	$L__BB35_85;
	mul.wide.s32 	%rd139, %r38, 496;
	add.s64 	%rd140, %rd3, %rd139;
	ld.global.v2.f64 	{%fd411, %fd410}, [%rd140];
$L__BB35_85:
	add.s64 	%rd36, %rd35, %rd78;
	st.global.v2.f64 	[%rd36], {%fd411, %fd410};
	setp.lt.s32 	%p36, %r3, 33;
	mov.f64 	%fd412, 0d0000000000000000;
	mov.f64 	%fd413, %fd412;
	@%p36 bra 	$L__BB35_87;
	mul.wide.s32 	%rd141, %r38, 512;
	add.s64 	%rd142, %rd3, %rd141;
	ld.global.v2.f64 	{%fd413, %fd412}, [%rd142];
$L__BB35_87:
	add.s64 	%rd37, %rd36, %rd78;
	st.global.v2.f64 	[%rd37], {%fd413, %fd412};
	setp.lt.s32 	%p37, %r3, 34;
	mov.f64 	%fd414, 0d0000000000000000;
	mov.f64 	%fd415, %fd414;
	@%p37 bra 	$L__BB35_89;
	mul.wide.s32 	%rd143, %r38, 528;
	add.s64 	%rd144, %rd3, %rd143;
	ld.global.v2.f64 	{%fd415, %fd414}, [%rd144];
$L__BB35_89:
	add.s64 	%rd38, %rd37, %rd78;
	st.global.v2.f64 	[%rd38], {%fd415, %fd414};
	setp.lt.s32 	%p38, %r3, 35;
	mov.f64 	%fd416, 0d0000000000000000;
	mov.f64 	%fd417, %fd416;
	@%p38 bra 	$L__BB35_91;
	mul.wide.s32 	%rd145, %r38, 544;
	add.s64 	%rd146, %rd3, %rd145;
	ld.global.v2.f64 	{%fd417, %fd416}, [%rd146];
$L__BB35_91:
	add.s64 	%rd39, %rd38, %rd78;
	st.global.v2.f64 	[%rd39], {%fd417, %fd416};
	setp.lt.s32 	%p39, %r3, 36;
	mov.f64 	%fd418, 0d0000000000000000;
	mov.f64 	%fd419, %fd418;
	@%p39 bra 	$L__BB35_93;
	mul.wide.s32 	%rd147, %r38, 560;
	add.s64 	%rd148, %rd3, %rd147;
	ld.global.v2.f64 	{%fd419, %fd418}, [%rd148];
$L__BB35_93:
	add.s64 	%rd40, %rd39, %rd78;
	st.global.v2.f64 	[%rd40], {%fd419, %fd418};
	setp.lt.s32 	%p40, %r3, 37;
	mov.f64 	%fd420, 0d0000000000000000;
	mov.f64 	%fd421, %fd420;
	@%p40 bra 	$L__BB35_95;
	mul.wide.s32 	%rd149, %r38, 576;
	add.s64 	%rd150, %rd3, %rd149;
	ld.global.v2.f64 	{%fd421, %fd420}, [%rd150];
$L__BB35_95:
	add.s64 	%rd41, %rd40, %rd78;
	st.global.v2.f64 	[%rd41], {%fd421, %fd420};
	setp.lt.s32 	%p41, %r3, 38;
	mov.f64 	%fd422, 0d0000000000000000;
	mov.f64 	%fd423, %fd422;
	@%p41 bra 	$L__BB35_97;
	mul.wide.s32 	%rd151, %r38, 592;
	add.s64 	%rd152, %rd3, %rd151;
	ld.global.v2.f64 	{%fd423, %fd422}, [%rd152];
$L__BB35_97:
	add.s64 	%rd42, %rd41, %rd78;
	st.global.v2.f64 	[%rd42], {%fd423, %fd422};
	setp.lt.s32 	%p42, %r3, 39;
	mov.f64 	%fd424, 0d0000000000000000;
	mov.f64 	%fd425, %fd424;
	@%p42 bra 	$L__BB35_99;
	mul.wide.s32 	%rd153, %r38, 608;
	add.s64 	%rd154, %rd3, %rd153;
	ld.global.v2.f64 	{%fd425, %fd424}, [%rd154];
$L__BB35_99:
	add.s64 	%rd43, %rd42, %rd78;
	st.global.v2.f64 	[%rd43], {%fd425, %fd424};
	setp.lt.s32 	%p43, %r3, 40;
	mov.f64 	%fd426, 0d0000000000000000;
	mov.f64 	%fd427, %fd426;
	@%p43 bra 	$L__BB35_101;
	mul.wide.s32 	%rd155, %r38, 624;
	add.s64 	%rd156, %rd3, %rd155;
	ld.global.v2.f64 	{%fd427, %fd426}, [%rd156];
$L__BB35_101:
	add.s64 	%rd44, %rd43, %rd78;
	st.global.v2.f64 	[%rd44], {%fd427, %fd426};
	setp.lt.s32 	%p44, %r3, 41;
	mov.f64 	%fd428, 0d0000000000000000;
	mov.f64 	%fd429, %fd428;
	@%p44 bra 	$L__BB35_103;
	mul.wide.s32 	%rd157, %r38, 640;
	add.s64 	%rd158, %rd3, %rd157;
	ld.global.v2.f64 	{%fd429, %fd428}, [%rd158];
$L__BB35_103:
	add.s64 	%rd45, %rd44, %rd78;
	st.global.v2.f64 	[%rd45], {%fd429, %fd428};
	setp.lt.s32 	%p45, %r3, 42;
	mov.f64 	%fd430, 0d0000000000000000;
	mov.f64 	%fd431, %fd430;
	@%p45 bra 	$L__BB35_105;
	mul.wide.s32 	%rd159, %r38, 656;
	add.s64 	%rd160, %rd3, %rd159;
	ld.global.v2.f64 	{%fd431, %fd430}, [%rd160];
$L__BB35_105:
	add.s64 	%rd46, %rd45, %rd78;
	st.global.v2.f64 	[%rd46], {%fd431, %fd430};
	setp.lt.s32 	%p46, %r3, 43;
	mov.f64 	%fd432, 0d0000000000000000;
	mov.f64 	%fd433, %fd432;
	@%p46 bra 	$L__BB35_107;
	mul.wide.s32 	%rd161, %r38, 672;
	add.s64 	%rd162, %rd3, %rd161;
	ld.global.v2.f64 	{%fd433, %fd432}, [%rd162];
$L__BB35_107:
	add.s64 	%rd47, %rd46, %rd78;
	st.global.v2.f64 	[%rd47], {%fd433, %fd432};
	setp.lt.s32 	%p47, %r3, 44;
	mov.f64 	%fd434, 0d0000000000000000;
	mov.f64 	%fd435, %fd434;
	@%p47 bra 	$L__BB35_109;
	mul.wide.s32 	%rd163, %r38, 688;
	add.s64 	%rd164, %rd3, %rd163;
	ld.global.v2.f64 	{%fd435, %fd434}, [%rd164];
$L__BB35_109:
	add.s64 	%rd48, %rd47, %rd78;
	st.global.v2.f64 	[%rd48], {%fd435, %fd434};
	setp.lt.s32 	%p48, %r3, 45;
	mov.f64 	%fd436, 0d0000000000000000;
	mov.f64 	%fd437, %fd436;
	@%p48 bra 	$L__BB35_111;
	mul.wide.s32 	%rd165, %r38, 704;
	add.s64 	%rd166, %rd3, %rd165;
	ld.global.v2.f64 	{%fd437, %fd436}, [%rd166];
$L__BB35_111:
	add.s64 	%rd49, %rd48, %rd78;
	st.global.v2.f64 	[%rd49], {%fd437, %fd436};
	setp.lt.s32 	%p49, %r3, 46;
	mov.f64 	%fd438, 0d0000000000000000;
	mov.f64 	%fd439, %fd438;
	@%p49 bra 	$L__BB35_113;
	mul.wide.s32 	%rd167, %r38, 720;
	add.s64 	%rd168, %rd3, %rd167;
	ld.global.v2.f64 	{%fd439, %fd438}, [%rd168];
$L__BB35_113:
	add.s64 	%rd50, %rd49, %rd78;
	st.global.v2.f64 	[%rd50], {%fd439, %fd438};
	setp.lt.s32 	%p50, %r3, 47;
	mov.f64 	%fd440, 0d0000000000000000;
	mov.f64 	%fd441, %fd440;
	@%p50 bra 	$L__BB35_115;
	mul.wide.s32 	%rd169, %r38, 736;
	add.s64 	%rd170, %rd3, %rd169;
	ld.global.v2.f64 	{%fd441, %fd440}, [%rd170];
$L__BB35_115:
	add.s64 	%rd51, %rd50, %rd78;
	st.global.v2.f64 	[%rd51], {%fd441, %fd440};
	setp.lt.s32 	%p51, %r3, 48;
	mov.f64 	%fd442, 0d0000000000000000;
	mov.f64 	%fd443, %fd442;
	@%p51 bra 	$L__BB35_117;
	mul.wide.s32 	%rd171, %r38, 752;
	add.s64 	%rd172, %rd3, %rd171;
	ld.global.v2.f64 	{%fd443, %fd442}, [%rd172];
$L__BB35_117:
	add.s64 	%rd52, %rd51, %rd78;
	st.global.v2.f64 	[%rd52], {%fd443, %fd442};
	setp.lt.s32 	%p52, %r3, 49;
	mov.f64 	%fd444, 0d0000000000000000;
	mov.f64 	%fd445, %fd444;
	@%p52 bra 	$L__BB35_119;
	mul.wide.s32 	%rd173, %r38, 768;
	add.s64 	%rd174, %rd3, %rd173;
	ld.global.v2.f64 	{%fd445, %fd444}, [%rd174];
$L__BB35_119:
	add.s64 	%rd53, %rd52, %rd78;
	st.global.v2.f64 	[%rd53], {%fd445, %fd444};
	setp.lt.s32 	%p53, %r3, 50;
	mov.f64 	%fd446, 0d0000000000000000;
	mov.f64 	%fd447, %fd446;
	@%p53 bra 	$L__BB35_121;
	mul.wide.s32 	%rd175, %r38, 784;
	add.s64 	%rd176, %rd3, %rd175;
	ld.global.v2.f64 	{%fd447, %fd446}, [%rd176];
$L__BB35_121:
	add.s64 	%rd54, %rd53, %rd78;
	st.global.v2.f64 	[%rd54], {%fd447, %fd446};
	setp.lt.s32 	%p54, %r3, 51;
	mov.f64 	%fd448, 0d0000000000000000;
	mov.f64 	%fd449, %fd448;
	@%p54 bra 	$L__BB35_123;
	mul.wide.s32 	%rd177, %r38, 800;
	add.s64 	%rd178, %rd3, %rd177;
	ld.global.v2.f64 	{%fd449, %fd448}, [%rd178];
$L__BB35_123:
	add.s64 	%rd55, %rd54, %rd78;
	st.global.v2.f64 	[%rd55], {%fd449, %fd448};
	setp.lt.s32 	%p55, %r3, 52;
	mov.f64 	%fd450, 0d0000000000000000;
	mov.f64 	%fd451, %fd450;
	@%p55 bra 	$L__BB35_125;
	mul.wide.s32 	%rd179, %r38, 816;
	add.s64 	%rd180, %rd3, %rd179;
	ld.global.v2.f64 	{%fd451, %fd450}, [%rd180];
$L__BB35_125:
	add.s64 	%rd56, %rd55, %rd78;
	st.global.v2.f64 	[%rd56], {%fd451, %fd450};
	setp.lt.s32 	%p56, %r3, 53;
	mov.f64 	%fd452, 0d0000000000000000;
	mov.f64 	%fd453, %fd452;
	@%p56 bra 	$L__BB35_127;
	mul.wide.s32 	%rd181, %r38, 832;
	add.s64 	%rd182, %rd3, %rd181;
	ld.global.v2.f64 	{%fd453, %fd452}, [%rd182];
$L__BB35_127:
	add.s64 	%rd57, %rd56, %rd78;
	st.global.v2.f64 	[%rd57], {%fd453, %fd452};
	setp.lt.s32 	%p57, %r3, 54;
	mov.f64 	%fd454, 0d0000000000000000;
	mov.f64 	%fd455, %fd454;
	@%p57 bra 	$L__BB35_129;
	mul.wide.s32 	%rd183, %r38, 848;
	add.s64 	%rd184, %rd3, %rd183;
	ld.global.v2.f64 	{%fd455, %fd454}, [%rd184];
$L__BB35_129:
	add.s64 	%rd58, %rd57, %rd78;
	st.global.v2.f64 	[%rd58], {%fd455, %fd454};
	setp.lt.s32 	%p58, %r3, 55;
	mov.f64 	%fd456, 0d0000000000000000;
	mov.f64 	%fd457, %fd456;
	@%p58 bra 	$L__BB35_131;
	mul.wide.s32 	%rd185, %r38, 864;
	add.s64 	%rd186, %rd3, %rd185;
	ld.global.v2.f64 	{%fd457, %fd456}, [%rd186];
$L__BB35_131:
	add.s64 	%rd59, %rd58, %rd78;
	st.global.v2.f64 	[%rd59], {%fd457, %fd456};
	setp.lt.s32 	%p59, %r3, 56;
	mov.f64 	%fd458, 0d0000000000000000;
	mov.f64 	%fd459, %fd458;
	@%p59 bra 	$L__BB35_133;
	mul.wide.s32 	%rd187, %r38, 880;
	add.s64 	%rd188, %rd3, %rd187;
	ld.global.v2.f64 	{%fd459, %fd458}, [%rd188];
$L__BB35_133:
	add.s64 	%rd60, %rd59, %rd78;
	st.global.v2.f64 	[%rd60], {%fd459, %fd458};
	setp.lt.s32 	%p60, %r3, 57;
	mov.f64 	%fd460, 0d0000000000000000;
	mov.f64 	%fd461, %fd460;
	@%p60 bra 	$L__BB35_135;
	mul.wide.s32 	%rd189, %r38, 896;
	add.s64 	%rd190, %rd3, %rd189;
	ld.global.v2.f64 	{%fd461, %fd460}, [%rd190];
$L__BB35_135:
	add.s64 	%rd61, %rd60, %rd78;
	st.global.v2.f64 	[%rd61], {%fd461, %fd460};
	setp.lt.s32 	%p61, %r3, 58;
	mov.f64 	%fd462, 0d0000000000000000;
	mov.f64 	%fd463, %fd462;
	@%p61 bra 	$L__BB35_137;
	mul.wide.s32 	%rd191, %r38, 912;
	add.s64 	%rd192, %rd3, %rd191;
	ld.global.v2.f64 	{%fd463, %fd462}, [%rd192];
$L__BB35_137:
	add.s64 	%rd62, %rd61, %rd78;
	st.global.v2.f64 	[%rd62], {%fd463, %fd462};
	setp.lt.s32 	%p62, %r3, 59;
	mov.f64 	%fd464, 0d0000000000000000;
	mov.f64 	%fd465, %fd464;
	@%p62 bra 	$L__BB35_139;
	mul.wide.s32 	%rd193, %r38, 928;
	add.s64 	%rd194, %rd3, %rd193;
	ld.global.v2.f64 	{%fd465, %fd464}, [%rd194];
$L__BB35_139:
	add.s64 	%rd63, %rd62, %rd78;
	st.global.v2.f64 	[%rd63], {%fd465, %fd464};
	setp.lt.s32 	%p63, %r3, 60;
	mov.f64 	%fd466, 0d0000000000000000;
	mov.f64 	%fd467, %fd466;
	@%p63 bra 	$L__BB35_141;
	mul.wide.s32 	%rd195, %r38, 944;
	add.s64 	%rd196, %rd3, %rd195;
	ld.global.v2.f64 	{%fd467, %fd466}, [%rd196];
$L__BB35_141:
	add.s64 	%rd64, %rd63, %rd78;
	st.global.v2.f64 	[%rd64], {%fd467, %fd466};
	setp.lt.s32 	%p64, %r3, 61;
	mov.f64 	%fd468, 0d0000000000000000;
	mov.f64 	%fd469, %fd468;
	@%p64 bra 	$L__BB35_143;
	mul.wide.s32 	%rd197, %r38, 960;
	add.s64 	%rd198, %rd3, %rd197;
	ld.global.v2.f64 	{%fd469, %fd468}, [%rd198];
$L__BB35_143:
	add.s64 	%rd65, %rd64, %rd78;
	st.global.v2.f64 	[%rd65], {%fd469, %fd468};
	setp.lt.s32 	%p65, %r3, 62;
	mov.f64 	%fd470, 0d0000000000000000;
	mov.f64 	%fd471, %fd470;
	@%p65 bra 	$L__BB35_145;
	mul.wide.s32 	%rd199, %r38, 976;
	add.s64 	%rd200, %rd3, %rd199;
	ld.global.v2.f64 	{%fd471, %fd470}, [%rd200];
$L__BB35_145:
	add.s64 	%rd66, %rd65, %rd78;
	st.global.v2.f64 	[%rd66], {%fd471, %fd470};
	setp.lt.s32 	%p66, %r3, 63;
	mov.f64 	%fd472, 0d0000000000000000;
	mov.f64 	%fd473, %fd472;
	@%p66 bra 	$L__BB35_147;
	mul.wide.s32 	%rd201, %r38, 992;
	add.s64 	%rd202, %rd3, %rd201;
	ld.global.v2.f64 	{%fd473, %fd472}, [%rd202];
$L__BB35_147:
	add.s64 	%rd203, %rd66, %rd78;
	st.global.v2.f64 	[%rd203], {%fd473, %fd472};
$L__BB35_148:
	ret;

}
	// .globl	_Z19dlacpy_lower_kerneliiPKdiPdi
.visible .entry _Z19dlacpy_lower_kerneliiPKdiPdi(
	.param .u32 _Z19dlacpy_lower_kerneliiPKdiPdi_param_0,
	.param .u32 _Z19dlacpy_lower_kerneliiPKdiPdi_param_1,
	.param .u64 .ptr .align 1 _Z19dlacpy_lower_kerneliiPKdiPdi_param_2,
	.param .u32 _Z19dlacpy_lower_kerneliiPKdiPdi_param_3,
	.param .u64 .ptr .align 1 _Z19dlacpy_lower_kerneliiPKdiPdi_param_4,
	.param .u32 _Z19dlacpy_lower_kerneliiPKdiPdi_param_5
)
{
	.reg .pred 	%p<77>;
	.reg .b32 	%r<65>;
	.reg .b64 	%rd<218>;
	.reg .b64 	%fd<277>;

	ld.param.u32 	%r41, [_Z19dlacpy_lower_kerneliiPKdiPdi_param_0];
	ld.param.u32 	%r38, [_Z19dlacpy_lower_kerneliiPKdiPdi_param_1];
	ld.param.u64 	%rd71, [_Z19dlacpy_lower_kerneliiPKdiPdi_param_2];
	ld.param.u32 	%r39, [_Z19dlacpy_lower_kerneliiPKdiPdi_param_3];
	ld.param.u64 	%rd72, [_Z19dlacpy_lower_kerneliiPKdiPdi_param_4];
	ld.param.u32 	%r40, [_Z19dlacpy_lower_kerneliiPKdiPdi_param_5];
	mov.u32 	%r42, %ctaid.x;
	shl.b32 	%r43, %r42, 6;
	mov.u32 	%r44, %tid.x;
	add.s32 	%r1, %r43, %r44;
	mov.u32 	%r45, %ctaid.y;
	shl.b32 	%r2, %r45, 6;
	setp.ge.s32 	%p1, %r1, %r41;
	@%p1 bra 	$L__BB36_148;
	add.s32 	%r46, %r2, 64;
	setp.le.s32 	%p2, %r46, %r38;
	cvta.to.global.u64 	%rd73, %rd71;
	cvta.to.global.u64 	%rd74, %rd72;
	mad.lo.s32 	%r47, %r39, %r2, %r1;
	mul.wide.s32 	%rd75, %r47, 8;
	add.s64 	%rd1, %rd73, %rd75;
	mad.lo.s32 	%r48, %r40, %r2, %r1;
	mul.wide.s32 	%rd76, %r48, 8;
	add.s64 	%rd2, %rd74, %rd76;
	sub.s32 	%r3, %r1, %r2;
	@%p2 bra 	$L__BB36_19;
	setp.ge.s32 	%p67, %r2, %r38;
	@%p67 bra 	$L__BB36_148;
	not.b32 	%r50, %r2;
	add.s32 	%r51, %r38, %r50;
	min.u32 	%r52, %r51, 63;
	add.s32 	%r4, %r52, 1;
	and.b32  	%r5, %r4, 3;
	setp.lt.u32 	%p68, %r51, 3;
	mov.b32 	%r60, 0;
	@%p68 bra 	$L__BB36_14;
	and.b32  	%r60, %r4, 124;
	mul.lo.s32 	%r58, %r39, 3;
	shl.b32 	%r8, %r39, 2;
	shl.b32 	%r57, %r39, 1;
	shl.b32 	%r10, %r40, 2;
	mov.b32 	%r54, 0;
	mul.wide.s32 	%rd68, %r40, 8;
	mov.u32 	%r55, %r54;
	mov.u32 	%r56, %r39;
	mov.u32 	%r59, %r54;
$L__BB36_5:
	setp.gt.s32 	%p69, %r3, %r59;
	mov.f64 	%fd272, 0d0000000000000000;
	@%p69 bra 	$L__BB36_7;
	mul.wide.s32 	%rd204, %r54, 8;
	add.s64 	%rd205, %rd1, %rd204;
	ld.global.f64 	%fd272, [%rd205];
$L__BB36_7:
	mul.wide.s32 	%rd206, %r55, 8;
	add.s64 	%rd67, %rd2, %rd206;
	st.global.f64 	[%rd67], %fd272;
	add.s32 	%r17, %r59, 1;
	setp.gt.s32 	%p70, %r3, %r17;
	mov.f64 	%fd273, 0d0000000000000000;
	@%p70 bra 	$L__BB36_9;
	mul.wide.s32 	%rd207, %r56, 8;
	add.s64 	%rd208, %rd1, %rd207;
	ld.global.f64 	%fd273, [%rd208];
$L__BB36_9:
	add.s64 	%rd69, %rd67, %rd68;
	st.global.f64 	[%rd69], %fd273;
	add.s32 	%r18, %r17, 1;
	setp.gt.s32 	%p71, %r3, %r18;
	mov.f64 	%fd274, 0d0000000000000000;
	@%p71 bra 	$L__BB36_11;
	mul.wide.s32 	%rd209, %r57, 8;
	add.s64 	%rd210, %rd1, %rd209;
	ld.global.f64 	%fd274, [%rd210];
$L__BB36_11:
	add.s64 	%rd70, %rd69, %rd68;
	st.global.f64 	[%rd70], %fd274;
	add.s32 	%r19, %r18, 1;
	setp.gt.s32 	%p72, %r3, %r19;
	mov.f64 	%fd275, 0d0000000000000000;
	@%p72 bra 	$L__BB36_13;
	mul.wide.s32 	%rd211, %r58, 8;
	add.s64 	%rd212, %rd1, %rd211;
	ld.global.f64 	%fd275, [%rd212];
$L__BB36_13:
	add.s64 	%rd213, %rd70, %rd68;
	st.global.f64 	[%rd213], %fd275;
	add.s32 	%r58, %r58, %r8;
	add.s32 	%r57, %r57, %r8;
	add.s32 	%r56, %r56, %r8;
	add.s32 	%r55, %r55, %r10;
	add.s32 	%r54, %r54, %r8;
	add.s32 	%r59, %r19, 1;
	setp.ne.s32 	%p73, %r59, %r60;
	@%p73 bra 	$L__BB36_5;
$L__BB36_14:
	setp.eq.s32 	%p74, %r5, 0;
	@%p74 bra 	$L__BB36_148;
	mul.lo.s32 	%r63, %r60, %r40;
	mul.lo.s32 	%r62, %r60, %r39;
	neg.s32 	%r61, %r5;
$L__BB36_16:
	.pragma "nounroll";
	setp.gt.s32 	%p75, %r3, %r60;
	mov.f64 	%fd276, 0d0000000000000000;
	@%p75 bra 	$L__BB36_18;
	mul.wide.s32 	%rd214, %r62, 8;
	add.s64 	%rd215, %rd1, %rd214;
	ld.global.f64 	%fd276, [%rd215];
$L__BB36_18:
	mul.wide.s32 	%rd216, %r63, 8;
	add.s64 	%rd217, %rd2, %rd216;
	st.global.f64 	[%rd217], %fd276;
	add.s32 	%r60, %r60, 1;
	add.s32 	%r63, %r63, %r40;
	add.s32 	%r62, %r62, %r39;
	add.s32 	%r61, %r61, 1;
	setp.ne.s32 	%p76, %r61, 0;
	@%p76 bra 	$L__BB36_16;
	bra.uni 	$L__BB36_148;
$L__BB36_19:
	setp.gt.s32 	%p3, %r3, 0;
	mov.f64 	%fd208, 0d0000000000000000;
	@%p3 bra 	$L__BB36_21;
	ld.global.f64 	%fd208, [%rd1];
$L__BB36_21:
	st.global.f64 	[%rd2], %fd208;
	setp.gt.s32 	%p4, %r3, 1;
	mul.wide.s32 	%rd77, %r39, 8;
	add.s64 	%rd3, %rd1, %rd77;
	mov.f64 	%fd209, 0d0000000000000000;
	@%p4 bra 	$L__BB36_23;
	ld.global.f64 	%fd209, [%rd3];
$L__BB36_23:
	mul.wide.s32 	%rd78, %r40, 8;
	add.s64 	%rd4, %rd2, %rd78;
	st.global.f64 	[%rd4], %fd209;
	setp.gt.s32 	%p5, %r3, 2;
	mov.f64 	%fd210, 0d0000000000000000;
	@%p5 bra 	$L__BB36_25;
	add.s64 	%rd80, %rd3, %rd77;
	ld.global.f64 	%fd210, [%rd80];
$L__BB36_25:
	add.s64 	%rd6, %rd4, %rd78;
	st.global.f64 	[%rd6], %fd210;
	setp.gt.s32 	%p6, %r3, 3;
	mov.f64 	%fd211, 0d0000000000000000;
	@%p6 bra 	$L__BB36_27;
	mul.wide.s32 	%rd81, %r39, 16;
	add.s64 	%rd82, %rd3, %rd81;
	ld.global.f64 	%fd211, [%rd82];
$L__BB36_27:
	add.s64 	%rd7, %rd6, %rd78;
	st.global.f64 	[%rd7], %fd211;
	setp.gt.s32 	%p7, %r3, 4;
	mov.f64 	%fd212, 0d0000000000000000;
	@%p7 bra 	$L__BB36_29;
	mul.wide.s32 	%rd83, %r39, 24;
	add.s64 	%rd84, %rd3, %rd83;
	ld.global.f64 	%fd212, [%rd84];
$L__BB36_29:
	add.s64 	%rd8, %rd7, %rd78;
	st.global.f64 	[%rd8], %fd212;
	setp.gt.s32 	%p8, %r3, 5;
	mov.f64 	%fd213, 0d0000000000000000;
	@%p8 bra 	$L__BB36_31;
	mul.wide.s32 	%rd85, %r39, 32;
	add.s64 	%rd86, %rd3, %rd85;
	ld.global.f64 	%fd213, [%rd86];
$L__BB36_31:
	add.s64 	%rd9, %rd8, %rd78;
	st.global.f64 	[%rd9], %fd213;
	setp.gt.s32 	%p9, %r3, 6;
	mov.f64 	%fd214, 0d0000000000000000;
	@%p9 bra 	$L__BB36_33;
	mul.wide.s32 	%rd87, %r39, 40;
	add.s64 	%rd88, %rd3, %rd87;
	ld.global.f64 	%fd214, [%rd88];
$L__BB36_33:
	add.s64 	%rd10, %rd9, %rd78;
	st.global.f64 	[%rd10], %fd214;
	setp.gt.s32 	%p10, %r3, 7;
	mov.f64 	%fd215, 0d0000000000000000;
	@%p10 bra 	$L__BB36_35;
	mul.wide.s32 	%rd89, %r39, 48;
	add.s64 	%rd90, %rd3, %rd89;
	ld.global.f64 	%fd215, [%rd90];
$L__BB36_35:
	add.s64 	%rd11, %rd10, %rd78;
	st.global.f64 	[%rd11], %fd215;
	setp.gt.s32 	%p11, %r3, 8;
	mov.f64 	%fd216, 0d0000000000000000;
	@%p11 bra 	$L__BB36_37;
	mul.wide.s32 	%rd91, %r39, 56;
	add.s64 	%rd92, %rd3, %rd91;
	ld.global.f64 	%fd216, [%rd92];
$L__BB36_37:
	add.s64 	%rd12, %rd11, %rd78;
	st.global.f64 	[%rd12], %fd216;
	setp.gt.s32 	%p12, %r3, 9;
	mov.f64 	%fd217, 0d0000000000000000;
	@%p12 bra 	$L__BB36_39;
	mul.wide.s32 	%rd93, %r39, 64;
	add.s64 	%rd94, %rd3, %rd93;
	ld.global.f64 	%fd217, [%rd94];
$L__BB36_39:
	add.s64 	%rd13, %rd12, %rd78;
	st.global.f64 	[%rd13], %fd217;
	setp.gt.s32 	%p13, %r3, 10;
	mov.f64 	%fd218, 0d0000000000000000;
	@%p13 bra 	$L__BB36_41;
	mul.wide.s32 	%rd95, %r39, 72;
	add.s64 	%rd96, %rd3, %rd95;
	ld.global.f64 	%fd218, [%rd96];
$L__BB36_41:
	add.s64 	%rd14, %rd13, %rd78;
	st.global.f64 	[%rd14], %fd218;
	setp.gt.s32 	%p14, %r3, 11;
	mov.f64 	%fd219, 0d0000000000000000;
	@%p14 bra 	$L__BB36_43;
	mul.wide.s32 	%rd97, %r39, 80;
	add.s64 	%rd98, %rd3, %rd97;
	ld.global.f64 	%fd219, [%rd98];
$L__BB36_43:
	add.s64 	%rd15, %rd14, %rd78;
	st.global.f64 	[%rd15], %fd219;
	setp.gt.s32 	%p15, %r3, 12;
	mov.f64 	%fd220, 0d0000000000000000;
	@%p15 bra 	$L__BB36_45;
	mul.wide.s32 	%rd99, %r39, 88;
	add.s64 	%rd100, %rd3, %rd99;
	ld.global.f64 	%fd220, [%rd100];
$L__BB36_45:
	add.s64 	%rd16, %rd15, %rd78;
	st.global.f64 	[%rd16], %fd220;
	setp.gt.s32 	%p16, %r3, 13;
	mov.f64 	%fd221, 0d0000000000000000;
	@%p16 bra 	$L__BB36_47;
	mul.wide.s32 	%rd101, %r39, 96;
	add.s64 	%rd102, %rd3, %rd101;
	ld.global.f64 	%fd221, [%rd102];
$L__BB36_47:
	add.s64 	%rd17, %rd16, %rd78;
	st.global.f64 	[%rd17], %fd221;
	setp.gt.s32 	%p17, %r3, 14;
	mov.f64 	%fd222, 0d0000000000000000;
	@%p17 bra 	$L__BB36_49;
	mul.wide.s32 	%rd103, %r39, 104;
	add.s64 	%rd104, %rd3, %rd103;
	ld.global.f64 	%fd222, [%rd104];
$L__BB36_49:
	add.s64 	%rd18, %rd17, %rd78;
	st.global.f64 	[%rd18], %fd222;
	setp.gt.s32 	%p18, %r3, 15;
	mov.f64 	%fd223, 0d0000000000000000;
	@%p18 bra 	$L__BB36_51;
	mul.wide.s32 	%rd105, %r39, 112;
	add.s64 	%rd106, %rd3, %rd105;
	ld.global.f64 	%fd223, [%rd106];
$L__BB36_51:
	add.s64 	%rd19, %rd18, %rd78;
	st.global.f64 	[%rd19], %fd223;
	setp.gt.s32 	%p19, %r3, 16;
	mov.f64 	%fd224, 0d0000000000000000;
	@%p19 bra 	$L__BB36_53;
	mul.wide.s32 	%rd107, %r39, 120;
	add.s64 	%rd108, %rd3, %rd107;
	ld.global.f64 	%fd224, [%rd108];
$L__BB36_53:
	add.s64 	%rd20, %rd19, %rd78;
	st.global.f64 	[%rd20], %fd224;
	setp.gt.s32 	%p20, %r3, 17;
	mov.f64 	%fd225, 0d0000000000000000;
	@%p20 bra 	$L__BB36_55;
	mul.wide.s32 	%rd109, %r39, 128;
	add.s64 	%rd110, %rd3, %rd109;
	ld.global.f64 	%fd225, [%rd110];
$L__BB36_55:
	add.s64 	%rd21, %rd20, %rd78;
	st.global.f64 	[%rd21], %fd225;
	setp.gt.s32 	%p21, %r3, 18;
	mov.f64 	%fd226, 0d0000000000000000;
	@%p21 bra 	$L__BB36_57;
	mul.wide.s32 	%rd111, %r39, 136;
	add.s64 	%rd112, %rd3, %rd111;
	ld.global.f64 	%fd226, [%rd112];
$L__BB36_57:
	add.s64 	%rd22, %rd21, %rd78;
	st.global.f64 	[%rd22], %fd226;
	setp.gt.s32 	%p22, %r3, 19;
	mov.f64 	%fd227, 0d0000000000000000;
	@%p22 bra 	$L__BB36_59;
	mul.wide.s32 	%rd113, %r39, 144;
	add.s64 	%rd114, %rd3, %rd113;
	ld.global.f64 	%fd227, [%rd114];
$L__BB36_59:
	add.s64 	%rd23, %rd22, %rd78;
	st.global.f64 	[%rd23], %fd227;
	setp.gt.s32 	%p23, %r3, 20;
	mov.f64 	%fd228, 0d0000000000000000;
	@%p23 bra 	$L__BB36_61;
	mul.wide.s32 	%rd115, %r39, 152;
	add.s64 	%rd116, %rd3, %rd115;
	ld.global.f64 	%fd228, [%rd116];
$L__BB36_61:
	add.s64 	%rd24, %rd23, %rd78;
	st.global.f64 	[%rd24], %fd228;
	setp.gt.s32 	%p24, %r3, 21;
	mov.f64 	%fd229, 0d0000000000000000;
	@%p24 bra 	$L__BB36_63;
	mul.wide.s32 	%rd117, %r39, 160;
	add.s64 	%rd118, %rd3, %rd117;
	ld.global.f64 	%fd229, [%rd118];
$L__BB36_63:
	add.s64 	%rd25, %rd24, %rd78;
	st.global.f64 	[%rd25], %fd229;
	setp.gt.s32 	%p25, %r3, 22;
	mov.f64 	%fd230, 0d0000000000000000;
	@%p25 bra 	$L__BB36_65;
	mul.wide.s32 	%rd119, %r39, 168;
	add.s64 	%rd120, %rd3, %rd119;
	ld.global.f64 	%fd230, [%rd120];
$L__BB36_65:
	add.s64 	%rd26, %rd25, %rd78;
	st.global.f64 	[%rd26], %fd230;
	setp.gt.s32 	%p26, %r3, 23;
	mov.f64 	%fd231, 0d0000000000000000;
	@%p26 bra 	$L__BB36_67;
	mul.wide.s32 	%rd121, %r39, 176;
	add.s64 	%rd122, %rd3, %rd121;
	ld.global.f64 	%fd231, [%rd122];
$L__BB36_67:
	add.s64 	%rd27, %rd26, %rd78;
	st.global.f64 	[%rd27], %fd231;
	setp.gt.s32 	%p27, %r3, 24;
	mov.f64 	%fd232, 0d0000000000000000;
	@%p27 bra 	$L__BB36_69;
	mul.wide.s32 	%rd123, %r39, 184;
	add.s64 	%rd124, %rd3, %rd123;
	ld.global.f64 	%fd232, [%rd124];
$L__BB36_69:
	add.s64 	%rd28, %rd27, %rd78;
	st.global.f64 	[%rd28], %fd232;
	setp.gt.s32 	%p28, %r3, 25;
	mov.f64 	%fd233, 0d0000000000000000;
	@%p28 bra 	$L__BB36_71;
	mul.wide.s32 	%rd125, %r39, 192;
	add.s64 	%rd126, %rd3, %rd125;
	ld.global.f64 	%fd233, [%rd126];
$L__BB36_71:
	add.s64 	%rd29, %rd28, %rd78;
	st.global.f64 	[%rd29], %fd233;
	setp.gt.s32 	%p29, %r3, 26;
	mov.f64 	%fd234, 0d0000000000000000;
	@%p29 bra 	$L__BB36_73;
	mul.wide.s32 	%rd127, %r39, 200;
	add.s64 	%rd128, %rd3, %rd127;
	ld.global.f64 	%fd234, [%rd128];
$L__BB36_73:
	add.s64 	%rd30, %rd29, %rd78;
	st.global.f64 	[%rd30], %fd234;
	setp.gt.s32 	%p30, %r3, 27;
	mov.f64 	%fd235, 0d0000000000000000;
	@%p30 bra 	$L__BB36_75;
	mul.wide.s32 	%rd129, %r39, 208;
	add.s64 	%rd130, %rd3, %rd129;
	ld.global.f64 	%fd235, [%rd130];
$L__BB36_75:
	add.s64 	%rd31, %rd30, %rd78;
	st.global.f64 	[%rd31], %fd235;
	setp.gt.s32 	%p31, %r3, 28;
	mov.f64 	%fd236, 0d0000000000000000;
	@%p31 bra 	$L__BB36_77;
	mul.wide.s32 	%rd131, %r39, 216;
	add.s64 	%rd132, %rd3, %rd131;
	ld.global.f64 	%fd236, [%rd132];
$L__BB36_77:
	add.s64 	%rd32, %rd31, %rd78;
	st.global.f64 	[%rd32], %fd236;
	setp.gt.s32 	%p32, %r3, 29;
	mov.f64 	%fd237, 0d0000000000000000;
	@%p32 bra 	$L__BB36_79;
	mul.wide.s32 	%rd133, %r39, 224;
	add.s64 	%rd134, %rd3, %rd133;
	ld.global.f64 	%fd237, [%rd134];
$L__BB36_79:
	add.s64 	%rd33, %rd32, %rd78;
	st.global.f64 	[%rd33], %fd237;
	setp.gt.s32 	%p33, %r3, 30;
	mov.f64 	%fd238, 0d0000000000000000;
	@%p33 bra 	$L__BB36_81;
	mul.wide.s32 	%rd135, %r39, 232;
	add.s64 	%rd136, %rd3, %rd135;
	ld.global.f64 	%fd238, [%rd136];
$L__BB36_81:
	add.s64 	%rd34, %rd33, %rd78;
	st.global.f64 	[%rd34], %fd238;
	setp.gt.s32 	%p34, %r3, 31;
	mov.f64 	%fd239, 0d0000000000000000;
	@%p34 bra 	$L__BB36_83;
	mul.wide.s32 	%rd137, %r39, 240;
	add.s64 	%rd138, %rd3, %rd137;
	ld.global.f64 	%fd239, [%rd138];
$L__BB36_83:
	add.s64 	%rd35, %rd34, %rd78;
	st.global.f64 	[%rd35], %fd239;
	setp.gt.s32 	%p35, %r3, 32;
	mov.f64 	%fd240, 0d0000000000000000;
	@%p35 bra 	$L__BB36_85;
	mul.wide.s32 	%rd139, %r39, 248;
	add.s64 	%rd140, %rd3, %rd139;
	ld.global.f64 	%fd240, [%rd140];
$L__BB36_85:
	add.s64 	%rd36, %rd35, %rd78;
	st.global.f64 	[%rd36], %fd240;
	setp.gt.s32 	%p36, %r3, 33;
	mov.f64 	%fd241, 0d0000000000000000;
	@%p36 bra 	$L__BB36_87;
	mul.wide.s32 	%rd141, %r39, 256;
	add.s64 	%rd142, %rd3, %rd141;
	ld.global.f64 	%fd241, [%rd142];
$L__BB36_87:
	add.s64 	%rd37, %rd36, %rd78;
	st.global.f64 	[%rd37], %fd241;
	setp.gt.s32 	%p37, %r3, 34;
	mov.f64 	%fd242, 0d0000000000000000;
	@%p37 bra 	$L__BB36_89;
	mul.wide.s32 	%rd143, %r39, 264;
	add.s64 	%rd144, %rd3, %rd143;
	ld.global.f64 	%fd242, [%rd144];
$L__BB36_89:
	add.s64 	%rd38, %rd37, %rd78;
	st.global.f64 	[%rd38], %fd242;
	setp.gt.s32 	%p38, %r3, 35;
	mov.f64 	%fd243, 0d0000000000000000;
	@%p38 bra 	$L__BB36_91;
	mul.wide.s32 	%rd145, %r39, 272;
	add.s64 	%rd146, %rd3, %rd145;
	ld.global.f64 	%fd243, [%rd146];
$L__BB36_91:
	add.s64 	%rd39, %rd38, %rd78;
	st.global.f64 	[%rd39], %fd243;
	setp.gt.s32 	%p39, %r3, 36;
	mov.f64 	%fd244, 0d0000000000000000;
	@%p39 bra 	$L__BB36_93;
	mul.wide.s32 	%rd147, %r39, 280;
	add.s64 	%rd148, %rd3, %rd147;
	ld.global.f64 	%fd244, [%rd148];
$L__BB36_93:
	add.s64 	%rd40, %rd39, %rd78;
	st.global.f64 	[%rd40], %fd244;
	setp.gt.s32 	%p40, %r3, 37;
	mov.f64 	%fd245, 0d0000000000000000;
	@%p40 bra 	$L__BB36_95;
	mul.wide.s32 	%rd149, %r39, 288;
	add.s64 	%rd150, %rd3, %rd149;
	ld.global.f64 	%fd245, [%rd150];
$L__BB36_95:
	add.s64 	%rd41, %rd40, %rd78;
	st.global.f64 	[%rd41], %fd245;
	setp.gt.s32 	%p41, %r3, 38;
	mov.f64 	%fd246, 0d0000000000000000;
	@%p41 bra 	$L__BB36_97;
	mul.wide.s32 	%rd151, %r39, 296;
	add.s64 	%rd152, %rd3, %rd151;
	ld.global.f64 	%fd246, [%rd152];
$L__BB36_97:
	add.s64 	%rd42, %rd41, %rd78;
	st.global.f64 	[%rd42], %fd246;
	setp.gt.s32 	%p42, %r3, 39;
	mov.f64 	%fd247, 0d0000000000000000;
	@%p42 bra 	$L__BB36_99;
	mul.wide.s32 	%rd153, %r39, 304;
	add.s64 	%rd154, %rd3, %rd153;
	ld.global.f64 	%fd247, [%rd154];
$L__BB36_99:
	add.s64 	%rd43, %rd42, %rd78;
	st.global.f64 	[%rd43], %fd247;
	setp.gt.s32 	%p43, %r3, 40;
	mov.f64 	%fd248, 0d0000000000000000;
	@%p43 bra 	$L__BB36_101;
	mul.wide.s32 	%rd155, %r39, 312;
	add.s64 	%rd156, %rd3, %rd155;
	ld.global.f64 	%fd248, [%rd156];
$L__BB36_101:
	add.s64 	%rd44, %rd43, %rd78;
	st.global.f64 	[%rd44], %fd248;
	setp.gt.s32 	%p44, %r3, 41;
	mov.f64 	%fd249, 0d0000000000000000;
	@%p44 bra 	$L__BB36_103;
	mul.wide.s32 	%rd157, %r39, 320;
	add.s64 	%rd158, %rd3, %rd157;
	ld.global.f64 	%fd249, [%rd158];
$L__BB36_103:
	add.s64 	%rd45, %rd44, %rd78;
	st.global.f64 	[%rd45], %fd249;
	setp.gt.s32 	%p45, %r3, 42;
	mov.f64 	%fd250, 0d0000000000000000;
	@%p45 bra 	$L__BB36_105;
	mul.wide.s32 	%rd159, %r39, 328;
	add.s64 	%rd160, %rd3, %rd159;
	ld.global.f64 	%fd250, [%rd160];
$L__BB36_105:
	add.s64 	%rd46, %rd45, %rd78;
	st.global.f64 	[%rd46], %fd250;
	setp.gt.s32 	%p46, %r3, 43;
	mov.f64 	%fd251, 0d0000000000000000;
	@%p46 bra 	$L__BB36_107;
	mul.wide.s32 	%rd161, %r39, 336;
	add.s64 	%rd162, %rd3, %rd161;
	ld.global.f64 	%fd251, [%rd162];
$L__BB36_107:
	add.s64 	%rd47, %rd46, %rd78;
	st.global.f64 	[%rd47], %fd251;
	setp.gt.s32 	%p47, %r3, 44;
	mov.f64 	%fd252, 0d0000000000000000;
	@%p47 bra 	$L__BB36_109;
	mul.wide.s32 	%rd163, %r39, 344;
	add.s64 	%rd164, %rd3, %rd163;
	ld.global.f64 	%fd252, [%rd164];
$L__BB36_109:
	add.s64 	%rd48, %rd47, %rd78;
	st.global.f64 	[%rd48], %fd252;
	setp.gt.s32 	%p48, %r3, 45;
	mov.f64 	%fd253, 0d0000000000000000;
	@%p48 bra 	$L__BB36_111;
	mul.wide.s32 	%rd165, %r39, 352;
	add.s64 	%rd166, %rd3, %rd165;
	ld.global.f64 	%fd253, [%rd166];
$L__BB36_111:
	add.s64 	%rd49, %rd48, %rd78;
	st.global.f64 	[%rd49], %fd253;
	setp.gt.s32 	%p49, %r3, 46;
	mov.f64 	%fd254, 0d0000000000000000;
	@%p49 bra 	$L__BB36_113;
	mul.wide.s32 	%rd167, %r39, 360;
	add.s64 	%rd168, %rd3, %rd167;
	ld.global.f64 	%fd254, [%rd168];
$L__BB36_113:
	add.s64 	%rd50, %rd49, %rd78;
	st.global.f64 	[%rd50], %fd254;
	setp.gt.s32 	%p50, %r3, 47;
	mov.f64 	%fd255, 0d0000000000000000;
	@%p50 bra 	$L__BB36_115;
	mul.wide.s32 	%rd169, %r39, 368;
	add.s64 	%rd170, %rd3, %rd169;
	ld.global.f64 	%fd255, [%rd170];
$L__BB36_115:
	add.s64 	%rd51, %rd50, %rd78;
	st.global.f64 	[%rd51], %fd255;
	setp.gt.s32 	%p51, %r3, 48;
	mov.f64 	%fd256, 0d0000000000000000;
	@%p51 bra 	$L__BB36_117;
	mul.wide.s32 	%rd171, %r39, 376;
	add.s64 	%rd172, %rd3, %rd171;
	ld.global.f64 	%fd256, [%rd172];
$L__BB36_117:
	add.s64 	%rd52, %rd51, %rd78;
	st.global.f64 	[%rd52], %fd256;
	setp.gt.s32 	%p52, %r3, 49;
	mov.f64 	%fd257, 0d0000000000000000;
	@%p52 bra 	$L__BB36_119;
	mul.wide.s32 	%rd173, %r39, 384;
	add.s64 	%rd174, %rd3, %rd173;
	ld.global.f64 	%fd257, [%rd174];
$L__BB36_119:
	add.s64 	%rd53, %rd52, %rd78;
	st.global.f64 	[%rd53], %fd257;
	setp.gt.s32 	%p53, %r3, 50;
	mov.f64 	%fd258, 0d0000000000000000;
	@%p53 bra 	$L__BB36_121;
	mul.wide.s32 	%rd175, %r39, 392;
	add.s64 	%rd176, %rd3, %rd175;
	ld.global.f64 	%fd258, [%rd176];
$L__BB36_121:
	add.s64 	%rd54, %rd53, %rd78;
	st.global.f64 	[%rd54], %fd258;
	setp.gt.s32 	%p54, %r3, 51;
	mov.f64 	%fd259, 0d0000000000000000;
	@%p54 bra 	$L__BB36_123;
	mul.wide.s32 	%rd177, %r39, 400;
	add.s64 	%rd178, %rd3, %rd177;
	ld.global.f64 	%fd259, [%rd178];
$L__BB36_123:
	add.s64 	%rd55, %rd54, %rd78;
	st.global.f64 	[%rd55], %fd259;
	setp.gt.s32 	%p55, %r3, 52;
	mov.f64 	%fd260, 0d0000000000000000;
	@%p55 bra 	$L__BB36_125;
	mul.wide.s32 	%rd179, %r39, 408;
	add.s64 	%rd180, %rd3, %rd179;
	ld.global.f64 	%fd260, [%rd180];
$L__BB36_125:
	add.s64 	%rd56, %rd55, %rd78;
	st.global.f64 	[%rd56], %fd260;
	setp.gt.s32 	%p56, %r3, 53;
	mov.f64 	%fd261, 0d0000000000000000;
	@%p56 bra 	$L__BB36_127;
	mul.wide.s32 	%rd181, %r39, 416;
	add.s64 	%rd182, %rd3, %rd181;
	ld.global.f64 	%fd261, [%rd182];
$L__BB36_127:
	add.s64 	%rd57, %rd56, %rd78;
	st.global.f64 	[%rd57], %fd261;
	setp.gt.s32 	%p57, %r3, 54;
	mov.f64 	%fd262, 0d0000000000000000;
	@%p57 bra 	$L__BB36_129;
	mul.wide.s32 	%rd183, %r39, 424;
	add.s64 	%rd184, %rd3, %rd183;
	ld.global.f64 	%fd262, [%rd184];
$L__BB36_129:
	add.s64 	%rd58, %rd57, %rd78;
	st.global.f64 	[%rd58], %fd262;
	setp.gt.s32 	%p58, %r3, 55;
	mov.f64 	%fd263, 0d0000000000000000;
	@%p58 bra 	$L__BB36_131;
	mul.wide.s32 	%rd185, %r39, 432;
	add.s64 	%rd186, %rd3, %rd185;
	ld.global.f64 	%fd263, [%rd186];
$L__BB36_131:
	add.s64 	%rd59, %rd58, %rd78;
	st.global.f64 	[%rd59], %fd263;
	setp.gt.s32 	%p59, %r3, 56;
	mov.f64 	%fd264, 0d0000000000000000;
	@%p59 bra 	$L__BB36_133;
	mul.wide.s32 	%rd187, %r39, 440;
	add.s64 	%rd188, %rd3, %rd187;
	ld.global.f64 	%fd264, [%rd188];
$L__BB36_133:
	add.s64 	%rd60, %rd59, %rd78;
	st.global.f64 	[%rd60], %fd264;
	setp.gt.s32 	%p60, %r3, 57;
	mov.f64 	%fd265, 0d0000000000000000;
	@%p60 bra 	$L__BB36_135;
	mul.wide.s32 	%rd189, %r39, 448;
	add.s64 	%rd190, %rd3, %rd189;
	ld.global.f64 	%fd265, [%rd190];
$L__BB36_135:
	add.s64 	%rd61, %rd60, %rd78;
	st.global.f64 	[%rd61], %fd265;
	setp.gt.s32 	%p61, %r3, 58;
	mov.f64 	%fd266, 0d0000000000000000;
	@%p61 bra 	$L__BB36_137;
	mul.wide.s32 	%rd191, %r39, 456;
	add.s64 	%rd192, %rd3, %rd191;
	ld.global.f64 	%fd266, [%rd192];
$L__BB36_137:
	add.s64 	%rd62, %rd61, %rd78;
	st.global.f64 	[%rd62], %fd266;
	setp.gt.s32 	%p62, %r3, 59;
	mov.f64 	%fd267, 0d0000000000000000;
	@%p62 bra 	$L__BB36_139;
	mul.wide.s32 	%rd193, %r39, 464;
	add.s64 	%rd194, %rd3, %rd193;
	ld.global.f64 	%fd267, [%rd194];
$L__BB36_139:
	add.s64 	%rd63, %rd62, %rd78;
	st.global.f64 	[%rd63], %fd267;
	setp.gt.s32 	%p63, %r3, 60;
	mov.f64 	%fd268, 0d0000000000000000;
	@%p63 bra 	$L__BB36_141;
	mul.wide.s32 	%rd195, %r39, 472;
	add.s64 	%rd196, %rd3, %rd195;
	ld.global.f64 	%fd268, [%rd196];
$L__BB36_141:
	add.s64 	%rd64, %rd63, %rd78;
	st.global.f64 	[%rd64], %fd268;
	setp.gt.s32 	%p64, %r3, 61;
	mov.f64 	%fd269, 0d0000000000000000;
	@%p64 bra 	$L__BB36_143;
	mul.wide.s32 	%rd197, %r39, 480;
	add.s64 	%rd198, %rd3, %rd197;
	ld.global.f64 	%fd269, [%rd198];
$L__BB36_143:
	add.s64 	%rd65, %rd64, %rd78;
	st.global.f64 	[%rd65], %fd269;
	setp.gt.s32 	%p65, %r3, 62;
	mov.f64 	%fd270, 0d0000000000000000;
	@%p65 bra 	$L__BB36_145;
	mul.wide.s32 	%rd199, %r39, 488;
	add.s64 	%rd200, %rd3, %rd199;
	ld.global.f64 	%fd270, [%rd200];
$L__BB36_145:
	add.s64 	%rd66, %rd65, %rd78;
	st.global.f64 	[%rd66], %fd270;
	setp.gt.s32 	%p66, %r3, 63;
	mov.f64 	%fd271, 0d0000000000000000;
	@%p66 bra 	$L__BB36_147;
	mul.wide.s32 	%rd201, %r39, 496;
	add.s64 	%rd202, %rd3, %rd201;
	ld.global.f64 	%fd271, [%rd202];
$L__BB36_147:
	add.s64 	%rd203, %rd66, %rd78;
	st.global.f64 	[%rd203], %fd271;
$L__BB36_148:
	ret;

}
	// .globl	_Z19slacpy_lower_kerneliiPKfiPfi
.visible .entry _Z19slacpy_lower_kerneliiPKfiPfi(
	.param .u32 _Z19slacpy_lower_kerneliiPKfiPfi_param_0,
	.param .u32 _Z19slacpy_lower_kerneliiPKfiPfi_param_1,
	.param .u64 .ptr .align 1 _Z19slacpy_lower_kerneliiPKfiPfi_param_2,
	.param .u32 _Z19slacpy_lower_kerneliiPKfiPfi_param_3,
	.param .u64 .ptr .align 1 _Z19slacpy_lower_kerneliiPKfiPfi_param_4,
	.param .u32 _Z19slacpy_lower_kerneliiPKfiPfi_param_5
)
{
	.reg .pred 	%p<77>;
	.reg .b32 	%r<65>;
	.reg .b32 	%f<277>;
	.reg .b64 	%rd<218>;

	ld.param.u32 	%r41, [_Z19slacpy_lower_kerneliiPKfiPfi_param_0];
	ld.param.u32 	%r38, [_Z19slacpy_lower_kerneliiPKfiPfi_param_1];
	ld.param.u64 	%rd71, [_Z19slacpy_lower_kerneliiPKfiPfi_param_2];
	ld.param.u32 	%r39, [_Z19slacpy_lower_kerneliiPKfiPfi_param_3];
	ld.param.u64 	%rd72, [_Z19slacpy_lower_kerneliiPKfiPfi_param_4];
	ld.param.u32 	%r40, [_Z19slacpy_lower_kerneliiPKfiPfi_param_5];
	mov.u32 	%r42, %ctaid.x;
	shl.b32 	%r43, %r42, 6;
	mov.u32 	%r44, %tid.x;
	add.s32 	%r1, %r43, %r44;
	mov.u32 	%r45, %ctaid.y;
	shl.b32 	%r2, %r45, 6;
	setp.ge.s32 	%p1, %r1, %r41;
	@%p1 bra 	$L__BB37_148;
	add.s32 	%r46, %r2, 64;
	setp.le.s32 	%p2, %r46, %r38;
	cvta.to.global.u64 	%rd73, %rd71;
	cvta.to.global.u64 	%rd74, %rd72;
	mad.lo.s32 	%r47, %r39, %r2, %r1;
	mul.wide.s32 	%rd75, %r47, 4;
	add.s64 	%rd1, %rd73, %rd75;
	mad.lo.s32 	%r48, %r40, %r2, %r1;
	mul.wide.s32 	%rd76, %r48, 4;
	add.s64 	%rd2, %rd74, %rd76;
	sub.s32 	%r3, %r1, %r2;
	@%p2 bra 	$L__BB37_19;
	setp.ge.s32 	%p67, %r2, %r38;
	@%p67 bra 	$L__BB37_148;
	not.b32 	%r50, %r2;
	add.s32 	%r51, %r38, %r50;
	min.u32 	%r52, %r51, 63;
	add.s32 	%r4, %r52, 1;
	and.b32  	%r5, %r4, 3;
	setp.lt.u32 	%p68, %r51, 3;
	mov.b32 	%r60, 0;
	@%p68 bra 	$L__BB37_14;
	and.b32  	%r60, %r4, 124;
	mul.lo.s32 	%r58, %r39, 3;
	shl.b32 	%r8, %r39, 2;
	shl.b32 	%r57, %r39, 1;
	shl.b32 	%r10, %r40, 2;
	mov.b32 	%r54, 0;
	mul.wide.s32 	%rd68, %r40, 4;
	mov.u32 	%r55, %r54;
	mov.u32 	%r56, %r39;
	mov.u32 	%r59, %r54;
$L__BB37_5:
	setp.gt.s32 	%p69, %r3, %r59;
	mov.f32 	%f272, 0f00000000;
	@%p69 bra 	$L__BB37_7;
	mul.wide.s32 	%rd204, %r54, 4;
	add.s64 	%rd205, %rd1, %rd204;
	ld.global.f32 	%f272, [%rd205];
$L__BB37_7:
	mul.wide.s32 	%rd206, %r55, 4;
	add.s64 	%rd67, %rd2, %rd206;
	st.global.f32 	[%rd67], %f272;
	add.s32 	%r17, %r59, 1;
	setp.gt.s32 	%p70, %r3, %r17;
	mov.f32 	%f273, 0f00000000;
	@%p70 bra 	$L__BB37_9;
	mul.wide.s32 	%rd207, %r56, 4;
	add.s64 	%rd208, %rd1, %rd207;
	ld.global.f32 	%f273, [%rd208];
$L__BB37_9:
	add.s64 	%rd69, %rd67, %rd68;
	st.global.f32 	[%rd69], %f273;
	add.s32 	%r18, %r17, 1;
	setp.gt.s32 	%p71, %r3, %r18;
	mov.f32 	%f274, 0f00000000;
	@%p71 bra 	$L__BB37_11;
	mul.wide.s32 	%rd209, %r57, 4;
	add.s64 	%rd210, %rd1, %rd209;
	ld.global.f32 	%f274, [%rd210];
$L__BB37_11:
	add.s64 	%rd70, %rd69, %rd68;
	st.global.f32 	[%rd70], %f274;
	add.s32 	%r19, %r18, 1;
	setp.gt.s32 	%p72, %r3, %r19;
	mov.f32 	%f275, 0f00000000;
	@%p72 bra 	$L__BB37_13;
	mul.wide.s32 	%rd211, %r58, 4;
	add.s64 	%rd212, %rd1, %rd211;
	ld.global.f32 	%f275, [%rd212];
$L__BB37_13:
	add.s64 	%rd213, %rd70, %rd68;
	st.global.f32 	[%rd213], %f275;
	add.s32 	%r58, %r58, %r8;
	add.s32 	%r57, %r57, %r8;
	add.s32 	%r56, %r56, %r8;
	add.s32 	%r55, %r55, %r10;
	add.s32 	%r54, %r54, %r8;
	add.s32 	%r59, %r19, 1;
	setp.ne.s32 	%p73, %r59, %r60;
	@%p73 bra 	$L__BB37_5;
$L__BB37_14:
	setp.eq.s32 	%p74, %r5, 0;
	@%p74 bra 	$L__BB37_148;
	mul.lo.s32 	%r63, %r60, %r40;
	mul.lo.s32 	%r62, %r60, %r39;
	neg.s32 	%r61, %r5;
$L__BB37_16:
	.pragma "nounroll";
	setp.gt.s32 	%p75, %r3, %r60;
	mov.f32 	%f276, 0f00000000;
	@%p75 bra 	$L__BB37_18;
	mul.wide.s32 	%rd214, %r62, 4;
	add.s64 	%rd215, %rd1, %rd214;
	ld.global.f32 	%f276, [%rd215];
$L__BB37_18:
	mul.wide.s32 	%rd216, %r63, 4;
	add.s64 	%rd217, %rd2, %rd216;
	st.global.f32 	[%rd217], %f276;
	add.s32 	%r60, %r60, 1;
	add.s32 	%r63, %r63, %r40;
	add.s32 	%r62, %r62, %r39;
	add.s32 	%r61, %r61, 1;
	setp.ne.s32 	%p76, %r61, 0;
	@%p76 bra 	$L__BB37_16;
	bra.uni 	$L__BB37_148;
$L__BB37_19:
	setp.gt.s32 	%p3, %r3, 0;
	mov.f32 	%f208, 0f00000000;
	@%p3 bra 	$L__BB37_21;
	ld.global.f32 	%f208, [%rd1];
$L__BB37_21:
	st.global.f32 	[%rd2], %f208;
	setp.gt.s32 	%p4, %r3, 1;
	mul.wide.s32 	%rd77, %r39, 4;
	add.s64 	%rd3, %rd1, %rd77;
	mov.f32 	%f209, 0f00000000;
	@%p4 bra 	$L__BB37_23;
	ld.global.f32 	%f209, [%rd3];
$L__BB37_23:
	mul.wide.s32 	%rd78, %r40, 4;
	add.s64 	%rd4, %rd2, %rd78;
	st.global.f32 	[%rd4], %f209;
	setp.gt.s32 	%p5, %r3, 2;
	mov.f32 	%f210, 0f00000000;
	@%p5 bra 	$L__BB37_25;
	add.s64 	%rd80, %rd3, %rd77;
	ld.global.f32 	%f210, [%rd80];
$L__BB37_25:
	add.s64 	%rd6, %rd4, %rd78;
	st.global.f32 	[%rd6], %f210;
	setp.gt.s32 	%p6, %r3, 3;
	mov.f32 	%f211, 0f00000000;
	@%p6 bra 	$L__BB37_27;
	mul.wide.s32 	%rd81, %r39, 8;
	add.s64 	%rd82, %rd3, %rd81;
	ld.global.f32 	%f211, [%rd82];
$L__BB37_27:
	add.s64 	%rd7, %rd6, %rd78;
	st.global.f32 	[%rd7], %f211;
	setp.gt.s32 	%p7, %r3, 4;
	mov.f32 	%f212, 0f00000000;
	@%p7 bra 	$L__BB37_29;
	mul.wide.s32 	%rd83, %r39, 12;
	add.s64 	%rd84, %rd3, %rd83;
	ld.global.f32 	%f212, [%rd84];
$L__BB37_29:
	add.s64 	%rd8, %rd7, %rd78;
	st.global.f32 	[%rd8], %f212;
	setp.gt.s32 	%p8, %r3, 5;
	mov.f32 	%f213, 0f00000000;
	@%p8 bra 	$L__BB37_31;
	mul.wide.s32 	%rd85, %r39, 16;
	add.s64 	%rd86, %rd3, %rd85;
	ld.global.f32 	%f213, [%rd86];
$L__BB37_31:
	add.s64 	%rd9, %rd8, %rd78;
	st.global.f32 	[%rd9], %f213;
	setp.gt.s32 	%p9, %r3, 6;
	mov.f32 	%f214, 0f00000000;
	@%p9 bra 	$L__BB37_33;
	mul.wide.s32 	%rd87, %r39, 20;
	add.s64 	%rd88, %rd3, %rd87;
	ld.global.f32 	%f214, [%rd88];
$L__BB37_33:
	add.s64 	%rd10, %rd9, %rd78;
	st.global.f32 	[%rd10], %f214;
	setp.gt.s32 	%p10, %r3, 7;
	mov.f32 	%f215, 0f00000000;
	@%p10 bra 	$L__BB37_35;
	mul.wide.s32 	%rd89, %r39, 24;
	add.s64 	%rd90, %rd3, %rd89;
	ld.global.f32 	%f215, [%rd90];
$L__BB37_35:
	add.s64 	%rd11, %rd10, %rd78;
	st.global.f32 	[%rd11], %f215;
	setp.gt.s32 	%p11, %r3, 8;
	mov.f32 	%f216, 0f00000000;
	@%p11 bra 	$L__BB37_37;
	mul.wide.s32 	%rd91, %r39, 28;
	add.s64 	%rd92, %rd3, %rd91;
	ld.global.f32 	%f216, [%rd92];
$L__BB37_37:
	add.s64 	%rd12, %rd11, %rd78;
	st.global.f32 	[%rd12], %f216;
	setp.gt.s32 	%p12, %r3, 9;
	mov.f32 	%f217, 0f00000000;
	@%p12 bra 	$L__BB37_39;
	mul.wide.s32 	%rd93, %r39, 32;
	add.s64 	%rd94, %rd3, %rd93;
	ld.global.f32 	%f217, [%rd94];
$L__BB37_39:
	add.s64 	%rd13, %rd12, %rd78;
	st.global.f32 	[%rd13], %f217;
	setp.gt.s32 	%p13, %r3, 10;
	mov.f32 	%f218, 0f00000000;
	@%p13 bra 	$L__BB37_41;
	mul.wide.s32 	%rd95, %r39, 36;
	add.s64 	%rd96, %rd3, %rd95;
	ld.global.f32 	%f218, [%rd96];
$L__BB37_41:
	add.s64 	%rd14, %rd13, %rd78;
	st.global.f32 	[%rd14], %f218;
	setp.gt.s32 	%p14, %r3, 11;
	mov.f32 	%f219, 0f00000000;
	@%p14 bra 	$L__BB37_43;
	mul.wide.s32 	%rd97, %r39, 40;
	add.s64 	%rd98, %rd3, %rd97;
	ld.global.f32 	%f219, [%rd98];
$L__BB37_43:
	add.s64 	%rd15, %rd14, %rd78;
	st.global.f32 	[%rd15], %f219;
	setp.gt.s32 	%p15, %r3, 12;
	mov.f32 	%f220, 0f00000000;
	@%p15 bra 	$L__BB37_45;
	mul.wide.s32 	%rd99, %r39, 44;
	add.s64 	%rd100, %rd3, %rd99;
	ld.global.f32 	%f220, [%rd100];
$L__BB37_45:
	add.s64 	%rd16, %rd15, %rd78;
	st.global.f32 	[%rd16], %f220;
	setp.gt.s32 	%p16, %r3, 13;
	mov.f32 	%f221, 0f00000000;
	@%p16 bra 	$L__BB37_47;
	mul.wide.s32 	%rd101, %r39, 48;
	add.s64 	%rd102, %rd3, %rd101;
	ld.global.f32 	%f221, [%rd102];
$L__BB37_47:
	add.s64 	%rd17, %rd16, %rd78;
	st.global.f32 	[%rd17], %f221;
	setp.gt.s32 	%p17, %r3, 14;
	mov.f32 	%f222, 0f00000000;
	@%p17 bra 	$L__BB37_49;
	mul.wide.s32 	%rd103, %r39, 52;
	add.s64 	%rd104, %rd3, %rd103;
	ld.global.f32 	%f222, [%rd104];
$L__BB37_49:
	add.s64 	%rd18, %rd17, %rd78;
	st.global.f32 	[%rd18], %f222;
	setp.gt.s32 	%p18, %r3, 15;
	mov.f32 	%f223, 0f00000000;
	@%p18 bra 	$L__BB37_51;
	mul.wide.s32 	%rd105, %r39, 56;
	add.s64 	%rd106, %rd3, %rd105;
	ld.global.f32 	%f223, [%rd106];
$L__BB37_51:
	add.s64 	%rd19, %rd18, %rd78;
	st.global.f32 	[%rd19], %f223;
	setp.gt.s32 	%p19, %r3, 16;
	mov.f32 	%f224, 0f00000000;
	@%p19 bra 	$L__BB37_53;
	mul.wide.s32 	%rd107, %r39, 60;
	add.s64 	%rd108, %rd3, %rd107;
	ld.global.f32 	%f224, [%rd108];
$L__BB37_53:
	add.s64 	%rd20, %rd19, %rd78;
	st.global.f32 	[%rd20], %f224;
	setp.gt.s32 	%p20, %r3, 17;
	mov.f32 	%f225, 0f00000000;
	@%p20 bra 	$L__BB37_55;
	mul.wide.s32 	%rd109, %r39, 64;
	add.s64 	%rd110, %rd3, %rd109;
	ld.global.f32 	%f225, [%rd110];
$L__BB37_55:
	add.s64 	%rd21, %rd20, %rd78;
	st.global.f32 	[%rd21], %f225;
	setp.gt.s32 	%p21, %r3, 18;
	mov.f32 	%f226, 0f00000000;
	@%p21 bra 	$L__BB37_57;
	mul.wide.s32 	%rd111, %r39, 68;
	add.s64 	%rd112, %rd3, %rd111;
	ld.global.f32 	%f226, [%rd112];
$L__BB37_57:
	add.s64 	%rd22, %rd21, %rd78;
	st.global.f32 	[%rd22], %f226;
	setp.gt.s32 	%p22, %r3, 19;
	mov.f32 	%f227, 0f00000000;
	@%p22 bra 	$L__BB37_59;
	mul.wide.s32 	%rd113, %r39, 72;
	add.s64 	%rd114, %rd3, %rd113;
	ld.global.f32 	%f227, [%rd114];
$L__BB37_59:
	add.s64 	%rd23, %rd22, %rd78;
	st.global.f32 	[%rd23], %f227;
	setp.gt.s32 	%p23, %r3, 20;
	mov.f32 	%f228, 0f00000000;
	@%p23 bra 	$L__BB37_61;
	mul.wide.s32 	%rd115, %r39, 76;
	add.s64 	%rd116, %rd3, %rd115;
	ld.global.f32 	%f228, [%rd116];
$L__BB37_61:
	add.s64 	%rd24, %rd23, %rd78;
	st.global.f32 	[%rd24], %f228;
	setp.gt.s32 	%p24, %r3, 21;
	mov.f32 	%f229, 0f00000000;
	@%p24 bra 	$L__BB37_63;
	mul.wide.s32 	%rd117, %r39, 80;
	add.s64 	%rd118, %rd3, %rd117;
	ld.global.f32 	%f229, [%rd118];
$L__BB37_63:
	add.s64 	%rd25, %rd24, %rd78;
	st.global.f32 	[%rd25], %f229;
	setp.gt.s32 	%p25, %r3, 22;
	mov.f32 	%f230, 0f00000000;
	@%p25 bra 	$L__BB37_65;
	mul.wide.s32 	%rd119, %r39, 84;
	add.s64 	%rd120, %rd3, %rd119;
	ld.global.f32 	%f230, [%rd120];
$L__BB37_65:
	add.s64 	%rd26, %rd25, %rd78;
	st.global.f32 	[%rd26], %f230;
	setp.gt.s32 	%p26, %r3, 23;
	mov.f32 	%f231, 0f00000000;
	@%p26 bra 	$L__BB37_67;
	mul.wide.s32 	%rd121, %r39, 88;
	add.s64 	%rd122, %rd3, %rd121;
	ld.global.f32 	%f231, [%rd122];
$L__BB37_67:
	add.s64 	%rd27, %rd26, %rd78;
	st.global.f32 	[%rd27], %f231;
	setp.gt.s32 	%p27, %r3, 24;
	mov.f32 	%f232, 0f00000000;
	@%p27 bra 	$L__BB37_69;
	mul.wide.s32 	%rd123, %r39, 92;
	add.s64 	%rd124, %rd3, %rd123;
	ld.global.f32 	%f232, [%rd124];
$L__BB37_69:
	add.s64 	%rd28, %rd27, %rd78;
	st.global.f32 	[%rd28], %f232;
	setp.gt.s32 	%p28, %r3, 25;
	mov.f32 	%f233, 0f00000000;
	@%p28 bra 	$L__BB37_71;
	mul.wide.s32 	%rd125, %r39, 96;
	add.s64 	%rd126, %rd3, %rd125;
	ld.global.f32 	%f233, [%rd126];
$L__BB37_71:
	add.s64 	%rd29, %rd28, %rd78;
	st.global.f32 	[%rd29], %f233;
	setp.gt.s32 	%p29, %r3, 26;
	mov.f32 	%f234, 0f00000000;
	@%p29 bra 	$L__BB37_73;
	mul.wide.s32 	%rd127, %r39, 100;
	add.s64 	%rd128, %rd3, %rd127;
	ld.global.f32 	%f234, [%rd128];
$L__BB37_73:
	add.s64 	%rd30, %rd29, %rd78;
	st.global.f32 	[%rd30], %f234;
	setp.gt.s32 	%p30, %r3, 27;
	mov.f32 	%f235, 0f00000000;
	@%p30 bra 	$L__BB37_75;
	mul.wide.s32 	%rd129, %r39, 104;
	add.s64 	%rd130, %rd3, %rd129;
	ld.global.f32 	%f235, [%rd130];
$L__BB37_75:
	add.s64 	%rd31, %rd30, %rd78;
	st.global.f32 	[%rd31], %f235;
	setp.gt.s32 	%p31, %r3, 28;
	mov.f32 	%f236, 0f00000000;
	@%p31 bra 	$L__BB37_77;
	mul.wide.s32 	%rd131, %r39, 108;
	add.s64 	%rd132, %rd3, %rd131;
	ld.global.f32 	%f236, [%rd132];
$L__BB37_77:
	add.s64 	%rd32, %rd31, %rd78;
	st.global.f32 	[%rd32], %f236;
	setp.gt.s32 	%p32, %r3, 29;
	mov.f32 	%f237, 0f00000000;
	@%p32 bra 	$L__BB37_79;
	mul.wide.s32 	%rd133, %r39, 112;
	add.s64 	%rd134, %rd3, %rd133;
	ld.global.f32 	%f237, [%rd134];
$L__BB37_79:
	add.s64 	%rd33, %rd32, %rd78;
	st.global.f32 	[%rd33], %f237;
	setp.gt.s32 	%p33, %r3, 30;
	mov.f32 	%f238, 0f00000000;
	@%p33 bra 	$L__BB37_81;
	mul.wide.s32 	%rd135, %r39, 116;
	add.s64 	%rd136, %rd3, %rd135;
	ld.global.f32 	%f238, [%rd136];
$L__BB37_81:
	add.s64 	%rd34, %rd33, %rd78;
	st.global.f32 	[%rd34], %f238;
	setp.gt.s32 	%p34, %r3, 31;
	mov.f32 	%f239, 0f00000000;
	@%p34 bra 	$L__BB37_83;
	mul.wide.s32 	%rd137, %r39, 120;
	add.s64 	%rd138, %rd3, %rd137;
	ld.global.f32 	%f239, [%rd138];
$L__BB37_83:
	add.s64 	%rd35, %rd34, %rd78;
	st.global.f32 	[%rd35], %f239;
	setp.gt.s32 	%p35, %r3, 32;
	mov.f32 	%f240, 0f00000000;
	@%p35 bra 	$L__BB37_85;
	mul.wide.s32 	%rd139, %r39, 124;
	add.s64 	%rd140, %rd3, %rd139;
	ld.global.f32 	%f240, [%rd140];
$L__BB37_85:
	add.s64 	%rd36, %rd35, %rd78;
	st.global.f32 	[%rd36], %f240;
	setp.gt.s32 	%p36, %r3, 33;
	mov.f32 	%f241, 0f00000000;
	@%p36 bra 	$L__BB37_87;
	mul.wide.s32 	%rd141, %r39, 128;
	add.s64 	%rd142, %rd3, %rd141;
	ld.global.f32 	%f241, [%rd142];
$L__BB37_87:
	add.s64 	%rd37, %rd36, %rd78;
	st.global.f32 	[%rd37], %f241;
	setp.gt.s32 	%p37, %r3, 34;
	mov.f32 	%f242, 0f00000000;
	@%p37 bra 	$L__BB37_89;
	mul.wide.s32 	%rd143, %r39, 132;
	add.s64 	%rd144, %rd3, %rd143;
	ld.global.f32 	%f242, [%rd144];
$L__BB37_89:
	add.s64 	%rd38, %rd37, %rd78;
	st.global.f32 	[%rd38], %f242;
	setp.gt.s32 	%p38, %r3, 35;
	mov.f32 	%f243, 0f00000000;
	@%p38 bra 	$L__BB37_91;
	mul.wide.s32 	%rd145, %r39, 136;
	add.s64 	%rd146, %rd3, %rd145;
	ld.global.f32 	%f243, [%rd146];
$L__BB37_91:
	add.s64 	%rd39, %rd38, %rd78;
	st.global.f32 	[%rd39], %f243;
	setp.gt.s32 	%p39, %r3, 36;
	mov.f32 	%f244, 0f00000000;
	@%p39 bra 	$L__BB37_93;
	mul.wide.s32 	%rd147, %r39, 140;
	add.s64 	%rd148, %rd3, %rd147;
	ld.global.f32 	%f244, [%rd148];
$L__BB37_93:
	add.s64 	%rd40, %rd39, %rd78;
	st.global.f32 	[%rd40], %f244;
	setp.gt.s32 	%p40, %r3, 37;
	mov.f32 	%f245, 0f00000000;
	@%p40 bra 	$L__BB37_95;
	mul.wide.s32 	%rd149, %r39, 144;
	add.s64 	%rd150, %rd3, %rd149;
	ld.global.f32 	%f245, [%rd150];
$L__BB37_95:
	add.s64 	%rd41, %rd40, %rd78;
	st.global.f32 	[%rd41], %f245;
	setp.gt.s32 	%p41, %r3, 38;
	mov.f32 	%f246, 0f00000000;
	@%p41 bra 	$L__BB37_97;
	mul.wide.s32 	%rd151, %r39, 148;
	add.s64 	%rd152, %rd3, %rd151;
	ld.global.f32 	%f246, [%rd152];
$L__BB37_97:
	add.s64 	%rd42, %rd41, %rd78;
	st.global.f32 	[%rd42], %f246;
	setp.gt.s32 	%p42, %r3, 39;
	mov.f32 	%f247, 0f00000000;
	@%p42 bra 	$L__BB37_99;
	mul.wide.s32 	%rd153, %r39, 152;
	add.s64 	%rd154, %rd3, %rd153;
	ld.global.f32 	%f247, [%rd154];
$L__BB37_99:
	add.s64 	%rd43, %rd42, %rd78;
	st.global.f32 	[%rd43], %f247;
	setp.gt.s32 	%p43, %r3, 40;
	mov.f32 	%f248, 0f00000000;
	@%p43 bra 	$L__BB37_101;
	mul.wide.s32 	%rd155, %r39, 156;
	add.s64 	%rd156, %rd3, %rd155;
	ld.global.f32 	%f248, [%rd156];
$L__BB37_101:
	add.s64 	%rd44, %rd43, %rd78;
	st.global.f32 	[%rd44], %f248;
	setp.gt.s32 	%p44, %r3, 41;
	mov.f32 	%f249, 0f00000000;
	@%p44 bra 	$L__BB37_103;
	mul.wide.s32 	%rd157, %r39, 160;
	add.s64 	%rd158, %rd3, %rd157;
	ld.global.f32 	%f249, [%rd158];
$L__BB37_103:
	add.s64 	%rd45, %rd44, %rd78;
	st.global.f32 	[%rd45], %f249;
	setp.gt.s32 	%p45, %r3, 42;
	mov.f32 	%f250, 0f00000000;
	@%p45 bra 	$L__BB37_105;
	mul.wide.s32 	%rd159, %r39, 164;
	add.s64 	%rd160, %rd3, %rd159;
	ld.global.f32 	%f250, [%rd160];
$L__BB37_105:
	add.s64 	%rd46, %rd45, %rd78;
	st.global.f32 	[%rd46], %f250;
	setp.gt.s32 	%p46, %r3, 43;
	mov.f32 	%f251, 0f00000000;
	@%p46 bra 	$L__BB37_107;
	mul.wide.s32 	%rd161, %r39, 168;
	add.s64 	%rd162, %rd3, %rd161;
	ld.global.f32 	%f251, [%rd162];
$L__BB37_107:
	add.s64 	%rd47, %rd46, %rd78;
	st.global.f32 	[%rd47], %f251;
	setp.gt.s32 	%p47, %r3, 44;
	mov.f32 	%f252, 0f00000000;
	@%p47 bra 	$L__BB37_109;
	mul.wide.s32 	%rd163, %r39, 172;
	add.s64 	%rd164, %rd3, %rd163;
	ld.global.f32 	%f252, [%rd164];
$L__BB37_109:
	add.s64 	%rd48, %rd47, %rd78;
	st.global.f32 	[%rd48], %f252;
	setp.gt.s32 	%p48, %r3, 45;
	mov.f32 	%f253, 0f00000000;
	@%p48 bra 	$L__BB37_111;
	mul.wide.s32 	%rd165, %r39, 176;
	add.s64 	%rd166, %rd3, %rd165;
	ld.global.f32 	%f253, [%rd166];
$L__BB37_111:
	add.s64 	%rd49, %rd48, %rd78;
	st.global.f32 	[%rd49], %f253;
	setp.gt.s32 	%p49, %r3, 46;
	mov.f32 	%f254, 0f00000000;
	@%p49 bra 	$L__BB37_113;
	mul.wide.s32 	%rd167, %r39, 180;
	add.s64 	%rd168, %rd3, %rd167;
	ld.global.f32 	%f254, [%rd168];
$L__BB37_113:
	add.s64 	%rd50, %rd49, %rd78;
	st.global.f32 	[%rd50], %f254;
	setp.gt.s32 	%p50, %r3, 47;
	mov.f32 	%f255, 0f00000000;
	@%p50 bra 	$L__BB37_115;
	mul.wide.s32 	%rd169, %r39, 184;
	add.s64 	%rd170, %rd3, %rd169;
	ld.global.f32 	%f255, [%rd170];
$L__BB37_115:
	add.s64 	%rd51, %rd50, %rd78;
	st.global.f32 	[%rd51], %f255;
	setp.gt.s32 	%p51, %r3, 48;
	mov.f32 	%f256, 0f00000000;
	@%p51 bra 	$L__BB37_117;
	mul.wide.s32 	%rd171, %r39, 188;
	add.s64 	%rd172, %rd3, %rd171;
	ld.global.f32 	%f256, [%rd172];
$L__BB37_117:
	add.s64 	%rd52, %rd51, %rd78;
	st.global.f32 	[%rd52], %f256;
	setp.gt.s32 	%p52, %r3, 49;
	mov.f32 	%f257, 0f00000000;
	@%p52 bra 	$L__BB37_119;
	mul.wide.s32 	%rd173, %r39, 192;
	add.s64 	%rd174, %rd3, %rd173;
	ld.global.f32 	%f257, [%rd174];
$L__BB37_119:
	add.s64 	%rd53, %rd52, %rd78;
	st.global.f32 	[%rd53], %f257;
	setp.gt.s32 	%p53, %r3, 50;
	mov.f32 	%f258, 0f00000000;
	@%p53 bra 	$L__BB37_121;
	mul.wide.s32 	%rd175, %r39, 196;
	add.s64 	%rd176, %rd3, %rd175;
	ld.global.f32 	%f258, [%rd176];
$L__BB37_121:
	add.s64 	%rd54, %rd53, %rd78;
	st.global.f32 	[%rd54], %f258;
	setp.gt.s32 	%p54, %r3, 51;
	mov.f32 	%f259, 0f00000000;
	@%p54 bra 	$L__BB37_123;
	mul.wide.s32 	%rd177, %r39, 200;
	add.s64 	%rd178, %rd3, %rd177;
	ld.global.f32 	%f259, [%rd178];
$L__BB37_123:
	add.s64 	%rd55, %rd54, %rd78;
	st.global.f32 	[%rd55], %f259;
	setp.gt.s32 	%p55, %r3, 52;
	mov.f32 	%f260, 0f00000000;
	@%p55 bra 	$L__BB37_125;
	mul.wide.s32 	%rd179, %r39, 204;
	add.s64 	%rd180, %rd3, %rd179;
	ld.global.f32 	%f260, [%rd180];
$L__BB37_125:
	add.s64 	%rd56, %rd55, %rd78;
	st.global.f32 	[%rd56], %f260;
	setp.gt.s32 	%p56, %r3, 53;
	mov.f32 	%f261, 0f00000000;
	@%p56 bra 	$L__BB37_127;
	mul.wide.s32 	%rd181, %r39, 208;
	add.s64 	%rd182, %rd3, %rd181;
	ld.global.f32 	%f261, [%rd182];
$L__BB37_127:
	add.s64 	%rd57, %rd56, %rd78;
	st.global.f32 	[%rd57], %f261;
	setp.gt.s32 	%p57, %r3, 54;
	mov.f32 	%f262, 0f00000000;
	@%p57 bra 	$L__BB37_129;
	mul.wide.s32 	%rd183, %r39, 212;
	add.s64 	%rd184, %rd3, %rd183;
	ld.global.f32 	%f262, [%rd184];
$L__BB37_129:
	add.s64 	%rd58, %rd57, %rd78;
	st.global.f32 	[%rd58], %f262;
	setp.gt.s32 	%p58, %r3, 55;
	mov.f32 	%f263, 0f00000000;
	@%p58 bra 	$L__BB37_131;
	mul.wide.s32 	%rd185, %r39, 216;
	add.s64 	%rd186, %rd3, %rd185;
	ld.global.f32 	%f263, [%rd186];
$L__BB37_131:
	add.s64 	%rd59, %rd58, %rd78;
	st.global.f32 	[%rd59], %f263;
	setp.gt.s32 	%p59, %r3, 56;
	mov.f32 	%f264, 0f00000000;
	@%p59 bra 	$L__BB37_133;
	mul.wide.s32 	%rd187, %r39, 220;
	add.s64 	%rd188, %rd3, %rd187;
	ld.global.f32 	%f264, [%rd188];
$L__BB37_133:
	add.s64 	%rd60, %rd59, %rd78;
	st.global.f32 	[%rd60], %f264;
	setp.gt.s32 	%p60, %r3, 57;
	mov.f32 	%f265, 0f00000000;
	@%p60 bra 	$L__BB37_135;
	mul.wide.s32 	%rd189, %r39, 224;
	add.s64 	%rd190, %rd3, %rd189;
	ld.global.f32 	%f265, [%rd190];
$L__BB37_135:
	add.s64 	%rd61, %rd60, %rd78;
	st.global.f32 	[%rd61], %f265;
	setp.gt.s32 	%p61, %r3, 58;
	mov.f32 	%f266, 0f00000000;
	@%p61 bra 	$L__BB37_137;
	mul.wide.s32 	%rd191, %r39, 228;
	add.s64 	%rd192, %rd3, %rd191;
	ld.global.f32 	%f266, [%rd192];
$L__BB37_137:
	add.s64 	%rd62, %rd61, %rd78;
	st.global.f32 	[%rd62], %f266;
	setp.gt.s32 	%p62, %r3, 59;
	mov.f32 	%f267, 0f00000000;
	@%p62 bra 	$L__BB37_139;
	mul.wide.s32 	%rd193, %r39, 232;
	add.s64 	%rd194, %rd3, %rd193;
	ld.global.f32 	%f267, [%rd194];
$L__BB37_139:
	add.s64 	%rd63, %rd62, %rd78;
	st.global.f32 	[%rd63], %f267;
	setp.gt.s32 	%p63, %r3, 60;
	mov.f32 	%f268, 0f00000000;
	@%p63 bra 	$L__BB37_141;
	mul.wide.s32 	%rd195, %r39, 236;
	add.s64 	%rd196, %rd3, %rd195;
	ld.global.f32 	%f268, [%rd196];
$L__BB37_141:
	add.s64 	%rd64, %rd63, %rd78;
	st.global.f32 	[%rd64], %f268;
	setp.gt.s32 	%p64, %r3, 61;
	mov.f32 	%f269, 0f00000000;
	@%p64 bra 	$L__BB37_143;
	mul.wide.s32 	%rd197, %r39, 240;
	add.s64 	%rd198, %rd3, %rd197;
	ld.global.f32 	%f269, [%rd198];
$L__BB37_143:
	add.s64 	%rd65, %rd64, %rd78;
	st.global.f32 	[%rd65], %f269;
	setp.gt.s32 	%p65, %r3, 62;
	mov.f32 	%f270, 0f00000000;
	@%p65 bra 	$L__BB37_145;
	mul.wide.s32 	%rd199, %r39, 244;
	add.s64 	%rd200, %rd3, %rd199;
	ld.global.f32 	%f270, [%rd200];
$L__BB37_145:
	add.s64 	%rd66, %rd65, %rd78;
	st.global.f32 	[%rd66], %f270;
	setp.gt.s32 	%p66, %r3, 63;
	mov.f32 	%f271, 0f00000000;
	@%p66 bra 	$L__BB37_147;
	mul.wide.s32 	%rd201, %r39, 248;
	add.s64 	%rd202, %rd3, %rd201;
	ld.global.f32 	%f271, [%rd202];
$L__BB37_147:
	add.s64 	%rd203, %rd66, %rd78;
	st.global.f32 	[%rd203], %f271;
$L__BB37_148:
	ret;

}
	// .globl	_Z19clacpy_lower_kerneliiPK6float2iPS_i
.visible .entry _Z19clacpy_lower_kerneliiPK6float2iPS_i(
	.param .u32 _Z19clacpy_lower_kerneliiPK6float2iPS_i_param_0,
	.param .u32 _Z19clacpy_lower_kerneliiPK6float2iPS_i_param_1,
	.param .u64 .ptr .align 1 _Z19clacpy_lower_kerneliiPK6float2iPS_i_param_2,
	.param .u32 _Z19clacpy_lower_kerneliiPK6float2iPS_i_param_3,
	.param .u64 .ptr .align 1 _Z19clacpy_lower_kerneliiPK6float2iPS_i_param_4,
	.param .u32 _Z19clacpy_lower_kerneliiPK6float2iPS_i_param_5
)
{
	.reg .pred 	%p<77>;
	.reg .b32 	%r<65>;
	.reg .b32 	%f<484>;
	.reg .b64 	%rd<218>;

	ld.param.u32 	%r41, [_Z19clacpy_lower_kerneliiPK6float2iPS_i_param_0];
	ld.param.u32 	%r38, [_Z19clacpy_lower_kerneliiPK6float2iPS_i_param_1];
	ld.param.u64 	%rd71, [_Z19clacpy_lower_kerneliiPK6float2iPS_i_param_2];
	ld.param.u32 	%r39, [_Z19clacpy_lower_kerneliiPK6float2iPS_i_param_3];
	ld.param.u64 	%rd72, [_Z19clacpy_lower_kerneliiPK6float2iPS_i_param_4];
	ld.param.u32 	%r40, [_Z19clacpy_lower_kerneliiPK6float2iPS_i_param_5];
	mov.u32 	%r42, %ctaid.x;
	shl.b32 	%r43, %r42, 6;
	mov.u32 	%r44, %tid.x;
	add.s32 	%r1, %r43, %r44;
	mov.u32 	%r45, %ctaid.y;
	shl.b32 	%r2, %r45, 6;
	setp.ge.s32 	%p1, %r1, %r41;
	@%p1 bra 	$L__BB38_148;
	add.s32 	%r46, %r2, 64;
	setp.le.s32 	%p2, %r46, %r38;
	cvta.to.global.u64 	%rd73, %rd71;
	cvta.to.global.u64 	%rd74, %rd72;
	mad.lo.s32 	%r47, %r39, %r2, %r1;
	mul.wide.s32 	%rd75, %r47, 8;
	add.s64 	%rd1, %rd73, %rd75;
	mad.lo.s32 	%r48, %r40, %r2, %r1;
	mul.wide.s32 	%rd76, %r48, 8;
	add.s64 	%rd2, %rd74, %rd76;
	sub.s32 	%r3, %r1, %r2;
	@%p2 bra 	$L__BB38_19;
	setp.ge.s32 	%p67, %r2, %r38;
	@%p67 bra 	$L__BB38_148;
	not.b32 	%r50, %r2;
	add.s32 	%r51, %r38, %r50;
	min.u32 	%r52, %r51, 63;
	add.s32 	%r4, %r52, 1;
	and.b32  	%r5, %r4, 3;
	setp.lt.u32 	%p68, %r51, 3;
	mov.b32 	%r60, 0;
	@%p68 bra 	$L__BB38_14;
	and.b32  	%r60, %r4, 124;
	mul.lo.s32 	%r58, %r39, 3;
	shl.b32 	%r8, %r39, 2;
	shl.b32 	%r57, %r39, 1;
	shl.b32 	%r10, %r40, 2;
	mov.b32 	%r54, 0;
	mul.wide.s32 	%rd68, %r40, 8;
	mov.u32 	%r55, %r54;
	mov.u32 	%r56, %r39;
	mov.u32 	%r59, %r54;
$L__BB38_5:
	setp.gt.s32 	%p69, %r3, %r59;
	mov.f32 	%f474, 0f00000000;
	mov.f32 	%f475, %f474;
	@%p69 bra 	$L__BB38_7;
	mul.wide.s32 	%rd204, %r54, 8;
	add.s64 	%rd205, %rd1, %rd204;
	ld.global.v2.f32 	{%f475, %f474}, [%rd205];
$L__BB38_7:
	mul.wide.s32 	%rd206, %r55, 8;
	add.s64 	%rd67, %rd2, %rd206;
	st.global.v2.f32 	[%rd67], {%f475, %f474};
	add.s32 	%r17, %r59, 1;
	setp.gt.s32 	%p70, %r3, %r17;
	mov.f32 	%f476, 0f00000000;
	mov.f32 	%f477, %f476;
	@%p70 bra 	$L__BB38_9;
	mul.wide.s32 	%rd207, %r56, 8;
	add.s64 	%rd208, %rd1, %rd207;
	ld.global.v2.f32 	{%f477, %f476}, [%rd208];
$L__BB38_9:
	add.s64 	%rd69, %rd67, %rd68;
	st.global.v2.f32 	[%rd69], {%f477, %f476};
	add.s32 	%r18, %r17, 1;
	setp.gt.s32 	%p71, %r3, %r18;
	mov.f32 	%f478, 0f00000000;
	mov.f32 	%f479, %f478;
	@%p71 bra 	$L__BB38_11;
	mul.wide.s32 	%rd209, %r57, 8;
	add.s64 	%rd210, %rd1, %rd209;
	ld.global.v2.f32 	{%f479, %f478}, [%rd210];
$L__BB38_11:
	add.s64 	%rd70, %rd69, %rd68;
	st.global.v2.f32 	[%rd70], {%f479, %f478};
	add.s32 	%r19, %r18, 1;
	setp.gt.s32 	%p72, %r3, %r19;
	mov.f32 	%f480, 0f00000000;
	mov.f32 	%f481, %f480;
	@%p72 bra 	$L__BB38_13;
	mul.wide.s32 	%rd211, %r58, 8;
	add.s64 	%rd212, %rd1, %rd211;
	ld.global.v2.f32 	{%f481, %f480}, [%rd212];
$L__BB38_13:
	add.s64 	%rd213, %rd70, %rd68;
	st.global.v2.f32 	[%rd213], {%f481, %f480};
	add.s32 	%r58, %r58, %r8;
	add.s32 	%r57, %r57, %r8;
	add.s32 	%r56, %r56, %r8;
	add.s32 	%r55, %r55, %r10;
	add.s32 	%r54, %r54, %r8;
	add.s32 	%r59, %r19, 1;
	setp.ne.s32 	%p73, %r59, %r60;
	@%p73 bra 	$L__BB38_5;
$L__BB38_14:
	setp.eq.s32 	%p74, %r5, 0;
	@%p74 bra 	$L__BB38_148;
	mul.lo.s32 	%r63, %r60, %r40;
	mul.lo.s32 	%r62, %r60, %r39;
	neg.s32 	%r61, %r5;
$L__BB38_16:
	.pragma "nounroll";
	setp.gt.s32 	%p75, %r3, %r60;
	mov.f32 	%f482, 0f00000000;
	mov.f32 	%f483, %f482;
	@%p75 bra 	$L__BB38_18;
	mul.wide.s32 	%rd214, %r62, 8;
	add.s64 	%rd215, %rd1, %rd214;
	ld.global.v2.f32 	{%f483, %f482}, [%rd215];
$L__BB38_18:
	mul.wide.s32 	%rd216, %r63, 8;
	add.s64 	%rd217, %rd2, %rd216;
	st.global.v2.f32 	[%rd217], {%f483, %f482};
	add.s32 	%r60, %r60, 1;
	add.s32 	%r63, %r63, %r40;
	add.s32 	%r62, %r62, %r39;
	add.s32 	%r61, %r61, 1;
	setp.ne.s32 	%p76, %r61, 0;
	@%p76 bra 	$L__BB38_16;
	bra.uni 	$L__BB38_148;
$L__BB38_19:
	setp.gt.s32 	%p3, %r3, 0;
	mov.f32 	%f346, 0f00000000;
	mov.f32 	%f347, %f346;
	@%p3 bra 	$L__BB38_21;
	ld.global.v2.f32 	{%f347, %f346}, [%rd1];
$L__BB38_21:
	st.global.v2.f32 	[%rd2], {%f347, %f346};
	setp.gt.s32 	%p4, %r3, 1;
	mul.wide.s32 	%rd77, %r39, 8;
	add.s64 	%rd3, %rd1, %rd77;
	mov.f32 	%f348, 0f00000000;
	mov.f32 	%f349, %f348;
	@%p4 bra 	$L__BB38_23;
	ld.global.v2.f32 	{%f349, %f348}, [%rd3];
$L__BB38_23:
	mul.wide.s32 	%rd78, %r40, 8;
	add.s64 	%rd4, %rd2, %rd78;
	st.global.v2.f32 	[%rd4], {%f349, %f348};
	setp.gt.s32 	%p5, %r3, 2;
	mov.f32 	%f350, 0f00000000;
	mov.f32 	%f351, %f350;
	@%p5 bra 	$L__BB38_25;
	add.s64 	%rd80, %rd3, %rd77;
	ld.global.v2.f32 	{%f351, %f350}, [%rd80];
$L__BB38_25:
	add.s64 	%rd6, %rd4, %rd78;
	st.global.v2.f32 	[%rd6], {%f351, %f350};
	setp.gt.s32 	%p6, %r3, 3;
	mov.f32 	%f352, 0f00000000;
	mov.f32 	%f353, %f352;
	@%p6 bra 	$L__BB38_27;
	mul.wide.s32 	%rd81, %r39, 16;
	add.s64 	%rd82, %rd3, %rd81;
	ld.global.v2.f32 	{%f353, %f352}, [%rd82];
$L__BB38_27:
	add.s64 	%rd7, %rd6, %rd78;
	st.global.v2.f32 	[%rd7], {%f353, %f352};
	setp.gt.s32 	%p7, %r3, 4;
	mov.f32 	%f354, 0f00000000;
	mov.f32 	%f355, %f354;
	@%p7 bra 	$L__BB38_29;
	mul.wide.s32 	%rd83, %r39, 24;
	add.s64 	%rd84, %rd3, %rd83;
	ld.global.v2.f32 	{%f355, %f354}, [%rd84];
$L__BB38_29:
	add.s64 	%rd8, %rd7, %rd78;
	st.global.v2.f32 	[%rd8], {%f355, %f354};
	setp.gt.s32 	%p8, %r3, 5;
	mov.f32 	%f356, 0f00000000;
	mov.f32 	%f357, %f356;
	@%p8 bra 	$L__BB38_31;
	mul.wide.s32 	%rd85, %r39, 32;
	add.s64 	%rd86, %rd3, %rd85;
	ld.global.v2.f32 	{%f357, %f356}, [%rd86];
$L__BB38_31:
	add.s64 	%rd9, %rd8, %rd78;
	st.global.v2.f32 	[%rd9], {%f357, %f356};
	setp.gt.s32 	%p9, %r3, 6;
	mov.f32 	%f358, 0f00000000;
	mov.f32 	%f359, %f358;
	@%p9 bra 	$L__BB38_33;
	mul.wide.s32 	%rd87, %r39, 40;
	add.s64 	%rd88, %rd3, %rd87;
	ld.global.v2.f32 	{%f359, %f358}, [%rd88];
$L__BB38_33:
	add.s64 	%rd10, %rd9, %rd78;
	st.global.v2.f32 	[%rd10], {%f359, %f358};
	setp.gt.s32 	%p10, %r3, 7;
	mov.f32 	%f360, 0f00000000;
	mov.f32 	%f361, %f360;
	@%p10 bra 	$L__BB38_35;
	mul.wide.s32 	%rd89, %r39, 48;
	add.s64 	%rd90, %rd3, %rd89;
	ld.global.v2.f32 	{%f361, %f360}, [%rd90];
$L__BB38_35:
	add.s64 	%rd11, %rd10, %rd78;
	st.global.v2.f32 	[%rd11], {%f361, %f360};
	setp.gt.s32 	%p11, %r3, 8;
	mov.f32 	%f362, 0f00000000;
	mov.f32 	%f363, %f362;
	@%p11 bra 	$L__BB38_37;
	mul.wide.s32 	%rd91, %r39, 56;
	add.s64 	%rd92, %rd3, %rd91;
	ld.global.v2.f32 	{%f363, %f362}, [%rd92];
$L__BB38_37:
	add.s64 	%rd12, %rd11, %rd78;
	st.global.v2.f32 	[%rd12], {%f363, %f362};
	setp.gt.s32 	%p12, %r3, 9;
	mov.f32 	%f364, 0f00000000;
	mov.f32 	%f365, %f364;
	@%p12 bra 	$L__BB38_39;
	mul.wide.s32 	%rd93, %r39, 64;
	add.s64 	%rd94, %rd3, %rd93;
	ld.global.v2.f32 	{%f365, %f364}, [%rd94];
$L__BB38_39:
	add.s64 	%rd13, %rd12, %rd78;
	st.global.v2.f32 	[%rd13], {%f365, %f364};
	setp.gt.s32 	%p13, %r3, 10;
	mov.f32 	%f366, 0f00000000;
	mov.f32 	%f367, %f366;
	@%p13 bra 	$L__BB38_41;
	mul.wide.s32 	%rd95, %r39, 72;
	add.s64 	%rd96, %rd3, %rd95;
	ld.global.v2.f32 	{%f367, %f366}, [%rd96];
$L__BB38_41:
	add.s64 	%rd14, %rd13, %rd78;
	st.global.v2.f32 	[%rd14], {%f367, %f366};
	setp.gt.s32 	%p14, %r3, 11;
	mov.f32 	%f368, 0f00000000;
	mov.f32 	%f369, %f368;
	@%p14 bra 	$L__BB38_43;
	mul.wide.s32 	%rd97, %r39, 80;
	add.s64 	%rd98, %rd3, %rd97;
	ld.global.v2.f32 	{%f369, %f368}, [%rd98];
$L__BB38_43:
	add.s64 	%rd15, %rd14, %rd78;
	st.global.v2.f32 	[%rd15], {%f369, %f368};
	setp.gt.s32 	%p15, %r3, 12;
	mov.f32 	%f370, 0f00000000;
	mov.f32 	%f371, %f370;
	@%p15 bra 	$L__BB38_45;
	mul.wide.s32 	%rd99, %r39, 88;
	add.s64 	%rd100, %rd3, %rd99;
	ld.global.v2.f32 	{%f371, %f370}, [%rd100];
$L__BB38_45:
	add.s64 	%rd16, %rd15, %rd78;
	st.global.v2.f32 	[%rd16], {%f371, %f370};
	setp.gt.s32 	%p16, %r3, 13;
	mov.f32 	%f372, 0f00000000;
	mov.f32 	%f373, %f372;
	@%p16 bra 	$L__BB38_47;
	mul.wide.s32 	%rd101, %r39, 96;
	add.s64 	%rd102, %rd3, %rd101;
	ld.global.v2.f32 	{%f373, %f372}, [%rd102];
$L__BB38_47:
	add.s64 	%rd17, %rd16, %rd78;
	st.global.v2.f32 	[%rd17], {%f373, %f372};
	setp.gt.s32 	%p17, %r3, 14;
	mov.f32 	%f374, 0f00000000;
	mov.f32 	%f375, %f374;
	@%p17 bra 	$L__BB38_49;
	mul.wide.s32 	%rd103, %r39, 104;
	add.s64 	%rd104, %rd3, %rd103;
	ld.global.v2.f32 	{%f375, %f374}, [%rd104];
$L__BB38_49:
	add.s64 	%rd18, %rd17, %rd78;
	st.global.v2.f32 	[%rd18], {%f375, %f374};
	setp.gt.s32 	%p18, %r3, 15;
	mov.f32 	%f376, 0f00000000;
	mov.f32 	%f377, %f376;
	@%p18 bra 	$L__BB38_51;
	mul.wide.s32 	%rd105, %r39, 112;
	add.s64 	%rd106, %rd3, %rd105;
	ld.global.v2.f32 	{%f377, %f376}, [%rd106];
$L__BB38_51:
	add.s64 	%rd19, %rd18, %rd78;
	st.global.v2.f32 	[%rd19], {%f377, %f376};
	setp.gt.s32 	%p19, %r3, 16;
	mov.f32 	%f378, 0f00000000;
	mov.f32 	%f379, %f378;
	@%p19 bra 	$L__BB38_53;
	mul.wide.s32 	%rd107, %r39, 120;
	add.s64 	%rd108, %rd3, %rd107;
	ld.global.v2.f32 	{%f379, %f378}, [%rd108];
$L__BB38_53:
	add.s64 	%rd20, %rd19, %rd78;
	st.global.v2.f32 	[%rd20], {%f379, %f378};
	setp.gt.s32 	%p20, %r3, 17;
	mov.f32 	%f380, 0f00000000;
	mov.f32 	%f381, %f380;
	@%p20 bra 	$L__BB38_55;
	mul.wide.s32 	%rd109, %r39, 128;
	add.s64 	%rd110, %rd3, %rd109;
	ld.global.v2.f32 	{%f381, %f380}, [%rd110];
$L__BB38_55:
	add.s64 	%rd21, %rd20, %rd78;
	st.global.v2.f32 	[%rd21], {%f381, %f380};
	setp.gt.s32 	%p21, %r3, 18;
	mov.f32 	%f382, 0f00000000;
	mov.f32 	%f383, %f382;
	@%p21 bra 	$L__BB38_57;
	mul.wide.s32 	%rd111, %r39, 136;
	add.s64 	%rd112, %rd3, %rd111;
	ld.global.v2.f32 	{%f383, %f382}, [%rd112];
$L__BB38_57:
	add.s64 	%rd22, %rd21, %rd78;
	st.global.v2.f32 	[%rd22], {%f383, %f382};
	setp.gt.s32 	%p22, %r3, 19;
	mov.f32 	%f384, 0f00000000;
	mov.f32 	%f385, %f384;
	@%p22 bra 	$L__BB38_59;
	mul.wide.s32 	%rd113, %r39, 144;
	add.s64 	%rd114, %rd3, %rd113;
	ld.global.v2.f32 	{%f385, %f384}, [%rd114];
$L__BB38_59:
	add.s64 	%rd23, %rd22, %rd78;
	st.global.v2.f32 	[%rd23], {%f385, %f384};
	setp.gt.s32 	%p23, %r3, 20;
	mov.f32 	%f386, 0f00000000;
	mov.f32 	%f387, %f386;
	@%p23 bra 	$L__BB38_61;
	mul.wide.s32 	%rd115, %r39, 152;
	add.s64 	%rd116, %rd3, %rd115;
	ld.global.v2.f32 	{%f387, %f386}, [%rd116];
$L__BB38_61:
	add.s64 	%rd24, %rd23, %rd78;
	st.global.v2.f32 	[%rd24], {%f387, %f386};
	setp.gt.s32 	%p24, %r3, 21;
	mov.f32 	%f388, 0f00000000;
	mov.f32 	%f389, %f388;
	@%p24 bra 	$L__BB38_63;
	mul.wide.s32 	%rd117, %r39, 160;
	add.s64 	%rd118, %rd3, %rd117;
	ld.global.v2.f32 	{%f389, %f388}, [%rd118];
$L__BB38_63:
	add.s64 	%rd25, %rd24, %rd78;
	st.global.v2.f32 	[%rd25], {%f389, %f388};
	setp.gt.s32 	%p25, %r3, 22;
	mov.f32 	%f390, 0f00000000;
	mov.f32 	%f391, %f390;
	@%p25 bra 	$L__BB38_65;
	mul.wide.s32 	%rd119, %r39, 168;
	add.s64 	%rd120, %rd3, %rd119;
	ld.global.v2.f32 	{%f391, %f390}, [%rd120];
$L__BB38_65:
	add.s64 	%rd26, %rd25, %rd78;
	st.global.v2.f32 	[%rd26], {%f391, %f390};
	setp.gt.s32 	%p26, %r3, 23;
	mov.f32 	%f392, 0f00000000;
	mov.f32 	%f393, %f392;
	@%p26 bra 	$L__BB38_67;
	mul.wide.s32 	%rd121, %r39, 176;
	add.s64 	%rd122, %rd3, %rd121;
	ld.global.v2.f32 	{%f393, %f392}, [%rd122];
$L__BB38_67:
	add.s64 	%rd27, %rd26, %rd78;
	st.global.v2.f32 	[%rd27], {%f393, %f392};
	setp.gt.s32 	%p27, %r3, 24;
	mov.f32 	%f394, 0f00000000;
	mov.f32 	%f395, %f394;
	@%p27 bra 	$L__BB38_69;
	mul.wide.s32 	%rd123, %r39, 184;
	add.s64 	%rd124, %rd3, %rd123;
	ld.global.v2.f32 	{%f395, %f394}, [%rd124];
$L__BB38_69:
	add.s64 	%rd28, %rd27, %rd78;
	st.global.v2.f32 	[%rd28], {%f395, %f394};
	setp.gt.s32 	%p28, %r3, 25;
	mov.f32 	%f396, 0f00000000;
	mov.f32 	%f397, %f396;
	@%p28 bra 	$L__BB38_71;
	mul.wide.s32 	%rd125, %r39, 192;
	add.s64 	%rd126, %rd3, %rd125;
	ld.global.v2.f32 	{%f397, %f396}, [%rd126];
$L__BB38_71:
	add.s64 	%rd29, %rd28, %rd78;
	st.global.v2.f32 	[%rd29], {%f397, %f396};
	setp.gt.s32 	%p29, %r3, 26;
	mov.f32 	%f398, 0f00000000;
	mov.f32 	%f399, %f398;
	@%p29 bra 	$L__BB38_73;
	mul.wide.s32 	%rd127, %r39, 200;
	add.s64 	%rd128, %rd3, %rd127;
	ld.global.v2.f32 	{%f399, %f398}, [%rd128];
$L__BB38_73:
	add.s64 	%rd30, %rd29, %rd78;
	st.global.v2.f32 	[%rd30], {%f399, %f398};
	setp.gt.s32 	%p30, %r3, 27;
	mov.f32 	%f400, 0f00000000;
	mov.f32 	%f401, %f400;
	@%p30 bra 	$L__BB38_75;
	mul.wide.s32 	%rd129, %r39, 208;
	add.s64 	%rd130, %rd3, %rd129;
	ld.global.v2.f32 	{%f401, %f400}, [%rd130];
$L__BB38_75:
	add.s64 	%rd31, %rd30, %rd78;
	st.global.v2.f32 	[%rd31], {%f401, %f400};
	setp.gt.s32 	%p31, %r3, 28;
	mov.f32 	%f402, 0f00000000;
	mov.f32 	%f403, %f402;
	@%p31 bra 	$L__BB38_77;
	mul.wide.s32 	%rd131, %r39, 216;
	add.s64 	%rd132, %rd3, %rd131;
	ld.global.v2.f32 	{%f403, %f402}, [%rd132];
$L__BB38_77:
	add.s64 	%rd32, %rd31, %rd78;
	st.global.v2.f32 	[%rd32], {%f403, %f402};
	setp.gt.s32 	%p32, %r3, 29;
	mov.f32 	%f404, 0f00000000;
	mov.f32 	%f405, %f404;
	@%p32 bra 	$L__BB38_79;
	mul.wide.s32 	%rd133, %r39, 224;
	add.s64 	%rd134, %rd3, %rd133;
	ld.global.v2.f32 	{%f405, %f404}, [%rd134];
$L__BB38_79:
	add.s64 	%rd33, %rd32, %rd78;
	st.global.v2.f32 	[%rd33], {%f405, %f404};
	setp.gt.s32 	%p33, %r3, 30;
	mov.f32 	%f406, 0f00000000;
	mov.f32 	%f407, %f406;
	@%p33 bra 	$L__BB38_81;
	mul.wide.s32 	%rd135, %r39, 232;
	add.s64 	%rd136, %rd3, %rd135;
	ld.global.v2.f32 	{%f407, %f406}, [%rd136];
$L__BB38_81:
	add.s64 	%rd34, %rd33, %rd78;
	st.global.v2.f32 	[%rd34], {%f407, %f406};
	setp.gt.s32 	%p34, %r3, 31;
	mov.f32 	%f408, 0f00000000;
	mov.f32 	%f409, %f408;
	@%p34 bra 	$L__BB38_83;
	mul.wide.s32 	%rd137, %r39, 240;
	add.s64 	%rd138, %rd3, %rd137;
	ld.global.v2.f32 	{%f409, %f408}, [%rd138];
$L__BB38_83:
	add.s64 	%rd35, %rd34, %rd78;
	st.global.v2.f32 	[%rd35], {%f409, %f408};
	setp.gt.s32 	%p35, %r3, 32;
	mov.f32 	%f410, 0f00000000;
	mov.f32 	%f411, %f410;
	@%p35 bra 	$L__BB38_85;
	mul.wide.s32 	%rd139, %r39, 248;
	add.s64 	%rd140, %rd3, %rd139;
	ld.global.v2.f32 	{%f411, %f410}, [%rd140];
$L__BB38_85:
	add.s64 	%rd36, %rd35, %rd78;
	st.global.v2.f32 	[%rd36], {%f411, %f410};
	setp.gt.s32 	%p36, %r3, 33;
	mov.f32 	%f412, 0f00000000;
	mov.f32 	%f413, %f412;
	@%p36 bra 	$L__BB38_87;
	mul.wide.s32 	%rd141, %r39, 256;
	add.s64 	%rd142, %rd3, %rd141;
	ld.global.v2.f32 	{%f413, %f412}, [%rd142];
$L__BB38_87:
	add.s64 	%rd37, %rd36, %rd78;
	st.global.v2.f32 	[%rd37], {%f413, %f412};
	setp.gt.s32 	%p37, %r3, 34;
	mov.f32 	%f414, 0f00000000;
	mov.f32 	%f415, %f414;
	@%p37 bra 	$L__BB38_89;
	mul.wide.s32 	%rd143, %r39, 264;
	add.s64 	%rd144, %rd3, %rd143;
	ld.global.v2.f32 	{%f415, %f414}, [%rd144];
$L__BB38_89:
	add.s64 	%rd38, %rd37, %rd78;
	st.global.v2.f32 	[%rd38], {%f415, %f414};
	setp.gt.s32 	%p38, %r3, 35;
	mov.f32 	%f416, 0f00000000;
	mov.f32 	%f417, %f416;
	@%p38 bra 	$L__BB38_91;
	mul.wide.s32 	%rd145, %r39, 272;
	add.s64 	%rd146, %rd3, %rd145;
	ld.global.v2.f32 	{%f417, %f416}, [%rd146];
$L__BB38_91:
	add.s64 	%rd39, %rd38, %rd78;
	st.global.v2.f32 	[%rd39], {%f417, %f416};
	setp.gt.s32 	%p39, %r3, 36;
	mov.f32 	%f418, 0f00000000;
	mov.f32 	%f419, %f418;
	@%p39 bra 	$L__BB38_93;
	mul.wide.s32 	%rd147, %r39, 280;
	add.s64 	%rd148, %rd3, %rd147;
	ld.global.v2.f32 	{%f419, %f418}, [%rd148];
$L__BB38_93:
	add.s64 	%rd40, %rd39, %rd78;
	st.global.v2.f32 	[%rd40], {%f419, %f418};
	setp.gt.s32 	%p40, %r3, 37;
	mov.f32 	%f420, 0f00000000;
	mov.f32 	%f421, %f420;
	@%p40 bra 	$L__BB38_95;
	mul.wide.s32 	%rd149, %r39, 288;
	add.s64 	%rd150, %rd3, %rd149;
	ld.global.v2.f32 	{%f421, %f420}, [%rd150];
$L__BB38_95:
	add.s64 	%rd41, %rd40, %rd78;
	st.global.v2.f32 	[%rd41], {%f421, %f420};
	setp.gt.s32 	%p41, %r3, 38;
	mov.f32 	%f422, 0f00000000;
	mov.f32 	%f423, %f422;
	@%p41 bra 	$L__BB38_97;
	mul.wide.s32 	%rd151, %r39, 296;
	add.s64 	%rd152, %rd3, %rd151;
	ld.global.v2.f32 	{%f423, %f422}, [%rd152];
$L__BB38_97:
	add.s64 	%rd42, %rd41, %rd78;
	st.global.v2.f32 	[%rd42], {%f423, %f422};
	setp.gt.s32 	%p42, %r3, 39;
	mov.f32 	%f424, 0f00000000;
	mov.f32 	%f425, %f424;
	@%p42 bra 	$L__BB38_99;
	mul.wide.s32 	%rd153, %r39, 304;
	add.s64 	%rd154, %rd3, %rd153;
	ld.global.v2.f32 	{%f425, %f424}, [%rd154];
$L__BB38_99:
	add.s64 	%rd43, %rd42, %rd78;
	st.global.v2.f32 	[%rd43], {%f425, %f424};
	setp.gt.s32 	%p43, %r3, 40;
	mov.f32 	%f426, 0f00000000;
	mov.f32 	%f427, %f426;
	@%p43 bra 	$L__BB38_101;
	mul.wide.s32 	%rd155, %r39, 312;
	add.s64 	%rd156, %rd3, %rd155;
	ld.global.v2.f32 	{%f427, %f426}, [%rd156];
$L__BB38_101:
	add.s64 	%rd44, %rd43, %rd78;
	st.global.v2.f32 	[%rd44], {%f427, %f426};
	setp.gt.s32 	%p44, %r3, 41;
	mov.f32 	%f428, 0f00000000;
	mov.f32 	%f429, %f428;
	@%p44 bra 	$L__BB38_103;
	mul.wide.s32 	%rd157, %r39, 320;
	add.s64 	%rd158, %rd3, %rd157;
	ld.global.v2.f32 	{%f429, %f428}, [%rd158];
$L__BB38_103:
	add.s64 	%rd45, %rd44, %rd78;
	st.global.v2.f32 	[%rd45], {%f429, %f428};
	setp.gt.s32 	%p45, %r3, 42;
	mov.f32 	%f430, 0f00000000;
	mov.f32 	%f431, %f430;
	@%p45 bra 	$L__BB38_105;
	mul.wide.s32 	%rd159, %r39, 328;
	add.s64 	%rd160, %rd3, %rd159;
	ld.global.v2.f32 	{%f431, %f430}, [%rd160];
$L__BB38_105:
	add.s64 	%rd46, %rd45, %rd78;
	st.global.v2.f32 	[%rd46], {%f431, %f430};
	setp.gt.s32 	%p46, %r3, 43;
	mov.f32 	%f432, 0f00000000;
	mov.f32 	%f433, %f432;
	@%p46 bra 	$L__BB38_107;
	mul.wide.s32 	%rd161, %r39, 336;
	add.s64 	%rd162, %rd3, %rd161;
	ld.global.v2.f32 	{%f433, %f432}, [%rd162];
$L__BB38_107:
	add.s64 	%rd47, %rd46, %rd78;
	st.global.v2.f32 	[%rd47], {%f433, %f432};
	setp.gt.s32 	%p47, %r3, 44;
	mov.f32 	%f434, 0f00000000;
	mov.f32 	%f435, %f434;
	@%p47 bra 	$L__BB38_109;
	mul.wide.s32 	%rd163, %r39, 344;
	add.s64 	%rd164, %rd3, %rd163;
	ld.global.v2.f32 	{%f435, %f434}, [%rd164];
$L__BB38_109:
	add.s64 	%rd48, %rd47, %rd78;
	st.global.v2.f32 	[%rd48], {%f435, %f434};
	setp.gt.s32 	%p48, %r3, 45;
	mov.f32 	%f436, 0f00000000;
	mov.f32 	%f437, %f436;
	@%p48 bra 	$L__BB38_111;
	mul.wide.s32 	%rd165, %r39, 352;
	add.s64 	%rd166, %rd3, %rd165;
	ld.global.v2.f32 	{%f437, %f436}, [%rd166];
$L__BB38_111:
	add.s64 	%rd49, %rd48, %rd78;
	st.global.v2.f32 	[%rd49], {%f437, %f436};
	setp.gt.s32 	%p49, %r3, 46;
	mov.f32 	%f438, 0f00000000;
	mov.f32 	%f439, %f438;
	@%p49 bra 	$L__BB38_113;
	mul.wide.s32 	%rd167, %r39, 360;
	add.s64 	%rd168, %rd3, %rd167;
	ld.global.v2.f32 	{%f439, %f438}, [%rd168];
$L__BB38_113:
	add.s64 	%rd50, %rd49, %rd78;
	st.global.v2.f32 	[%rd50], {%f439, %f438};
	setp.gt.s32 	%p50, %r3, 47;
	mov.f32 	%f440, 0f00000000;
	mov.f32 	%f441, %f440;
	@%p50 bra 	$L__BB38_115;
	mul.wide.s32 	%rd169, %r39, 368;
	add.s64 	%rd170, %rd3, %rd169;
	ld.global.v2.f32 	{%f441, %f440}, [%rd170];
$L__BB38_115:
	add.s64 	%rd51, %rd50, %rd78;
	st.global.v2.f32 	[%rd51], {%f441, %f440};
	setp.gt.s32 	%p51, %r3, 48;
	mov.f32 	%f442, 0f00000000;
	mov.f32 	%f443, %f442;
	@%p51 bra 	$L__BB38_117;
	mul.wide.s32 	%rd171, %r39, 376;
	add.s64 	%rd172, %rd3, %rd171;
	ld.global.v2.f32 	{%f443, %f442}, [%rd172];
$L__BB38_117:
	add.s64 	%rd52, %rd51, %rd78;
	st.global.v2.f32 	[%rd52], {%f443, %f442};
	setp.gt.s32 	%p52, %r3, 49;
	mov.f32 	%f444, 0f00000000;
	mov.f32 	%f445, %f444;
	@%p52 bra 	$L__BB38_119;
	mul.wide.s32 	%rd173, %r39, 384;
	add.s64 	%rd174, %rd3, %rd173;
	ld.global.v2.f32 	{%f445, %f444}, [%rd174];
$L__BB38_119:
	add.s64 	%rd53, %rd52, %rd78;
	st.global.v2.f32 	[%rd53], {%f445, %f444};
	setp.gt.s32 	%p53, %r3, 50;
	mov.f32 	%f446, 0f00000000;
	mov.f32 	%f447, %f446;
	@%p53 bra 	$L__BB38_121;
	mul.wide.s32 	%rd175, %r39, 392;
	add.s64 	%rd176, %rd3, %rd175;
	ld.global.v2.f32 	{%f447, %f446}, [%rd176];
$L__BB38_121:
	add.s64 	%rd54, %rd53, %rd78;
	st.global.v2.f32 	[%rd54], {%f447, %f446};
	setp.gt.s32 	%p54, %r3, 51;
	mov.f32 	%f448, 0f00000000;
	mov.f32 	%f449, %f448;
	@%p54 bra 	$L__BB38_123;
	mul.wide.s32 	%rd177, %r39, 400;
	add.s64 	%rd178, %rd3, %rd177;
	ld.global.v2.f32 	{%f449, %f448}, [%rd178];
$L__BB38_123:
	add.s64 	%rd55, %rd54, %rd78;
	st.global.v2.f32 	[%rd55], {%f449, %f448};
	setp.gt.s32 	%p55, %r3, 52;
	mov.f32 	%f450, 0f00000000;
	mov.f32 	%f451, %f450;
	@%p55 bra 	$L__BB38_125;
	mul.wide.s32 	%rd179, %r39, 408;
	add.s64 	%rd180, %rd3, %rd179;
	ld.global.v2.f32 	{%f451, %f450}, [%rd180];
$L__BB38_125:
	add.s64 	%rd56, %rd55, %rd78;
	st.global.v2.f32 	[%rd56], {%f451, %f450};
	setp.gt.s32 	%p56, %r3, 53;
	mov.f32 	%f452, 0f00000000;
	mov.f32 	%f453, %f452;
	@%p56 bra 	$L__BB38_127;
	mul.wide.s32 	%rd181, %r39, 416;
	add.s64 	%rd182, %rd3, %rd181;
	ld.global.v2.f32 	{%f453, %f452}, [%rd182];
$L__BB38_127:
	add.s64 	%rd57, %rd56, %rd78;
	st.global.v2.f32 	[%rd57], {%f453, %f452};
	setp.gt.s32 	%p57, %r3, 54;
	mov.f32 	%f454, 0f00000000;
	mov.f32 	%f455, %f454;
	@%p57 bra 	$L__BB38_129;
	mul.wide.s32 	%rd183, %r39, 424;
	add.s64 	%rd184, %rd3, %rd183;
	ld.global.v2.f32 	{%f455, %f454}, [%rd184];
$L__BB38_129:
	add.s64 	%rd58, %rd57, %rd78;
	st.global.v2.f32 	[%rd58], {%f455, %f454};
	setp.gt.s32 	%p58, %r3, 55;
	mov.f32 	%f456, 0f00000000;
	mov.f32 	%f457, %f456;
	@%p58 bra 	$L__BB38_131;
	mul.wide.s32 	%rd185, %r39, 432;
	add.s64 	%rd186, %rd3, %rd185;
	ld.global.v2.f32 	{%f457, %f456}, [%rd186];
$L__BB38_131:
	add.s64 	%rd59, %rd58, %rd78;
	st.global.v2.f32 	[%rd59], {%f457, %f456};
	setp.gt.s32 	%p59, %r3, 56;
	mov.f32 	%f458, 0f00000000;
	mov.f32 	%f459, %f458;
	@%p59 bra 	$L__BB38_133;
	mul.wide.s32 	%rd187, %r39, 440;
	add.s64 	%rd188, %rd3, %rd187;
	ld.global.v2.f32 	{%f459, %f458}, [%rd188];
$L__BB38_133:
	add.s64 	%rd60, %rd59, %rd78;
	st.global.v2.f32 	[%rd60], {%f459, %f458};
	setp.gt.s32 	%p60, %r3, 57;
	mov.f32 	%f460, 0f00000000;
	mov.f32 	%f461, %f460;
	@%p60 bra 	$L__BB38_135;
	mul.wide.s32 	%rd189, %r39, 448;
	add.s64 	%rd190, %rd3, %rd189;
	ld.global.v2.f32 	{%f461, %f460}, [%rd190];
$L__BB38_135:
	add.s64 	%rd61, %rd60, %rd78;
	st.global.v2.f32 	[%rd61], {%f461, %f460};
	setp.gt.s32 	%p61, %r3, 58;
	mov.f32 	%f462, 0f00000000;
	mov.f32 	%f463, %f462;
	@%p61 bra 	$L__BB38_137;
	mul.wide.s32 	%rd191, %r39, 456;
	add.s64 	%rd192, %rd3, %rd191;
	ld.global.v2.f32 	{%f463, %f462}, [%rd192];
$L__BB38_137:
	add.s64 	%rd62, %rd61, %rd78;
	st.global.v2.f32 	[%rd62], {%f463, %f462};
	setp.gt.s32 	%p62, %r3, 59;
	mov.f32 	%f464, 0f00000000;
	mov.f32 	%f465, %f464;
	@%p62 bra 	$L__BB38_139;
	mul.wide.s32 	%rd193, %r39, 464;
	add.s64 	%rd194, %rd3, %rd193;
	ld.global.v2.f32 	{%f465, %f464}, [%rd194];
$L__BB38_139:
	add.s64 	%rd63, %rd62, %rd78;
	st.global.v2.f32 	[%rd63], {%f465, %f464};
	setp.gt.s32 	%p63, %r3, 60;
	mov.f32 	%f466, 0f00000000;
	mov.f32 	%f467, %f466;
	@%p63 bra 	$L__BB38_141;
	mul.wide.s32 	%rd195, %r39, 472;
	add.s64 	%rd196, %rd3, %rd195;
	ld.global.v2.f32 	{%f467, %f466}, [%rd196];
$L__BB38_141:
	add.s64 	%rd64, %rd63, %rd78;
	st.global.v2.f32 	[%rd64], {%f467, %f466};
	setp.gt.s32 	%p64, %r3, 61;
	mov.f32 	%f468, 0f00000000;
	mov.f32 	%f469, %f468;
	@%p64 bra 	$L__BB38_143;
	mul.wide.s32 	%rd197, %r39, 480;
	add.s64 	%rd198, %rd3, %rd197;
	ld.global.v2.f32 	{%f469, %f468}, [%rd198];
$L__BB38_143:
	add.s64 	%rd65, %rd64, %rd78;
	st.global.v2.f32 	[%rd65], {%f469, %f468};
	setp.gt.s32 	%p65, %r3, 62;
	mov.f32 	%f470, 0f00000000;
	mov.f32 	%f471, %f470;
	@%p65 bra 	$L__BB38_145;
	mul.wide.s32 	%rd199, %r39, 488;
	add.s64 	%rd200, %rd3, %rd199;
	ld.global.v2.f32 	{%f471, %f470}, [%rd200];
$L__BB38_145:
	add.s64 	%rd66, %rd65, %rd78;
	st.global.v2.f32 	[%rd66], {%f471, %f470};
	setp.gt.s32 	%p66, %r3, 63;
	mov.f32 	%f472, 0f00000000;
	mov.f32 	%f473, %f472;
	@%p66 bra 	$L__BB38_147;
	mul.wide.s32 	%rd201, %r39, 496;
	add.s64 	%rd202, %rd3, %rd201;
	ld.global.v2.f32 	{%f473, %f472}, [%rd202];
$L__BB38_147:
	add.s64 	%rd203, %rd66, %rd78;
	st.global.v2.f32 	[%rd203], {%f473, %f472};
$L__BB38_148:
	ret;

}
	// .globl	_Z19zlacpy_lower_kerneliiPK7double2iPS_i
.visible .entry _Z19zlacpy_lower_kerneliiPK7double2iPS_i(
	.param .u32 _Z19zlacpy_lower_kerneliiPK7double2iPS_i_param_0,
	.param .u32 _Z19zlacpy_lower_kerneliiPK7double2iPS_i_param_1,
	.param .u64 .ptr .align 1 _Z19zlacpy_lower_kerneliiPK7double2iPS_i_param_2,
	.param .u32 _Z19zlacpy_lower_kerneliiPK7double2iPS_i_param_3,
	.param .u64 .ptr .align 1 _Z19zlacpy_lower_kerneliiPK7double2iPS_i_param_4,
	.param .u32 _Z19zlacpy_lower_kerneliiPK7double2iPS_i_param_5
)
{
	.reg .pred 	%p<77>;
	.reg .b32 	%r<65>;
	.reg .b64 	%rd<218>;
	.reg .b64 	%fd<484>;

	ld.param.u32 	%r41, [_Z19zlacpy_lower_kerneliiPK7double2iPS_i_param_0];
	ld.param.u32 	%r38, [_Z19zlacpy_lower_kerneliiPK7double2iPS_i_param_1];
	ld.param.u64 	%rd71, [_Z19zlacpy_lower_kerneliiPK7double2iPS_i_param_2];
	ld.param.u32 	%r39, [_Z19zlacpy_lower_kerneliiPK7double2iPS_i_param_3];
	ld.param.u64 	%rd72, [_Z19zlacpy_lower_kerneliiPK7double2iPS_i_param_4];
	ld.param.u32 	%r40, [_Z19zlacpy_lower_kerneliiPK7double2iPS_i_param_5];
	mov.u32 	%r42, %ctaid.x;
	shl.b32 	%r43, %r42, 6;
	mov.u32 	%r44, %tid.x;
	add.s32 	%r1, %r43, %r44;
	mov.u32 	%r45, %ctaid.y;
	shl.b32 	%r2, %r45, 6;
	setp.ge.s32 	%p1, %r1, %r41;
	@%p1 bra 	$L__BB39_148;
	add.s32 	%r46, %r2, 64;
	setp.le.s32 	%p2, %r46, %r38;
	cvta.to.global.u64 	%rd73, %rd71;
	cvta.to.global.u64 	%rd74, %rd72;
	mad.lo.s32 	%r47, %r39, %r2, %r1;
	mul.wide.s32 	%rd75, %r47, 16;
	add.s64 	%rd1, %rd73, %rd75;
	mad.lo.s32 	%r48, %r40, %r2, %r1;
	mul.wide.s32 	%rd76, %r48, 16;
	add.s64 	%rd2, %rd74, %rd76;
	sub.s32 	%r3, %r1, %r2;
	@%p2 bra 	$L__BB39_19;
	setp.ge.s32 	%p67, %r2, %r38;
	@%p67 bra 	$L__BB39_148;
	not.b32 	%r50, %r2;
	add.s32 	%r51, %r38, %r50;
	min.u32 	%r52, %r51, 63;
	add.s32 	%r4, %r52, 1;
	and.b32  	%r5, %r4, 3;
	setp.lt.u32 	%p68, %r51, 3;
	mov.b32 	%r60, 0;
	@%p68 bra 	$L__BB39_14;
	and.b32  	%r60, %r4, 124;
	mul.lo.s32 	%r58, %r39, 3;
	shl.b32 	%r8, %r39, 2;
	shl.b32 	%r57, %r39, 1;
	shl.b32 	%r10, %r40, 2;
	mov.b32 	%r54, 0;
	mul.wide.s32 	%rd68, %r40, 16;
	mov.u32 	%r55, %r54;
	mov.u32 	%r56, %r39;
	mov.u32 	%r59, %r54;
$L__BB39_5:
	setp.gt.s32 	%p69, %r3, %r59;
	mov.f64 	%fd474, 0d0000000000000000;
	mov.f64 	%fd475, %fd474;
	@%p69 bra 	$L__BB39_7;
	mul.wide.s32 	%rd204, %r54, 16;
	add.s64 	%rd205, %rd1, %rd204;
	ld.global.v2.f64 	{%fd475, %fd474}, [%rd205];
$L__BB39_7:
	mul.wide.s32 	%rd206, %r55, 16;
	add.s64 	%rd67, %rd2, %rd206;
	st.global.v2.f64 	[%rd67], {%fd475, %fd474};
	add.s32 	%r17, %r59, 1;
	setp.gt.s32 	%p70, %r3, %r17;
	mov.f64 	%fd476, 0d0000000000000000;
	mov.f64 	%fd477, %fd476;
	@%p70 bra 	$L__BB39_9;
	mul.wide.s32 	%rd207, %r56, 16;
	add.s64 	%rd208, %rd1, %rd207;
	ld.global.v2.f64 	{%fd477, %fd476}, [%rd208];
$L__BB39_9:
	add.s64 	%rd69, %rd67, %rd68;
	st.global.v2.f64 	[%rd69], {%fd477, %fd476};
	add.s32 	%r18, %r17, 1;
	setp.gt.s32 	%p71, %r3, %r18;
	mov.f64 	%fd478, 0d0000000000000000;
	mov.f64 	%fd479, %fd478;
	@%p71 bra 	$L__BB39_11;
	mul.wide.s32 	%rd209, %r57, 16;
	add.s64 	%rd210, %rd1, %rd209;
	ld.global.v2.f64 	{%fd479, %fd478}, [%rd210];
$L__BB39_11:
	add.s64 	%rd70, %rd69, %rd68;
	st.global.v2.f64 	[%rd70], {%fd479, %fd478};
	add.s32 	%r19, %r18, 1;
	setp.gt.s32 	%p72, %r3, %r19;
	mov.f64 	%fd480, 0d0000000000000000;
	mov.f64 	%fd481, %fd480;
	@%p72 bra 	$L__BB39_13;
	mul.wide.s32 	%rd211, %r58, 16;
	add.s64 	%rd212, %rd1, %rd211;
	ld.global.v2.f64 	{%fd481, %fd480}, [%rd212];
$L__BB39_13:
	add.s64 	%rd213, %rd70, %rd68;
	st.global.v2.f64 	[%rd213], {%fd481, %fd480};
	add.s32 	%r58, %r58, %r8;
	add.s32 	%r57, %r57, %r8;
	add.s32 	%r56, %r56, %r8;
	add.s32 	%r55, %r55, %r10;
	add.s32 	%r54, %r54, %r8;
	add.s32 	%r59, %r19, 1;
	setp.ne.s32 	%p73, %r59, %r60;
	@%p73 bra 	$L__BB39_5;
$L__BB39_14:
	setp.eq.s32 	%p74, %r5, 0;
	@%p74 bra 	$L__BB39_148;
	mul.lo.s32 	%r63, %r60, %r40;
	mul.lo.s32 	%r62, %r60, %r39;
	neg.s32 	%r61, %r5;
$L__BB39_16:
	.pragma "nounroll";
	setp.gt.s32 	%p75, %r3, %r60;
	mov.f64 	%fd482, 0d0000000000000000;
	mov.f64 	%fd483, %fd482;
	@%p75 bra 	$L__BB39_18;
	mul.wide.s32 	%rd214, %r62, 16;
	add.s64 	%rd215, %rd1, %rd214;
	ld.global.v2.f64 	{%fd483, %fd482}, [%rd215];
$L__BB39_18:
	mul.wide.s32 	%rd216, %r63, 16;
	add.s64 	%rd217, %rd2, %rd216;
	st.global.v2.f64 	[%rd217], {%fd483, %fd482};
	add.s32 	%r60, %r60, 1;
	add.s32 	%r63, %r63, %r40;
	add.s32 	%r62, %r62, %r39;
	add.s32 	%r61, %r61, 1;
	setp.ne.s32 	%p76, %r61, 0;
	@%p76 bra 	$L__BB39_16;
	bra.uni 	$L__BB39_148;
$L__BB39_19:
	setp.gt.s32 	%p3, %r3, 0;
	mov.f64 	%fd346, 0d0000000000000000;
	mov.f64 	%fd347, %fd346;
	@%p3 bra 	$L__BB39_21;
	ld.global.v2.f64 	{%fd347, %fd346}, [%rd1];
$L__BB39_21:
	st.global.v2.f64 	[%rd2], {%fd347, %fd346};
	setp.gt.s32 	%p4, %r3, 1;
	mul.wide.s32 	%rd77, %r39, 16;
	add.s64 	%rd3, %rd1, %rd77;
	mov.f64 	%fd348, 0d0000000000000000;
	mov.f64 	%fd349, %fd348;
	@%p4 bra 	$L__BB39_23;
	ld.global.v2.f64 	{%fd349, %fd348}, [%rd3];
$L__BB39_23:
	mul.wide.s32 	%rd78, %r40, 16;
	add.s64 	%rd4, %rd2, %rd78;
	st.global.v2.f64 	[%rd4], {%fd349, %fd348};
	setp.gt.s32 	%p5, %r3, 2;
	mov.f64 	%fd350, 0d0000000000000000;
	mov.f64 	%fd351, %fd350;
	@%p5 bra 	$L__BB39_25;
	add.s64 	%rd80, %rd3, %rd77;
	ld.global.v2.f64 	{%fd351, %fd350}, [%rd80];
$L__BB39_25:
	add.s64 	%rd6, %rd4, %rd78;
	st.global.v2.f64 	[%rd6], {%fd351, %fd350};
	setp.gt.s32 	%p6, %r3, 3;
	mov.f64 	%fd352, 0d0000000000000000;
	mov.f64 	%fd353, %fd352;
	@%p6 bra 	$L__BB39_27;
	mul.wide.s32 	%rd81, %r39, 32;
	add.s64 	%rd82, %rd3, %rd81;
	ld.global.v2.f64 	{%fd353, %fd352}, [%rd82];
$L__BB39_27:
	add.s64 	%rd7, %rd6, %rd78;
	st.global.v2.f64 	[%rd7], {%fd353, %fd352};
	setp.gt.s32 	%p7, %r3, 4;
	mov.f64 	%fd354, 0d0000000000000000;
	mov.f64 	%fd355, %fd354;
	@%p7 bra 	$L__BB39_29;
	mul.wide.s32 	%rd83, %r39, 48;
	add.s64 	%rd84, %rd3, %rd83;
	ld.global.v2.f64 	{%fd355, %fd354}, [%rd84];
$L__BB39_29:
	add.s64 	%rd8, %rd7, %rd78;
	st.global.v2.f64 	[%rd8], {%fd355, %fd354};
	setp.gt.s32 	%p8, %r3, 5;
	mov.f64 	%fd356, 0d0000000000000000;
	mov.f64 	%fd357, %fd356;
	@%p8 bra 	$L__BB39_31;
	mul.wide.s32 	%rd85, %r39, 64;
	add.s64 	%rd86, %rd3, %rd85;
	ld.global.v2.f64 	{%fd357, %fd356}, [%rd86];
$L__BB39_31:
	add.s64 	%rd9, %rd8, %rd78;
	st.global.v2.f64 	[%rd9], {%fd357, %fd356};
	setp.gt.s32 	%p9, %r3, 6;
	mov.f64 	%fd358, 0d0000000000000000;
	mov.f64 	%fd359, %fd358;
	@%p9 bra 	$L__BB39_33;
	mul.wide.s32 	%rd87, %r39, 80;
	add.s64 	%rd88, %rd3, %rd87;
	ld.global.v2.f64 	{%fd359, %fd358}, [%rd88];
$L__BB39_33:
	add.s64 	%rd10, %rd9, %rd78;
	st.global.v2.f64 	[%rd10], {%fd359, %fd358};
	setp.gt.s32 	%p10, %r3, 7;
	mov.f64 	%fd360, 0d0000000000000000;
	mov.f64 	%fd361, %fd360;
	@%p10 bra 	$L__BB39_35;
	mul.wide.s32 	%rd89, %r39, 96;
	add.s64 	%rd90, %rd3, %rd89;
	ld.global.v2.f64 	{%fd361, %fd360}, [%rd90];
$L__BB39_35:
	add.s64 	%rd11, %rd10, %rd78;
	st.global.v2.f64 	[%rd11], {%fd361, %fd360};
	setp.gt.s32 	%p11, %r3, 8;
	mov.f64 	%fd362, 0d0000000000000000;
	mov.f64 	%fd363, %fd362;
	@%p11 bra 	$L__BB39_37;
	mul.wide.s32 	%rd91, %r39, 112;
	add.s64 	%rd92, %rd3, %rd91;
	ld.global.v2.f64 	{%fd363, %fd362}, [%rd92];
$L__BB39_37:
	add.s64 	%rd12, %rd11, %rd78;
	st.global.v2.f64 	[%rd12], {%fd363, %fd362};
	setp.gt.s32 	%p12, %r3, 9;
	mov.f64 	%fd364, 0d0000000000000000;
	mov.f64 	%fd365, %fd364;
	@%p12 bra 	$L__BB39_39;
	mul.wide.s32 	%rd93, %r39, 128;
	add.s64 	%rd94, %rd3, %rd93;
	ld.global.v2.f64 	{%fd365, %fd364}, [%rd94];
$L__BB39_39:
	add.s64 	%rd13, %rd12, %rd78;
	st.global.v2.f64 	[%rd13], {%fd365, %fd364};
	setp.gt.s32 	%p13, %r3, 10;
	mov.f64 	%fd366, 0d0000000000000000;
	mov.f64 	%fd367, %fd366;
	@%p13 bra 	$L__BB39_41;
	mul.wide.s32 	%rd95, %r39, 144;
	add.s64 	%rd96, %rd3, %rd95;
	ld.global.v2.f64 	{%fd367, %fd366}, [%rd96];
$L__BB39_41:
	add.s64 	%rd14, %rd13, %rd78;
	st.global.v2.f64 	[%rd14], {%fd367, %fd366};
	setp.gt.s32 	%p14, %r3, 11;
	mov.f64 	%fd368, 0d0000000000000000;
	mov.f64 	%fd369, %fd368;
	@%p14 bra 	$L__BB39_43;
	mul.wide.s32 	%rd97, %r39, 160;
	add.s64 	%rd98, %rd3, %rd97;
	ld.global.v2.f64 	{%fd369, %fd368}, [%rd98];
$L__BB39_43:
	add.s64 	%rd15, %rd14, %rd78;
	st.global.v2.f64 	[%rd15], {%fd369, %fd368};
	setp.gt.s32 	%p15, %r3, 12;
	mov.f64 	%fd370, 0d0000000000000000;
	mov.f64 	%fd371, %fd370;
	@%p15 bra 	$L__BB39_45;
	mul.wide.s32 	%rd99, %r39, 176;
	add.s64 	%rd100, %rd3, %rd99;
	ld.global.v2.f64 	{%fd371, %fd370}, [%rd100];
$L__BB39_45:
	add.s64 	%rd16, %rd15, %rd78;
	st.global.v2.f64 	[%rd16], {%fd371, %fd370};
	setp.gt.s32 	%p16, %r3, 13;
	mov.f64 	%fd372, 0d0000000000000000;
	mov.f64 	%fd373, %fd372;
	@%p16 bra 	$L__BB39_47;
	mul.wide.s32 	%rd101, %r39, 192;
	add.s64 	%rd102, %rd3, %rd101;
	ld.global.v2.f64 	{%fd373, %fd372}, [%rd102];
$L__BB39_47:
	add.s64 	%rd17, %rd16, %rd78;
	st.global.v2.f64 	[%rd17], {%fd373, %fd372};
	setp.gt.s32 	%p17, %r3, 14;
	mov.f64 	%fd374, 0d0000000000000000;
	mov.f64 	%fd375, %fd374;
	@%p17 bra 	$L__BB39_49;
	mul.wide.s32 	%rd103, %r39, 208;
	add.s64 	%rd104, %rd3, %rd103;
	ld.global.v2.f64 	{%fd375, %fd374}, [%rd104];
$L__BB39_49:
	add.s64 	%rd18, %rd17, %rd78;
	st.global.v2.f64 	[%rd18], {%fd375, %fd374};
	setp.gt.s32 	%p18, %r3, 15;
	mov.f64 	%fd376, 0d0000000000000000;
	mov.f64 	%fd377, %fd376;
	@%p18 bra 	$L__BB39_51;
	mul.wide.s32 	%rd105, %r39, 224;
	add.s64 	%rd106, %rd3, %rd105;
	ld.global.v2.f64 	{%fd377, %fd376}, [%rd106];
$L__BB39_51:
	add.s64 	%rd19, %rd18, %rd78;
	st.global.v2.f64 	[%rd19], {%fd377, %fd376};
	setp.gt.s32 	%p19, %r3, 16;
	mov.f64 	%fd378, 0d0000000000000000;
	mov.f64 	%fd379, %fd378;
	@%p19 bra 	$L__BB39_53;
	mul.wide.s32 	%rd107, %r39, 240;
	add.s64 	%rd108, %rd3, %rd107;
	ld.global.v2.f64 	{%fd379, %fd378}, [%rd108];
$L__BB39_53:
	add.s64 	%rd20, %rd19, %rd78;
	st.global.v2.f64 	[%rd20], {%fd379, %fd378};
	setp.gt.s32 	%p20, %r3, 17;
	mov.f64 	%fd380, 0d0000000000000000;
	mov.f64 	%fd381, %fd380;
	@%p20 bra 	$L__BB39_55;
	mul.wide.s32 	%rd109, %r39, 256;
	add.s64 	%rd110, %rd3, %rd109;
	ld.global.v2.f64 	{%fd381, %fd380}, [%rd110];
$L__BB39_55:
	add.s64 	%rd21, %rd20, %rd78;
	st.global.v2.f64 	[%rd21], {%fd381, %fd380};
	setp.gt.s32 	%p21, %r3, 18;
	mov.f64 	%fd382, 0d0000000000000000;
	mov.f64 	%fd383, %fd382;
	@%p21 bra 	$L__BB39_57;
	mul.wide.s32 	%rd111, %r39, 272;
	add.s64 	%rd112, %rd3, %rd111;
	ld.global.v2.f64 	{%fd383, %fd382}, [%rd112];
$L__BB39_57:
	add.s64 	%rd22, %rd21, %rd78;
	st.global.v2.f64 	[%rd22], {%fd383, %fd382};
	setp.gt.s32 	%p22, %r3, 19;
	mov.f64 	%fd384, 0d0000000000000000;
	mov.f64 	%fd385, %fd384;
	@%p22 bra 	$L__BB39_59;
	mul.wide.s32 	%rd113, %r39, 288;
	add.s64 	%rd114, %rd3, %rd113;
	ld.global.v2.f64 	{%fd385, %fd384}, [%rd114];
$L__BB39_59:
	add.s64 	%rd23, %rd22, %rd78;
	st.global.v2.f64 	[%rd23], {%fd385, %fd384};
	setp.gt.s32 	%p23, %r3, 20;
	mov.f64 	%fd386, 0d0000000000000000;
	mov.f64 	%fd387, %fd386;
	@%p23 bra 	$L__BB39_61;
	mul.wide.s32 	%rd115, %r39, 304;
	add.s64 	%rd116, %rd3, %rd115;
	ld.global.v2.f64 	{%fd387, %fd386}, [%rd116];
$L__BB39_61:
	add.s64 	%rd24, %rd23, %rd78;
	st.global.v2.f64 	[%rd24], {%fd387, %fd386};
	setp.gt.s32 	%p24, %r3, 21;
	mov.f64 	%fd388, 0d0000000000000000;
	mov.f64 	%fd389, %fd388;
	@%p24 bra 	$L__BB39_63;
	mul.wide.s32 	%rd117, %r39, 320;
	add.s64 	%rd118, %rd3, %rd117;
	ld.global.v2.f64 	{%fd389, %fd388}, [%rd118];
$L__BB39_63:
	add.s64 	%rd25, %rd24, %rd78;
	st.global.v2.f64 	[%rd25], {%fd389, %fd388};
	setp.gt.s32 	%p25, %r3, 22;
	mov.f64 	%fd390, 0d0000000000000000;
	mov.f64 	%fd391, %fd390;
	@%p25 bra 	$L__BB39_65;
	mul.wide.s32 	%rd119, %r39, 336;
	add.s64 	%rd120, %rd3, %rd119;
	ld.global.v2.f64 	{%fd391, %fd390}, [%rd120];
$L__BB39_65:
	add.s64 	%rd26, %rd25, %rd78;
	st.global.v2.f64 	[%rd26], {%fd391, %fd390};
	setp.gt.s32 	%p26, %r3, 23;
	mov.f64 	%fd392, 0d0000000000000000;
	mov.f64 	%fd393, %fd392;
	@%p26 bra 	$L__BB39_67;
	mul.wide.s32 	%rd121, %r39, 352;
	add.s64 	%rd122, %rd3, %rd121;
	ld.global.v2.f64 	{%fd393, %fd392}, [%rd122];
$L__BB39_67:
	add.s64 	%rd27, %rd26, %rd78;
	st.global.v2.f64 	[%rd27], {%fd393, %fd392};
	setp.gt.s32 	%p27, %r3, 24;
	mov.f64 	%fd394, 0d0000000000000000;
	mov.f64 	%fd395, %fd394;
	@%p27 bra 	$L__BB39_69;
	mul.wide.s32 	%rd123, %r39, 368;
	add.s64 	%rd124, %rd3, %rd123;
	ld.global.v2.f64 	{%fd395, %fd394}, [%rd124];
$L__BB39_69:
	add.s64 	%rd28, %rd27, %rd78;
	st.global.v2.f64 	[%rd28], {%fd395, %fd394};
	setp.gt.s32 	%p28, %r3, 25;
	mov.f64 	%fd396, 0d0000000000000000;
	mov.f64 	%fd397, %fd396;
	@%p28 bra 	$L__BB39_71;
	mul.wide.s32 	%rd125, %r39, 384;
	add.s64 	%rd126, %rd3, %rd125;
	ld.global.v2.f64 	{%fd397, %fd396}, [%rd126];
$L__BB39_71:
	add.s64 	%rd29, %rd28, %rd78;
	st.global.v2.f64 	[%rd29], {%fd397, %fd396};
	setp.gt.s32 	%p29, %r3, 26;
	mov.f64 	%fd398, 0d0000000000000000;
	mov.f64 	%fd399, %fd398;
	@%p29 bra 	$L__BB39_73;
	mul.wide.s32 	%rd127, %r39, 400;
	add.s64 	%rd128, %rd3, %rd127;
	ld.global.v2.f64 	{%fd399, %fd398}, [%rd128];
$L__BB39_73:
	add.s64 	%rd30, %rd29, %rd78;
	st.global.v2.f64 	[%rd30], {%fd399, %fd398};
	setp.gt.s32 	%p30, %r3, 27;
	mov.f64 	%fd400, 0d0000000000000000;
	mov.f64 	%fd401, %fd400;
	@%p30 bra 	$L__BB39_75;
	mul.wide.s32 	%rd129, %r39, 416;
	add.s64 	%rd130, %rd3, %rd129;
	ld.global.v2.f64 	{%fd401, %fd400}, [%rd130];
$L__BB39_75:
	add.s64 	%rd31, %rd30, %rd78;
	st.global.v2.f64 	[%rd31], {%fd401, %fd400};
	setp.gt.s32 	%p31, %r3, 28;
	mov.f64 	%fd402, 0d0000000000000000;
	mov.f64 	%fd403, %fd402;
	@%p31 bra 	$L__BB39_77;
	mul.wide.s32 	%rd131, %r39, 432;
	add.s64 	%rd132, %rd3, %rd131;
	ld.global.v2.f64 	{%fd403, %fd402}, [%rd132];
$L__BB39_77:
	add.s64 	%rd32, %rd31, %rd78;
	st.global.v2.f64 	[%rd32], {%fd403, %fd402};
	setp.gt.s32 	%p32, %r3, 29;
	mov.f64 	%fd404, 0d0000000000000000;
	mov.f64 	%fd405, %fd404;
	@%p32 bra 	$L__BB39_79;
	mul.wide.s32 	%rd133, %r39, 448;
	add.s64 	%rd134, %rd3, %rd133;
	ld.global.v2.f64 	{%fd405, %fd404}, [%rd134];
$L__BB39_79:
	add.s64 	%rd33, %rd32, %rd78;
	st.global.v2.f64 	[%rd33], {%fd405, %fd404};
	setp.gt.s32 	%p33, %r3, 30;
	mov.f64 	%fd406, 0d0000000000000000;
	mov.f64 	%fd407, %fd406;
	@%p33 bra 	$L__BB39_81;
	mul.wide.s32 	%rd135, %r39, 464;
	add.s64 	%rd136, %rd3, %rd135;
	ld.global.v2.f64 	{%fd407, %fd406}, [%rd136];
$L__BB39_81:
	add.s64 	%rd34, %rd33, %rd78;
	st.global.v2.f64 	[%rd34], {%fd407, %fd406};
	setp.gt.s32 	%p34, %r3, 31;
	mov.f64 	%fd408, 0d0000000000000000;
	mov.f64 	%fd409, %fd408;
	@%p34 bra 	$L__BB39_83;
	mul.wide.s32 	%rd137, %r39, 480;
	add.s64 	%rd138, %rd3, %rd137;
	ld.global.v2.f64 	{%fd409, %fd408}, [%rd138];
$L__BB39_83:
	add.s64 	%rd35, %rd34, %rd78;
	st.global.v2.f64 	[%rd35], {%fd409, %fd408};
	setp.gt.s32 	%p35, %r3, 32;
	mov.f64 	%fd410, 0d0000000000000000;
	mov.f64 	%fd411, %fd410;
	@%p35 bra 	$L__BB39_85;
	mul.wide.s32 	%rd139, %r39, 496;
	add.s64 	%rd140, %rd3, %rd139;
	ld.global.v2.f64 	{%fd411, %fd410}, [%rd140];
$L__BB39_85:
	add.s64 	%rd36, %rd35, %rd78;
	st.global.v2.f64 	[%rd36], {%fd411, %fd410};
	setp.gt.s32 	%p36, %r3, 33;
	mov.f64 	%fd412, 0d0000000000000000;
	mov.f64 	%fd413, %fd412;
	@%p36 bra 	$L__BB39_87;
	mul.wide.s32 	%rd141, %r39, 512;
	add.s64 	%rd142, %rd3, %rd141;
	ld.global.v2.f64 	{%fd413, %fd412}, [%rd142];
$L__BB39_87:
	add.s64 	%rd37, %rd36, %rd78;
	st.global.v2.f64 	[%rd37], {%fd413, %fd412};
	setp.gt.s32 	%p37, %r3, 34;
	mov.f64 	%fd414, 0d0000000000000000;
	mov.f64 	%fd415, %fd414;
	@%p37 bra 	$L__BB39_89;
	mul.wide.s32 	%rd143, %r39, 528;
	add.s64 	%rd144, %rd3, %rd143;
	ld.global.v2.f64 	{%fd415, %fd414}, [%rd144];
$L__BB39_89:
	add.s64 	%rd38, %rd37, %rd78;
	st.global.v2.f64 	[%rd38], {%fd415, %fd414};
	setp.gt.s32 	%p38, %r3, 35;
	mov.f64 	%fd416, 0d0000000000000000;
	mov.f64 	%fd417, %fd416;
	@%p38 bra 	$L__BB39_91;
	mul.wide.s32 	%rd145, %r39, 544;
	add.s64 	%rd146, %rd3, %rd145;
	ld.global.v2.f64 	{%fd417, %fd416}, [%rd146];
$L__BB39_91:
	add.s64 	%rd39, %rd38, %rd78;
	st.global.v2.f64 	[%rd39], {%fd417, %fd416};
	setp.gt.s32 	%p39, %r3, 36;
	mov.f64 	%fd418, 0d0000000000000000;
	mov.f64 	%fd419, %fd418;
	@%p39 bra 	$L__BB39_93;
	mul.wide.s32 	%rd147, %r39, 560;
	add.s64 	%rd148, %rd3, %rd147;
	ld.global.v2.f64 	{%fd419, %fd418}, [%rd148];
$L__BB39_93:
	add.s64 	%rd40, %rd39, %rd78;
	st.global.v2.f64 	[%rd40], {%fd419, %fd418};
	setp.gt.s32 	%p40, %r3, 37;
	mov.f64 	%fd420, 0d0000000000000000;
	mov.f64 	%fd421, %fd420;
	@%p40 bra 	$L__BB39_95;
	mul.wide.s32 	%rd149, %r39, 576;
	add.s64 	%rd150, %rd3, %rd149;
	ld.global.v2.f64 	{%fd421, %fd420}, [%rd150];
$L__BB39_95:
	add.s64 	%rd41, %rd40, %rd78;
	st.global.v2.f64 	[%rd41], {%fd421, %fd420};
	setp.gt.s32 	%p41, %r3, 38;
	mov.f64 	%fd422, 0d0000000000000000;
	mov.f64 	%fd423, %fd422;
	@%p41 bra 	$L__BB39_97;
	mul.wide.s32 	%rd151, %r39, 592;
	add.s64 	%rd152, %rd3, %rd151;
	ld.global.v2.f64 	{%fd423, %fd422}, [%rd152];
$L__BB39_97:
	add.s64 	%rd42, %rd41, %rd78;
	st.global.v2.f64 	[%rd42], {%fd423, %fd422};
	setp.gt.s32 	%p42, %r3, 39;
	mov.f64 	%fd424, 0d0000000000000000;
	mov.f64 	%fd425, %fd424;
	@%p42 bra 	$L__BB39_99;
	mul.wide.s32 	%rd153, %r39, 608;
	add.s64 	%rd154, %rd3, %rd153;
	ld.global.v2.f64 	{%fd425, %fd424}, [%rd154];
$L__BB39_99:
	add.s64 	%rd43, %rd42, %rd78;
	st.global.v2.f64 	[%rd43], {%fd425, %fd424};
	setp.gt.s32 	%p43, %r3, 40;
	mov.f64 	%fd426, 0d0000000000000000;
	mov.f64 	%fd427, %fd426;
	@%p43 bra 	$L__BB39_101;
	mul.wide.s32 	%rd155, %r39, 624;
	add.s64 	%rd156, %rd3, %rd155;
	ld.global.v2.f64 	{%fd427, %fd426}, [%rd156];
$L__BB39_101:
	add.s64 	%rd44, %rd43, %rd78;
	st.global.v2.f64 	[%rd44], {%fd427, %fd426};
	setp.gt.s32 	%p44, %r3, 41;
	mov.f64 	%fd428, 0d0000000000000000;
	mov.f64 	%fd429, %fd428;
	@%p44 bra 	$L__BB39_103;
	mul.wide.s32 	%rd157, %r39, 640;
	add.s64 	%rd158, %rd3, %rd157;
	ld.global.v2.f64 	{%fd429, %fd428}, [%rd158];
$L__BB39_103:
	add.s64 	%rd45, %rd44, %rd78;
	st.global.v2.f64 	[%rd45], {%fd429, %fd428};
	setp.gt.s32 	%p45, %r3, 42;
	mov.f64 	%fd430, 0d0000000000000000;
	mov.f64 	%fd431, %fd430;
	@%p45 bra 	$L__BB39_105;
	mul.wide.s32 	%rd159, %r39, 656;
	add.s64 	%rd160, %rd3, %rd159;
	ld.global.v2.f64 	{%fd431, %fd430}, [%rd160];
$L__BB39_105:
	add.s64 	%rd46, %rd45, %rd78;
	st.global.v2.f64 	[%rd46], {%fd431, %fd430};
	setp.gt.s32 	%p46, %r3, 43;
	mov.f64 	%fd432, 0d0000000000000000;
	mov.f64 	%fd433, %fd432;
	@%p46 bra 	$L__BB39_107;
	mul.wide.s32 	%rd161, %r39, 672;
	add.s64 	%rd162, %rd3, %rd161;
	ld.global.v2.f64 	{%fd433, %fd432}, [%rd162];
$L__BB39_107:
	add.s64 	%rd47, %rd46, %rd78;
	st.global.v2.f64 	[%rd47], {%fd433, %fd432};
	setp.gt.s32 	%p47, %r3, 44;
	mov.f64 	%fd434, 0d0000000000000000;
	mov.f64 	%fd435, %fd434;
	@%p47 bra 	$L__BB39_109;
	mul.wide.s32 	%rd163, %r39, 688;
	add.s64 	%rd164, %rd3, %rd163;
	ld.global.v2.f64 	{%fd435, %fd434}, [%rd164];
$L__BB39_109:
	add.s64 	%rd48, %rd47, %rd78;
	st.global.v2.f64 	[%rd48], {%fd435, %fd434};
	setp.gt.s32 	%p48, %r3, 45;
	mov.f64 	%fd436, 0d0000000000000000;
	mov.f64 	%fd437, %fd436;
	@%p48 bra 	$L__BB39_111;
	mul.wide.s32 	%rd165, %r39, 704;
	add.s64 	%rd166, %rd3, %rd165;
	ld.global.v2.f64 	{%fd437, %fd436}, [%rd166];
$L__BB39_111:
	add.s64 	%rd49, %rd48, %rd78;
	st.global.v2.f64 	[%rd49], {%fd437, %fd436};
	setp.gt.s32 	%p49, %r3, 46;
	mov.f64 	%fd438, 0d0000000000000000;
	mov.f64 	%fd439, %fd438;
	@%p49 bra 	$L__BB39_113;
	mul.wide.s32 	%rd167, %r39, 720;
	add.s64 	%rd168, %rd3, %rd167;
	ld.global.v2.f64 	{%fd439, %fd438}, [%rd168];
$L__BB39_113:
	add.s64 	%rd50, %rd49, %rd78;
	st.global.v2.f64 	[%rd50], {%fd439, %fd438};
	setp.gt.s32 	%p50, %r3, 47;
	mov.f64 	%fd440, 0d0000000000000000;
	mov.f64 	%fd441, %fd440;
	@%p50 bra 	$L__BB39_115;
	mul.wide.s32 	%rd169, %r39, 736;
	add.s64 	%rd170, %rd3, %rd169;
	ld.global.v2.f64 	{%fd441, %fd440}, [%rd170];
$L__BB39_115:
	add.s64 	%rd51, %rd50, %rd78;
	st.global.v2.f64 	[%rd51], {%fd441, %fd440};
	setp.gt.s32 	%p51, %r3, 48;
	mov.f64 	%fd442, 0d0000000000000000;
	mov.f64 	%fd443, %fd442;
	@%p51 bra 	$L__BB39_117;
	mul.wide.s32 	%rd171, %r39, 752;
	add.s64 	%rd172, %rd3, %rd171;
	ld.global.v2.f64 	{%fd443, %fd442}, [%rd172];
$L__BB39_117:
	add.s64 	%rd52, %rd51, %rd78;
	st.global.v2.f64 	[%rd52], {%fd443, %fd442};
	setp.gt.s32 	%p52, %r3, 49;
	mov.f64 	%fd444, 0d0000000000000000;
	mov.f64 	%fd445, %fd444;
	@%p52 bra 	$L__BB39_119;
	mul.wide.s32 	%rd173, %r39, 768;
	add.s64 	%rd174, %rd3, %rd173;
	ld.global.v2.f64 	{%fd445, %fd444}, [%rd174];
$L__BB39_119:
	add.s64 	%rd53, %rd52, %rd78;
	st.global.v2.f64 	[%rd53], {%fd445, %fd444};
	setp.gt.s32 	%p53, %r3, 50;
	mov.f64 	%fd446, 0d0000000000000000;
	mov.f64 	%fd447, %fd446;
	@%p53 bra 	$L__BB39_121;
	mul.wide.s32 	%rd175, %r39, 784;
	add.s64 	%rd176, %rd3, %rd175;
	ld.global.v2.f64 	{%fd447, %fd446}, [%rd176];
$L__BB39_121:
	add.s64 	%rd54, %rd53, %rd78;
	st.global.v2.f64 	[%rd54], {%fd447, %fd446};
	setp.gt.s32 	%p54, %r3, 51;
	mov.f64 	%fd448, 0d0000000000000000;
	mov.f64 	%fd449, %fd448;
	@%p54 bra 	$L__BB39_123;
	mul.wide.s32 	%rd177, %r39, 800;
	add.s64 	%rd178, %rd3, %rd177;
	ld.global.v2.f64 	{%fd449, %fd448}, [%rd178];
$L__BB39_123:
	add.s64 	%rd55, %rd54, %rd78;
	st.global.v2.f64 	[%rd55], {%fd449, %fd448};
	setp.gt.s32 	%p55, %r3, 52;
	mov.f64 	%fd450, 0d0000000000000000;
	mov.f64 	%fd451, %fd450;
	@%p55 bra 	$L__BB39_125;
	mul.wide.s32 	%rd179, %r39, 816;
	add.s64 	%rd180, %rd3, %rd179;
	ld.global.v2.f64 	{%fd451, %fd450}, [%rd180];
$L__BB39_125:
	add.s64 	%rd56, %rd55, %rd78;
	st.global.v2.f64 	[%rd56], {%fd451, %fd450};
	setp.gt.s32 	%p56, %r3, 53;
	mov.f64 	%fd452, 0d0000000000000000;
	mov.f64 	%fd453, %fd452;
	@%p56 bra 	$L__BB39_127;
	mul.wide.s32 	%rd181, %r39, 832;
	add.s64 	%rd182, %rd3, %rd181;
	ld.global.v2.f64 	{%fd453, %fd452}, [%rd182];
$L__BB39_127:
	add.s64 	%rd57, %rd56, %rd78;
	st.global.v2.f64 	[%rd57], {%fd453, %fd452};
	setp.gt.s32 	%p57, %r3, 54;
	mov.f64 	%fd454, 0d0000000000000000;
	mov.f64 	%fd455, %fd454;
	@%p57 bra 	$L__BB39_129;
	mul.wide.s32 	%rd183, %r39, 848;
	add.s64 	%rd184, %rd3, %rd183;
	ld.global.v2.f64 	{%fd455, %fd454}, [%rd184];
$L__BB39_129:
	add.s64 	%rd58, %rd57, %rd78;
	st.global.v2.f64 	[%rd58], {%fd455, %fd454};
	setp.gt.s32 	%p58, %r3, 55;
	mov.f64 	%fd456, 0d0000000000000000;
	mov.f64 	%fd457, %fd456;
	@%p58 bra 	$L__BB39_131;
	mul.wide.s32 	%rd185, %r39, 864;
	add.s64 	%rd186, %rd3, %rd185;
	ld.global.v2.f64 	{%fd457, %fd456}, [%rd186];
$L__BB39_131:
	add.s64 	%rd59, %rd58, %rd78;
	st.global.v2.f64 	[%rd59], {%fd457, %fd456};
	setp.gt.s32 	%p59, %r3, 56;
	mov.f64 	%fd458, 0d0000000000000000;
	mov.f64 	%fd459, %fd458;
	@%p59 bra 	$L__BB39_133;
	mul.wide.s32 	%rd187, %r39, 880;
	add.s64 	%rd188, %rd3, %rd187;
	ld.global.v2.f64 	{%fd459, %fd458}, [%rd188];
$L__BB39_133:
	add.s64 	%rd60, %rd59, %rd78;
	st.global.v2.f64 	[%rd60], {%fd459, %fd458};
	setp.gt.s32 	%p60, %r3, 57;
	mov.f64 	%fd460, 0d0000000000000000;
	mov.f64 	%fd461, %fd460;
	@%p60 bra 	$L__BB39_135;
	mul.wide.s32 	%rd189, %r39, 896;
	add.s64 	%rd190, %rd3, %rd189;
	ld.global.v2.f64 	{%fd461, %fd460}, [%rd190];
$L__BB39_135:
	add.s64 	%rd61, %rd60, %rd78;
	st.global.v2.f64 	[%rd61], {%fd461, %fd460};
	setp.gt.s32 	%p61, %r3, 58;
	mov.f64 	%fd462, 0d0000000000000000;
	mov.f64 	%fd463, %fd462;
	@%p61 bra 	$L__BB39_137;
	mul.wide.s32 	%rd191, %r39, 912;
	add.s64 	%rd192, %rd3, %rd191;
	ld.global.v2.f64 	{%fd463, %fd462}, [%rd192];
$L__BB39_137:
	add.s64 	%rd62, %rd61, %rd78;
	st.global.v2.f64 	[%rd62], {%fd463, %fd462};
	setp.gt.s32 	%p62, %r3, 59;
	mov.f64 	%fd464, 0d0000000000000000;
	mov.f64 	%fd465, %fd464;
	@%p62 bra 	$L__BB39_139;
	mul.wide.s32 	%rd193, %r39, 928;
	add.s64 	%rd194, %rd3, %rd193;
	ld.global.v2.f64 	{%fd465, %fd464}, [%rd194];
$L__BB39_139:
	add.s64 	%rd63, %rd62, %rd78;
	st.global.v2.f64 	[%rd63], {%fd465, %fd464};
	setp.gt.s32 	%p63, %r3, 60;
	mov.f64 	%fd466, 0d0000000000000000;
	mov.f64 	%fd467, %fd466;
	@%p63 bra 	$L__BB39_141;
	mul.wide.s32 	%rd195, %r39, 944;
	add.s64 	%rd196, %rd3, %rd195;
	ld.global.v2.f64 	{%fd467, %fd466}, [%rd196];
$L__BB39_141:
	add.s64 	%rd64, %rd63, %rd78;
	st.global.v2.f64 	[%rd64], {%fd467, %fd466};
	setp.gt.s32 	%p64, %r3, 61;
	mov.f64 	%fd468, 0d0000000000000000;
	mov.f64 	%fd469, %fd468;
	@%p64 bra 	$L__BB39_143;
	mul.wide.s32 	%rd197, %r39, 960;
	add.s64 	%rd198, %rd3, %rd197;
	ld.global.v2.f64 	{%fd469, %fd468}, [%rd198];
$L__BB39_143:
	add.s64 	%rd65, %rd64, %rd78;
	st.global.v2.f64 	[%rd65], {%fd469, %fd468};
	setp.gt.s32 	%p65, %r3, 62;
	mov.f64 	%fd470, 0d0000000000000000;
	mov.f64 	%fd471, %fd470;
	@%p65 bra 	$L__BB39_145;
	mul.wide.s32 	%rd199, %r39, 976;
	add.s64 	%rd200, %rd3, %rd199;
	ld.global.v2.f64 	{%fd471, %fd470}, [%rd200];
$L__BB39_145:
	add.s64 	%rd66, %rd65, %rd78;
	st.global.v2.f64 	[%rd66], {%fd471, %fd470};
	setp.gt.s32 	%p66, %r3, 63;
	mov.f64 	%fd472, 0d0000000000000000;
	mov.f64 	%fd473, %fd472;
	@%p66 bra 	$L__BB39_147;
	mul.wide.s32 	%rd201, %r39, 992;
	add.s64 	%rd202, %rd3, %rd201;
	ld.global.v2.f64 	{%fd473, %fd472}, [%rd202];
$L__BB39_147:
	add.s64 	%rd203, %rd66, %rd78;
	st.global.v2.f64 	[%rd203], {%fd473, %fd472};
$L__BB39_148:
	ret;

}
	// .globl	_Z15s_normal_kernelyP24curandStatePhilox4_32_10Pfi
.visible .entry _Z15s_normal_kernelyP24curandStatePhilox4_32_10Pfi(
	.param .u64 _Z15s_normal_kernelyP24curandStatePhilox4_32_10Pfi_param_0,
	.param .u64 .ptr .align 1 _Z15s_normal_kernelyP24curandStatePhilox4_32_10Pfi_param_1,
	.param .u64 .ptr .align 1 _Z15s_normal_kernelyP24curandStatePhilox4_32_10Pfi_param_2,
	.param .u32 _Z15s_normal_kernelyP24curandStatePhilox4_32_10Pfi_param_3
)
{
	.reg .pred 	%p<21>;
	.reg .b32 	%r<376>;
	.reg .b32 	%f<35>;
	.reg .b64 	%rd<11>;

	ld.param.u64 	%rd4, [_Z15s_normal_kernelyP24curandStatePhilox4_32_10Pfi_param_0];
	ld.param.u64 	%rd5, [_Z15s_normal_kernelyP24curandStatePhilox4_32_10Pfi_param_1];
	ld.param.u64 	%rd3, [_Z15s_normal_kernelyP24curandStatePhilox4_32_10Pfi_param_2];
	ld.param.u32 	%r35, [_Z15s_normal_kernelyP24curandStatePhilox4_32_10Pfi_param_3];
	cvta.to.global.u64 	%rd6, %rd5;
	mov.u32 	%r36, %ctaid.x;
	mov.u32 	%r1, %ntid.x;
	mov.u32 	%r37, %tid.x;
	mad.lo.s32 	%r368, %r36, %r1, %r37;
	mul.wide.s32 	%rd7, %r368, 64;
	add.s64 	%rd1, %rd6, %rd7;
	cvt.u32.u64 	%r38, %rd4;
	{ .reg .b32 tmp; mov.b64 {tmp, %r39}, %rd4; }
	mov.b64 	{%r40, %r41}, %rd4;
	mov.b32 	%r42, 0;
	st.global.v4.u32 	[%rd1+32], {%r40, %r41, %r42, %r42};
	st.global.v2.u32 	[%rd1+48], {%r42, %r42};
	mov.b64 	%rd8, 0;
	st.global.u64 	[%rd1+56], %rd8;
	shr.s32 	%r43, %r368, 31;
	mov.b32 	%r44, -766435501;
	mul.hi.u32 	%r45, %r44, %r42;
	mov.b32 	%r46, -845247145;
	mul.hi.u32 	%r47, %r46, %r368;
	mul.lo.s32 	%r48, %r368, -845247145;
	xor.b32  	%r49, %r47, %r38;
	xor.b32  	%r50, %r45, %r43;
	xor.b32  	%r51, %r50, %r39;
	add.s32 	%r52, %r38, -1640531527;
	add.s32 	%r53, %r39, -1150833019;
	mul.hi.u32 	%r54, %r44, %r49;
	mul.lo.s32 	%r55, %r49, -766435501;
	mul.hi.u32 	%r56, %r46, %r51;
	mul.lo.s32 	%r57, %r51, -845247145;
	xor.b32  	%r58, %r48, %r56;
	xor.b32  	%r59, %r58, %r52;
	xor.b32  	%r60, %r53, %r54;
	add.s32 	%r61, %r38, 1013904242;
	add.s32 	%r62, %r39, 1993301258;
	mul.hi.u32 	%r63, %r44, %r59;
	mul.lo.s32 	%r64, %r59, -766435501;
	mul.hi.u32 	%r65, %r46, %r60;
	mul.lo.s32 	%r66, %r60, -845247145;
	xor.b32  	%r67, %r57, %r61;
	xor.b32  	%r68, %r67, %r65;
	xor.b32  	%r69, %r55, %r62;
	xor.b32  	%r70, %r69, %r63;
	add.s32 	%r71, %r38, -626627285;
	add.s32 	%r72, %r39, 842468239;
	mul.hi.u32 	%r73, %r44, %r68;
	mul.lo.s32 	%r74, %r68, -766435501;
	mul.hi.u32 	%r75, %r46, %r70;
	mul.lo.s32 	%r76, %r70, -845247145;
	xor.b32  	%r77, %r66, %r71;
	xor.b32  	%r78, %r77, %r75;
	xor.b32  	%r79, %r64, %r72;
	xor.b32  	%r80, %r79, %r73;
	add.s32 	%r81, %r38, 2027808484;
	add.s32 	%r82, %r39, -308364780;
	mul.hi.u32 	%r83, %r44, %r78;
	mul.lo.s32 	%r84, %r78, -766435501;
	mul.hi.u32 	%r85, %r46, %r80;
	mul.lo.s32 	%r86, %r80, -845247145;
	xor.b32  	%r87, %r76, %r81;
	xor.b32  	%r88, %r87, %r85;
	xor.b32  	%r89, %r74, %r82;
	xor.b32  	%r90, %r89, %r83;
	add.s32 	%r91, %r38, 387276957;
	add.s32 	%r92, %r39, -1459197799;
	mul.hi.u32 	%r93, %r44, %r88;
	mul.lo.s32 	%r94, %r88, -766435501;
	mul.hi.u32 	%r95, %r46, %r90;
	mul.lo.s32 	%r96, %r90, -845247145;
	xor.b32  	%r97, %r86, %r91;
	xor.b32  	%r98, %r97, %r95;
	xor.b32  	%r99, %r84, %r92;
	xor.b32  	%r100, %r99, %r93;
	add.s32 	%r101, %r38, -1253254570;
	add.s32 	%r102, %r39, 1684936478;
	mul.hi.u32 	%r103, %r44, %r98;
	mul.lo.s32 	%r104, %r98, -766435501;
	mul.hi.u32 	%r105, %r46, %r100;
	mul.lo.s32 	%r106, %r100, -845247145;
	xor.b32  	%r107, %r96, %r101;
	xor.b32  	%r108, %r107, %r105;
	xor.b32  	%r109, %r94, %r102;
	xor.b32  	%r110, %r109, %r103;
	add.s32 	%r111, %r38, 1401181199;
	add.s32 	%r112, %r39, 534103459;
	mul.hi.u32 	%r113, %r44, %r108;
	mul.lo.s32 	%r114, %r108, -766435501;
	mul.hi.u32 	%r115, %r46, %r110;
	mul.lo.s32 	%r116, %r110, -845247145;
	xor.b32  	%r117, %r106, %r111;
	xor.b32  	%r118, %r117, %r115;
	xor.b32  	%r119, %r104, %r112;
	xor.b32  	%r120, %r119, %r113;
	add.s32 	%r121, %r38, -239350328;
	add.s32 	%r122, %r39, -616729560;
	mul.hi.u32 	%r123, %r44, %r118;
	mul.lo.s32 	%r124, %r118, -766435501;
	mul.hi.u32 	%r125, %r46, %r120;
	mul.lo.s32 	%r126, %r120, -845247145;
	xor.b32  	%r127, %r116, %r121;
	xor.b32  	%r128, %r127, %r125;
	xor.b32  	%r129, %r114, %r122;
	xor.b32  	%r130, %r129, %r123;
	add.s32 	%r131, %r38, -1879881855;
	add.s32 	%r132, %r39, -1767562579;
	mul.hi.u32 	%r133, %r44, %r128;
	mul.lo.s32 	%r134, %r128, -766435501;
	mul.hi.u32 	%r135, %r46, %r130;
	mul.lo.s32 	%r136, %r130, -845247145;
	xor.b32  	%r137, %r126, %r131;
	xor.b32  	%r138, %r137, %r135;
	xor.b32  	%r139, %r124, %r132;
	xor.b32  	%r140, %r139, %r133;
	st.global.v4.u32 	[%rd1], {%r42, %r42, %r368, %r43};
	st.global.v4.u32 	[%rd1+16], {%r138, %r136, %r140, %r134};
	setp.ge.s32 	%p1, %r368, %r35;
	@%p1 bra 	$L__BB40_34;
	mov.u32 	%r141, %nctaid.x;
	mul.lo.s32 	%r3, %r141, %r1;
	cvta.to.global.u64 	%rd2, %rd3;
$L__BB40_2:
	ld.global.u32 	%r142, [%rd1+44];
	setp.eq.s32 	%p2, %r142, 1;
	@%p2 bra 	$L__BB40_32;
	ld.global.u32 	%r143, [%rd1+40];
	add.s32 	%r372, %r143, 1;
	setp.eq.s32 	%p3, %r143, 1;
	@%p3 bra 	$L__BB40_7;
	setp.eq.s32 	%p4, %r143, 2;
	@%p4 bra 	$L__BB40_8;
	setp.eq.s32 	%p5, %r143, 3;
	@%p5 bra 	$L__BB40_9;
	ld.global.u32 	%r369, [%rd1+16];
	bra.uni 	$L__BB40_10;
$L__BB40_7:
	ld.global.u32 	%r369, [%rd1+20];
	bra.uni 	$L__BB40_10;
$L__BB40_8:
	ld.global.u32 	%r369, [%rd1+24];
	bra.uni 	$L__BB40_10;
$L__BB40_9:
	ld.global.u32 	%r369, [%rd1+28];
$L__BB40_10:
	setp.ne.s32 	%p6, %r372, 4;
	@%p6 bra 	$L__BB40_17;
	ld.global.v2.u32 	{%r144, %r371}, [%rd1];
	add.s32 	%r12, %r144, 1;
	setp.eq.s32 	%p7, %r12, 0;
	st.global.u32 	[%rd1], %r12;
	@%p7 bra 	$L__BB40_13;
	ld.global.u32 	%r370, [%rd1+8];
	bra.uni 	$L__BB40_16;
$L__BB40_13:
	add.s32 	%r371, %r371, 1;
	setp.ne.s32 	%p8, %r371, 0;
	st.global.u32 	[%rd1+4], %r371;
	ld.global.u32 	%r370, [%rd1+8];
	@%p8 bra 	$L__BB40_16;
	add.s32 	%r370, %r370, 1;
	setp.ne.s32 	%p9, %r370, 0;
	st.global.u32 	[%rd1+8], %r370;
	mov.b32 	%r371, 0;
	@%p9 bra 	$L__BB40_16;
	ld.global.u32 	%r147, [%rd1+12];
	add.s32 	%r148, %r147, 1;
	st.global.u32 	[%rd1+12], %r148;
	mov.b32 	%r370, 0;
	mov.u32 	%r371, %r370;
$L__BB40_16:
	ld.global.u32 	%r150, [%rd1+12];
	ld.global.v2.u32 	{%r151, %r152}, [%rd1+32];
	mov.b32 	%r153, -766435501;
	mul.hi.u32 	%r154, %r153, %r12;
	mul.lo.s32 	%r155, %r12, -766435501;
	mov.b32 	%r156, -845247145;
	mul.hi.u32 	%r157, %r156, %r370;
	mul.lo.s32 	%r158, %r370, -845247145;
	xor.b32  	%r159, %r157, %r371;
	xor.b32  	%r160, %r159, %r151;
	xor.b32  	%r161, %r150, %r154;
	xor.b32  	%r162, %r161, %r152;
	add.s32 	%r163, %r151, -1640531527;
	add.s32 	%r164, %r152, -1150833019;
	mul.hi.u32 	%r165, %r153, %r160;
	mul.lo.s32 	%r166, %r160, -766435501;
	mul.hi.u32 	%r167, %r156, %r162;
	mul.lo.s32 	%r168, %r162, -845247145;
	xor.b32  	%r169, %r158, %r167;
	xor.b32  	%r170, %r169, %r163;
	xor.b32  	%r171, %r165, %r155;
	xor.b32  	%r172, %r171, %r164;
	add.s32 	%r173, %r151, 1013904242;
	add.s32 	%r174, %r152, 1993301258;
	mul.hi.u32 	%r175, %r153, %r170;
	mul.lo.s32 	%r176, %r170, -766435501;
	mul.hi.u32 	%r177, %r156, %r172;
	mul.lo.s32 	%r178, %r172, -845247145;
	xor.b32  	%r179, %r168, %r173;
	xor.b32  	%r180, %r179, %r177;
	xor.b32  	%r181, %r174, %r166;
	xor.b32  	%r182, %r181, %r175;
	add.s32 	%r183, %r151, -626627285;
	add.s32 	%r184, %r152, 842468239;
	mul.hi.u32 	%r185, %r153, %r180;
	mul.lo.s32 	%r186, %r180, -766435501;
	mul.hi.u32 	%r187, %r156, %r182;
	mul.lo.s32 	%r188, %r182, -845247145;
	xor.b32  	%r189, %r178, %r183;
	xor.b32  	%r190, %r189, %r187;
	xor.b32  	%r191, %r176, %r184;
	xor.b32  	%r192, %r191, %r185;
	add.s32 	%r193, %r151, 2027808484;
	add.s32 	%r194, %r152, -308364780;
	mul.hi.u32 	%r195, %r153, %r190;
	mul.lo.s32 	%r196, %r190, -766435501;
	mul.hi.u32 	%r197, %r156, %r192;
	mul.lo.s32 	%r198, %r192, -845247145;
	xor.b32  	%r199, %r188, %r193;
	xor.b32  	%r200, %r199, %r197;
	xor.b32  	%r201, %r186, %r194;
	xor.b32  	%r202, %r201, %r195;
	add.s32 	%r203, %r151, 387276957;
	add.s32 	%r204, %r152, -1459197799;
	mul.hi.u32 	%r205, %r153, %r200;
	mul.lo.s32 	%r206, %r200, -766435501;
	mul.hi.u32 	%r207, %r156, %r202;
	mul.lo.s32 	%r208, %r202, -845247145;
	xor.b32  	%r209, %r198, %r203;
	xor.b32  	%r210, %r209, %r207;
	xor.b32  	%r211, %r196, %r204;
	xor.b32  	%r212, %r211, %r205;
	add.s32 	%r213, %r151, -1253254570;
	add.s32 	%r214, %r152, 1684936478;
	mul.hi.u32 	%r215, %r153, %r210;
	mul.lo.s32 	%r216, %r210, -766435501;
	mul.hi.u32 	%r217, %r156, %r212;
	mul.lo.s32 	%r218, %r212, -845247145;
	xor.b32  	%r219, %r208, %r213;
	xor.b32  	%r220, %r219, %r217;
	xor.b32  	%r221, %r206, %r214;
	xor.b32  	%r222, %r221, %r215;
	add.s32 	%r223, %r151, 1401181199;
	add.s32 	%r224, %r152, 534103459;
	mul.hi.u32 	%r225, %r153, %r220;
	mul.lo.s32 	%r226, %r220, -766435501;
	mul.hi.u32 	%r227, %r156, %r222;
	mul.lo.s32 	%r228, %r222, -845247145;
	xor.b32  	%r229, %r218, %r223;
	xor.b32  	%r230, %r229, %r227;
	xor.b32  	%r231, %r216, %r224;
	xor.b32  	%r232, %r231, %r225;
	add.s32 	%r233, %r151, -239350328;
	add.s32 	%r234, %r152, -616729560;
	mul.hi.u32 	%r235, %r153, %r230;
	mul.lo.s32 	%r236, %r230, -766435501;
	mul.hi.u32 	%r237, %r156, %r232;
	mul.lo.s32 	%r238, %r232, -845247145;
	xor.b32  	%r239, %r228, %r233;
	xor.b32  	%r240, %r239, %r237;
	xor.b32  	%r241, %r226, %r234;
	xor.b32  	%r242, %r241, %r235;
	add.s32 	%r243, %r151, -1879881855;
	add.s32 	%r244, %r152, -1767562579;
	mul.hi.u32 	%r245, %r153, %r240;
	mul.lo.s32 	%r246, %r240, -766435501;
	mul.hi.u32 	%r247, %r156, %r242;
	mul.lo.s32 	%r248, %r242, -845247145;
	xor.b32  	%r249, %r238, %r243;
	xor.b32  	%r250, %r249, %r247;
	xor.b32  	%r251, %r236, %r244;
	xor.b32  	%r252, %r251, %r245;
	st.global.v4.u32 	[%rd1+16], {%r250, %r248, %r252, %r246};
	mov.b32 	%r372, 0;
$L__BB40_17:
	add.s32 	%r20, %r372, 1;
	st.global.u32 	[%rd1+40], %r20;
	setp.eq.s32 	%p10, %r372, 1;
	@%p10 bra 	$L__BB40_21;
	setp.eq.s32 	%p11, %r372, 2;
	@%p11 bra 	$L__BB40_22;
	setp.eq.s32 	%p12, %r372, 3;
	@%p12 bra 	$L__BB40_23;
	ld.global.u32 	%r373, [%rd1+16];
	bra.uni 	$L__BB40_24;
$L__BB40_21:
	ld.global.u32 	%r373, [%rd1+20];
	bra.uni 	$L__BB40_24;
$L__BB40_22:
	ld.global.u32 	%r373, [%rd1+24];
	bra.uni 	$L__BB40_24;
$L__BB40_23:
	ld.global.u32 	%r373, [%rd1+28];
$L__BB40_24:
	setp.ne.s32 	%p13, %r20, 4;
	@%p13 bra 	$L__BB40_31;
	ld.global.v2.u32 	{%r253, %r375}, [%rd1];
	add.s32 	%r27, %r253, 1;
	setp.eq.s32 	%p14, %r27, 0;
	st.global.u32 	[%rd1], %r27;
	@%p14 bra 	$L__BB40_27;
	ld.global.u32 	%r374, [%rd1+8];
	bra.uni 	$L__BB40_30;
$L__BB40_27:
	add.s32 	%r375, %r375, 1;
	setp.ne.s32 	%p15, %r375, 0;
	st.global.u32 	[%rd1+4], %r375;
	ld.global.u32 	%r374, [%rd1+8];
	@%p15 bra 	$L__BB40_30;
	add.s32 	%r374, %r374, 1;
	setp.ne.s32 	%p16, %r374, 0;
	st.global.u32 	[%rd1+8], %r374;
	mov.b32 	%r375, 0;
	@%p16 bra 	$L__BB40_30;
	ld.global.u32 	%r256, [%rd1+12];
	add.s32 	%r257, %r256, 1;
	st.global.u32 	[%rd1+12], %r257;
	mov.b32 	%r374, 0;
	mov.u32 	%r375, %r374;
$L__BB40_30:
	ld.global.u32 	%r258, [%rd1+12];
	ld.global.v2.u32 	{%r259, %r260}, [%rd1+32];
	mov.b32 	%r261, -766435501;
	mul.hi.u32 	%r262, %r261, %r27;
	mul.lo.s32 	%r263, %r27, -766435501;
	mov.b32 	%r264, -845247145;
	mul.hi.u32 	%r265, %r264, %r374;
	mul.lo.s32 	%r266, %r374, -845247145;
	xor.b32  	%r267, %r265, %r375;
	xor.b32  	%r268, %r267, %r259;
	xor.b32  	%r269, %r258, %r262;
	xor.b32  	%r270, %r269, %r260;
	add.s32 	%r271, %r259, -1640531527;
	add.s32 	%r272, %r260, -1150833019;
	mul.hi.u32 	%r273, %r261, %r268;
	mul.lo.s32 	%r274, %r268, -766435501;
	mul.hi.u32 	%r275, %r264, %r270;
	mul.lo.s32 	%r276, %r270, -845247145;
	xor.b32  	%r277, %r266, %r275;
	xor.b32  	%r278, %r277, %r271;
	xor.b32  	%r279, %r273, %r263;
	xor.b32  	%r280, %r279, %r272;
	add.s32 	%r281, %r259, 1013904242;
	add.s32 	%r282, %r260, 1993301258;
	mul.hi.u32 	%r283, %r261, %r278;
	mul.lo.s32 	%r284, %r278, -766435501;
	mul.hi.u32 	%r285, %r264, %r280;
	mul.lo.s32 	%r286, %r280, -845247145;
	xor.b32  	%r287, %r276, %r281;
	xor.b32  	%r288, %r287, %r285;
	xor.b32  	%r289, %r282, %r274;
	xor.b32  	%r290, %r289, %r283;
	add.s32 	%r291, %r259, -626627285;
	add.s32 	%r292, %r260, 842468239;
	mul.hi.u32 	%r293, %r261, %r288;
	mul.lo.s32 	%r294, %r288, -766435501;
	mul.hi.u32 	%r295, %r264, %r290;
	mul.lo.s32 	%r296, %r290, -845247145;
	xor.b32  	%r297, %r286, %r291;
	xor.b32  	%r298, %r297, %r295;
	xor.b32  	%r299, %r284, %r292;
	xor.b32  	%r300, %r299, %r293;
	add.s32 	%r301, %r259, 2027808484;
	add.s32 	%r302, %r260, -308364780;
	mul.hi.u32 	%r303, %r261, %r298;
	mul.lo.s32 	%r304, %r298, -766435501;
	mul.hi.u32 	%r305, %r264, %r300;
	mul.lo.s32 	%r306, %r300, -845247145;
	xor.b32  	%r307, %r296, %r301;
	xor.b32  	%r308, %r307, %r305;
	xor.b32  	%r309, %r294, %r302;
	xor.b32  	%r310, %r309, %r303;
	add.s32 	%r311, %r259, 387276957;
	add.s32 	%r312, %r260, -1459197799;
	mul.hi.u32 	%r313, %r261, %r308;
	mul.lo.s32 	%r314, %r308, -766435501;
	mul.hi.u32 	%r315, %r264, %r310;
	mul.lo.s32 	%r316, %r310, -845247145;
	xor.b32  	%r317, %r306, %r311;
	xor.b32  	%r318, %r317, %r315;
	xor.b32  	%r319, %r304, %r312;
	xor.b32  	%r320, %r319, %r313;
	add.s32 	%r321, %r259, -1253254570;
	add.s32 	%r322, %r260, 1684936478;
	mul.hi.u32 	%r323, %r261, %r318;
	mul.lo.s32 	%r324, %r318, -766435501;
	mul.hi.u32 	%r325, %r264, %r320;
	mul.lo.s32 	%r326, %r320, -845247145;
	xor.b32  	%r327, %r316, %r321;
	xor.b32  	%r328, %r327, %r325;
	xor.b32  	%r329, %r314, %r322;
	xor.b32  	%r330, %r329, %r323;
	add.s32 	%r331, %r259, 1401181199;
	add.s32 	%r332, %r260, 534103459;
	mul.hi.u32 	%r333, %r261, %r328;
	mul.lo.s32 	%r334, %r328, -766435501;
	mul.hi.u32 	%r335, %r264, %r330;
	mul.lo.s32 	%r336, %r330, -845247145;
	xor.b32  	%r337, %r326, %r331;
	xor.b32  	%r338, %r337, %r335;
	xor.b32  	%r339, %r324, %r332;
	xor.b32  	%r340, %r339, %r333;
	add.s32 	%r341, %r259, -239350328;
	add.s32 	%r342, %r260, -616729560;
	mul.hi.u32 	%r343, %r261, %r338;
	mul.lo.s32 	%r344, %r338, -766435501;
	mul.hi.u32 	%r345, %r264, %r340;
	mul.lo.s32 	%r346, %r340, -845247145;
	xor.b32  	%r347, %r336, %r341;
	xor.b32  	%r348, %r347, %r345;
	xor.b32  	%r349, %r334, %r342;
	xor.b32  	%r350, %r349, %r343;
	add.s32 	%r351, %r259, -1879881855;
	add.s32 	%r352, %r260, -1767562579;
	mul.hi.u32 	%r353, %r261, %r348;
	mul.lo.s32 	%r354, %r348, -766435501;
	mul.hi.u32 	%r355, %r264, %r350;
	mul.lo.s32 	%r356, %r350, -845247145;
	xor.b32  	%r357, %r346, %r351;
	xor.b32  	%r358, %r357, %r355;
	xor.b32  	%r359, %r344, %r352;
	xor.b32  	%r360, %r359, %r353;
	st.global.v4.u32 	[%rd1+16], {%r358, %r356, %r360, %r354};
	mov.b32 	%r361, 0;
	st.global.u32 	[%rd1+40], %r361;
$L__BB40_31:
	cvt.rn.f32.u32 	%f4, %r369;
	fma.rn.f32 	%f5, %f4, 0f2F800000, 0f2F000000;
	cvt.rn.f32.u32 	%f6, %r373;
	fma.rn.f32 	%f7, %f6, 0f30C90FDB, 0f30490FDB;
	setp.lt.f32 	%p17, %f5, 0f00800000;
	mul.f32 	%f8, %f5, 0f4B000000;
	selp.f32 	%f9, %f8, %f5, %p17;
	selp.f32 	%f10, 0fC1B80000, 0f00000000, %p17;
	mov.b32 	%r362, %f9;
	add.s32 	%r363, %r362, -1059760811;
	and.b32  	%r364, %r363, -8388608;
	sub.s32 	%r365, %r362, %r364;
	mov.b32 	%f11, %r365;
	cvt.rn.f32.s32 	%f12, %r364;
	fma.rn.f32 	%f13, %f12, 0f34000000, %f10;
	add.f32 	%f14, %f11, 0fBF800000;
	fma.rn.f32 	%f15, %f14, 0fBE055027, 0f3E1039F6;
	fma.rn.f32 	%f16, %f15, %f14, 0fBDF8CDCC;
	fma.rn.f32 	%f17, %f16, %f14, 0f3E0F2955;
	fma.rn.f32 	%f18, %f17, %f14, 0fBE2AD8B9;
	fma.rn.f32 	%f19, %f18, %f14, 0f3E4CED0B;
	fma.rn.f32 	%f20, %f19, %f14, 0fBE7FFF22;
	fma.rn.f32 	%f21, %f20, %f14, 0f3EAAAA78;
	fma.rn.f32 	%f22, %f21, %f14, 0fBF000000;
	mul.f32 	%f23, %f14, %f22;
	fma.rn.f32 	%f24, %f23, %f14, %f14;
	fma.rn.f32 	%f25, %f13, 0f3F317218, %f24;
	setp.gt.u32 	%p18, %r362, 2139095039;
	fma.rn.f32 	%f26, %f9, 0f7F800000, 0f7F800000;
	selp.f32 	%f27, %f26, %f25, %p18;
	setp.eq.f32 	%p19, %f9, 0f00000000;
	mul.f32 	%f28, %f27, 0fC0000000;
	selp.f32 	%f29, 0f7F800000, %f28, %p19;
	sqrt.rn.f32 	%f30, %f29;
	sin.approx.f32 	%f31, %f7;
	cos.approx.f32 	%f32, %f7;
	mul.f32 	%f34, %f30, %f31;
	mul.f32 	%f33, %f30, %f32;
	st.global.f32 	[%rd1+52], %f33;
	mov.b32 	%r366, 1;
	st.global.u32 	[%rd1+44], %r366;
	bra.uni 	$L__BB40_33;
$L__BB40_32:
	mov.b32 	%r367, 0;
	st.global.u32 	[%rd1+44], %r367;
	ld.global.f32 	%f34, [%rd1+52];
$L__BB40_33:
	mul.wide.s32 	%rd9, %r368, 4;
	add.s64 	%rd10, %rd2, %rd9;
	st.global.f32 	[%rd10], %f34;
	add.s32 	%r368, %r368, %r3;
	setp.lt.s32 	%p20, %r368, %r35;
	@%p20 bra 	$L__BB40_2;
$L__BB40_34:
	ret;

}
	// .globl	_Z15d_normal_kernelyP24curandStatePhilox4_32_10Pdi
.visible .entry _Z15d_normal_kernelyP24curandStatePhilox4_32_10Pdi(
	.param .u64 _Z15d_normal_kernelyP24curandStatePhilox4_32_10Pdi_param_0,
	.param .u64 .ptr .align 1 _Z15d_normal_kernelyP24curandStatePhilox4_32_10Pdi_param_1,
	.param .u64 .ptr .align 1 _Z15d_normal_kernelyP24curandStatePhilox4_32_10Pdi_param_2,
	.param .u32 _Z15d_normal_kernelyP24curandStatePhilox4_32_10Pdi_param_3
)
{
	.reg .pred 	%p<18>;
	.reg .b32 	%r<294>;
	.reg .b64 	%rd<19>;
	.reg .b64 	%fd<93>;

	ld.param.u64 	%rd4, [_Z15d_normal_kernelyP24curandStatePhilox4_32_10Pdi_param_0];
	ld.param.u64 	%rd5, [_Z15d_normal_kernelyP24curandStatePhilox4_32_10Pdi_param_1];
	ld.param.u64 	%rd3, [_Z15d_normal_kernelyP24curandStatePhilox4_32_10Pdi_param_2];
	ld.param.u32 	%r35, [_Z15d_normal_kernelyP24curandStatePhilox4_32_10Pdi_param_3];
	cvta.to.global.u64 	%rd6, %rd5;
	mov.u32 	%r36, %ctaid.x;
	mov.u32 	%r1, %ntid.x;
	mov.u32 	%r37, %tid.x;
	mad.lo.s32 	%r283, %r36, %r1, %r37;
	mul.wide.s32 	%rd7, %r283, 64;
	add.s64 	%rd1, %rd6, %rd7;
	cvt.u32.u64 	%r38, %rd4;
	{ .reg .b32 tmp; mov.b64 {tmp, %r39}, %rd4; }
	mov.b64 	{%r40, %r41}, %rd4;
	mov.b32 	%r42, 0;
	st.global.v4.u32 	[%rd1+32], {%r40, %r41, %r42, %r42};
	st.global.v2.u32 	[%rd1+48], {%r42, %r42};
	mov.b64 	%rd8, 0;
	st.global.u64 	[%rd1+56], %rd8;
	shr.s32 	%r43, %r283, 31;
	mov.b32 	%r44, -766435501;
	mul.hi.u32 	%r45, %r44, %r42;
	mov.b32 	%r46, -845247145;
	mul.hi.u32 	%r47, %r46, %r283;
	mul.lo.s32 	%r48, %r283, -845247145;
	xor.b32  	%r49, %r47, %r38;
	xor.b32  	%r50, %r45, %r43;
	xor.b32  	%r51, %r50, %r39;
	add.s32 	%r52, %r38, -1640531527;
	add.s32 	%r53, %r39, -1150833019;
	mul.hi.u32 	%r54, %r44, %r49;
	mul.lo.s32 	%r55, %r49, -766435501;
	mul.hi.u32 	%r56, %r46, %r51;
	mul.lo.s32 	%r57, %r51, -845247145;
	xor.b32  	%r58, %r48, %r56;
	xor.b32  	%r59, %r58, %r52;
	xor.b32  	%r60, %r53, %r54;
	add.s32 	%r61, %r38, 1013904242;
	add.s32 	%r62, %r39, 1993301258;
	mul.hi.u32 	%r63, %r44, %r59;
	mul.lo.s32 	%r64, %r59, -766435501;
	mul.hi.u32 	%r65, %r46, %r60;
	mul.lo.s32 	%r66, %r60, -845247145;
	xor.b32  	%r67, %r57, %r61;
	xor.b32  	%r68, %r67, %r65;
	xor.b32  	%r69, %r55, %r62;
	xor.b32  	%r70, %r69, %r63;
	add.s32 	%r71, %r38, -626627285;
	add.s32 	%r72, %r39, 842468239;
	mul.hi.u32 	%r73, %r44, %r68;
	mul.lo.s32 	%r74, %r68, -766435501;
	mul.hi.u32 	%r75, %r46, %r70;
	mul.lo.s32 	%r76, %r70, -845247145;
	xor.b32  	%r77, %r66, %r71;
	xor.b32  	%r78, %r77, %r75;
	xor.b32  	%r79, %r64, %r72;
	xor.b32  	%r80, %r79, %r73;
	add.s32 	%r81, %r38, 2027808484;
	add.s32 	%r82, %r39, -308364780;
	mul.hi.u32 	%r83, %r44, %r78;
	mul.lo.s32 	%r84, %r78, -766435501;
	mul.hi.u32 	%r85, %r46, %r80;
	mul.lo.s32 	%r86, %r80, -845247145;
	xor.b32  	%r87, %r76, %r81;
	xor.b32  	%r88, %r87, %r85;
	xor.b32  	%r89, %r74, %r82;
	xor.b32  	%r90, %r89, %r83;
	add.s32 	%r91, %r38, 387276957;
	add.s32 	%r92, %r39, -1459197799;
	mul.hi.u32 	%r93, %r44, %r88;
	mul.lo.s32 	%r94, %r88, -766435501;
	mul.hi.u32 	%r95, %r46, %r90;
	mul.lo.s32 	%r96, %r90, -845247145;
	xor.b32  	%r97, %r86, %r91;
	xor.b32  	%r98, %r97, %r95;
	xor.b32  	%r99, %r84, %r92;
	xor.b32  	%r100, %r99, %r93;
	add.s32 	%r101, %r38, -1253254570;
	add.s32 	%r102, %r39, 1684936478;
	mul.hi.u32 	%r103, %r44, %r98;
	mul.lo.s32 	%r104, %r98, -766435501;
	mul.hi.u32 	%r105, %r46, %r100;
	mul.lo.s32 	%r106, %r100, -845247145;
	xor.b32  	%r107, %r96, %r101;
	xor.b32  	%r108, %r107, %r105;
	xor.b32  	%r109, %r94, %r102;
	xor.b32  	%r110, %r109, %r103;
	add.s32 	%r111, %r38, 1401181199;
	add.s32 	%r112, %r39, 534103459;
	mul.hi.u32 	%r113, %r44, %r108;
	mul.lo.s32 	%r114, %r108, -766435501;
	mul.hi.u32 	%r115, %r46, %r110;
	mul.lo.s32 	%r116, %r110, -845247145;
	xor.b32  	%r117, %r106, %r111;
	xor.b32  	%r118, %r117, %r115;
	xor.b32  	%r119, %r104, %r112;
	xor.b32  	%r120, %r119, %r113;
	add.s32 	%r121, %r38, -239350328;
	add.s32 	%r122, %r39, -616729560;
	mul.hi.u32 	%r123, %r44, %r118;
	mul.lo.s32 	%r124, %r118, -766435501;
	mul.hi.u32 	%r125, %r46, %r120;
	mul.lo.s32 	%r126, %r120, -845247145;
	xor.b32  	%r127, %r116, %r121;
	xor.b32  	%r128, %r127, %r125;
	xor.b32  	%r129, %r114, %r122;
	xor.b32  	%r130, %r129, %r123;
	add.s32 	%r131, %r38, -1879881855;
	add.s32 	%r132, %r39, -1767562579;
	mul.hi.u32 	%r133, %r44, %r128;
	mul.lo.s32 	%r134, %r128, -766435501;
	mul.hi.u32 	%r135, %r46, %r130;
	mul.lo.s32 	%r136, %r130, -845247145;
	xor.b32  	%r137, %r126, %r131;
	xor.b32  	%r138, %r137, %r135;
	xor.b32  	%r139, %r124, %r132;
	xor.b32  	%r140, %r139, %r133;
	st.global.v4.u32 	[%rd1], {%r42, %r42, %r283, %r43};
	st.global.v4.u32 	[%rd1+16], {%r138, %r136, %r140, %r134};
	setp.ge.s32 	%p1, %r283, %r35;
	@%p1 bra 	$L__BB41_25;
	mov.b32 	%r141, 1127219200;
	mov.b32 	%r142, -2147483648;
	mov.b64 	%fd1, {%r142, %r141};
	mov.u32 	%r143, %nctaid.x;
	mul.lo.s32 	%r3, %r143, %r1;
	cvta.to.global.u64 	%rd2, %rd3;
$L__BB41_2:
	ld.global.u32 	%r144, [%rd1+48];
	setp.eq.s32 	%p2, %r144, 1;
	@%p2 bra 	$L__BB41_23;
	ld.global.v4.u32 	{%r5, %r8, %r7, %r6}, [%rd1+16];
	ld.global.v2.u32 	{%r145, %r285}, [%rd1];
	add.s32 	%r10, %r145, 1;
	setp.eq.s32 	%p3, %r10, 0;
	st.global.u32 	[%rd1], %r10;
	@%p3 bra 	$L__BB41_5;
	ld.global.u32 	%r284, [%rd1+8];
	bra.uni 	$L__BB41_8;
$L__BB41_5:
	add.s32 	%r285, %r285, 1;
	setp.ne.s32 	%p4, %r285, 0;
	st.global.u32 	[%rd1+4], %r285;
	ld.global.u32 	%r284, [%rd1+8];
	@%p4 bra 	$L__BB41_8;
	add.s32 	%r284, %r284, 1;
	setp.ne.s32 	%p5, %r284, 0;
	st.global.u32 	[%rd1+8], %r284;
	mov.b32 	%r285, 0;
	@%p5 bra 	$L__BB41_8;
	ld.global.u32 	%r148, [%rd1+12];
	add.s32 	%r149, %r148, 1;
	st.global.u32 	[%rd1+12], %r149;
	mov.b32 	%r284, 0;
	mov.u32 	%r285, %r284;
$L__BB41_8:
	ld.global.u32 	%r151, [%rd1+12];
	.pragma "used_bytes_mask 4095";
	ld.global.v4.u32 	{%r152, %r153, %r150, %r154}, [%rd1+32];
	mov.b32 	%r155, -766435501;
	mul.hi.u32 	%r156, %r155, %r10;
	mul.lo.s32 	%r157, %r10, -766435501;
	mov.b32 	%r158, -845247145;
	mul.hi.u32 	%r159, %r158, %r284;
	mul.lo.s32 	%r160, %r284, -845247145;
	xor.b32  	%r161, %r159, %r285;
	xor.b32  	%r162, %r161, %r152;
	xor.b32  	%r163, %r151, %r156;
	xor.b32  	%r164, %r163, %r153;
	add.s32 	%r165, %r152, -1640531527;
	add.s32 	%r166, %r153, -1150833019;
	mul.hi.u32 	%r167, %r155, %r162;
	mul.lo.s32 	%r168, %r162, -766435501;
	mul.hi.u32 	%r169, %r158, %r164;
	mul.lo.s32 	%r170, %r164, -845247145;
	xor.b32  	%r171, %r160, %r169;
	xor.b32  	%r172, %r171, %r165;
	xor.b32  	%r173, %r167, %r157;
	xor.b32  	%r174, %r173, %r166;
	add.s32 	%r175, %r152, 1013904242;
	add.s32 	%r176, %r153, 1993301258;
	mul.hi.u32 	%r177, %r155, %r172;
	mul.lo.s32 	%r178, %r172, -766435501;
	mul.hi.u32 	%r179, %r158, %r174;
	mul.lo.s32 	%r180, %r174, -845247145;
	xor.b32  	%r181, %r170, %r175;
	xor.b32  	%r182, %r181, %r179;
	xor.b32  	%r183, %r176, %r168;
	xor.b32  	%r184, %r183, %r177;
	add.s32 	%r185, %r152, -626627285;
	add.s32 	%r186, %r153, 842468239;
	mul.hi.u32 	%r187, %r155, %r182;
	mul.lo.s32 	%r188, %r182, -766435501;
	mul.hi.u32 	%r189, %r158, %r184;
	mul.lo.s32 	%r190, %r184, -845247145;
	xor.b32  	%r191, %r180, %r185;
	xor.b32  	%r192, %r191, %r189;
	xor.b32  	%r193, %r178, %r186;
	xor.b32  	%r194, %r193, %r187;
	add.s32 	%r195, %r152, 2027808484;
	add.s32 	%r196, %r153, -308364780;
	mul.hi.u32 	%r197, %r155, %r192;
	mul.lo.s32 	%r198, %r192, -766435501;
	mul.hi.u32 	%r199, %r158, %r194;
	mul.lo.s32 	%r200, %r194, -845247145;
	xor.b32  	%r201, %r190, %r195;
	xor.b32  	%r202, %r201, %r199;
	xor.b32  	%r203, %r188, %r196;
	xor.b32  	%r204, %r203, %r197;
	add.s32 	%r205, %r152, 387276957;
	add.s32 	%r206, %r153, -1459197799;
	mul.hi.u32 	%r207, %r155, %r202;
	mul.lo.s32 	%r208, %r202, -766435501;
	mul.hi.u32 	%r209, %r158, %r204;
	mul.lo.s32 	%r210, %r204, -845247145;
	xor.b32  	%r211, %r200, %r205;
	xor.b32  	%r212, %r211, %r209;
	xor.b32  	%r213, %r198, %r206;
	xor.b32  	%r214, %r213, %r207;
	add.s32 	%r215, %r152, -1253254570;
	add.s32 	%r216, %r153, 1684936478;
	mul.hi.u32 	%r217, %r155, %r212;
	mul.lo.s32 	%r218, %r212, -766435501;
	mul.hi.u32 	%r219, %r158, %r214;
	mul.lo.s32 	%r220, %r214, -845247145;
	xor.b32  	%r221, %r210, %r215;
	xor.b32  	%r222, %r221, %r219;
	xor.b32  	%r223, %r208, %r216;
	xor.b32  	%r224, %r223, %r217;
	add.s32 	%r225, %r152, 1401181199;
	add.s32 	%r226, %r153, 534103459;
	mul.hi.u32 	%r227, %r155, %r222;
	mul.lo.s32 	%r228, %r222, -766435501;
	mul.hi.u32 	%r229, %r158, %r224;
	mul.lo.s32 	%r230, %r224, -845247145;
	xor.b32  	%r231, %r220, %r225;
	xor.b32  	%r232, %r231, %r229;
	xor.b32  	%r233, %r218, %r226;
	xor.b32  	%r234, %r233, %r227;
	add.s32 	%r235, %r152, -239350328;
	add.s32 	%r236, %r153, -616729560;
	mul.hi.u32 	%r237, %r155, %r232;
	mul.lo.s32 	%r238, %r232, -766435501;
	mul.hi.u32 	%r239, %r158, %r234;
	mul.lo.s32 	%r240, %r234, -845247145;
	xor.b32  	%r241, %r230, %r235;
	xor.b32  	%r242, %r241, %r239;
	xor.b32  	%r243, %r228, %r236;
	xor.b32  	%r244, %r243, %r237;
	add.s32 	%r245, %r152, -1879881855;
	add.s32 	%r246, %r153, -1767562579;
	mul.hi.u32 	%r247, %r155, %r242;
	mul.lo.s32 	%r248, %r242, -766435501;
	mul.hi.u32 	%r249, %r158, %r244;
	mul.lo.s32 	%r289, %r244, -845247145;
	xor.b32  	%r250, %r240, %r245;
	xor.b32  	%r18, %r250, %r249;
	xor.b32  	%r251, %r238, %r246;
	xor.b32  	%r19, %r251, %r247;
	st.global.v4.u32 	[%rd1+16], {%r18, %r289, %r19, %r248};
	setp.eq.s32 	%p6, %r150, 3;
	@%p6 bra 	$L__BB41_12;
	setp.eq.s32 	%p7, %r150, 2;
	mov.u32 	%r286, %r7;
	mov.u32 	%r287, %r6;
	mov.u32 	%r288, %r18;
	@%p7 bra 	$L__BB41_13;
	setp.ne.s32 	%p8, %r150, 1;
	mov.u32 	%r286, %r5;
	mov.u32 	%r287, %r8;
	mov.u32 	%r288, %r7;
	mov.u32 	%r289, %r6;
	@%p8 bra 	$L__BB41_13;
	mov.u32 	%r286, %r8;
	mov.u32 	%r287, %r7;
	mov.u32 	%r288, %r6;
	mov.u32 	%r289, %r18;
	bra.uni 	$L__BB41_13;
$L__BB41_12:
	mov.u32 	%r286, %r6;
	mov.u32 	%r287, %r18;
	mov.u32 	%r288, %r289;
	mov.u32 	%r289, %r19;
$L__BB41_13:
	cvt.u64.u32 	%rd9, %r286;
	mul.wide.u32 	%rd10, %r287, 2097152;
	xor.b64  	%rd11, %rd10, %rd9;
	cvt.rn.f64.u64 	%fd23, %rd11;
	fma.rn.f64 	%fd87, %fd23, 0d3CA0000000000000, 0d3C90000000000000;
	cvt.u64.u32 	%rd12, %r288;
	mul.wide.u32 	%rd13, %r289, 2097152;
	xor.b64  	%rd14, %rd13, %rd12;
	cvt.rn.f64.u64 	%fd24, %rd14;
	fma.rn.f64 	%fd3, %fd24, 0d3CB0000000000000, 0d3CA0000000000000;
	{
	.reg .b32 %temp; 
	mov.b64 	{%temp, %r290}, %fd87;
	}
	{
	.reg .b32 %temp; 
	mov.b64 	{%r291, %temp}, %fd87;
	}
	setp.gt.s32 	%p9, %r290, 1048575;
	mov.b32 	%r292, -1023;
	@%p9 bra 	$L__BB41_15;
	mul.f64 	%fd87, %fd87, 0d4350000000000000;
	{
	.reg .b32 %temp; 
	mov.b64 	{%temp, %r290}, %fd87;
	}
	{
	.reg .b32 %temp; 
	mov.b64 	{%r291, %temp}, %fd87;
	}
	mov.b32 	%r292, -1077;
$L__BB41_15:
	add.s32 	%r254, %r290, -1;
	setp.gt.u32 	%p10, %r254, 2146435070;
	@%p10 bra 	$L__BB41_19;
	shr.u32 	%r257, %r290, 20;
	add.s32 	%r293, %r292, %r257;
	and.b32  	%r258, %r290, 1048575;
	or.b32  	%r259, %r258, 1072693248;
	mov.b64 	%fd88, {%r291, %r259};
	setp.lt.u32 	%p12, %r259, 1073127583;
	@%p12 bra 	$L__BB41_18;
	{
	.reg .b32 %temp; 
	mov.b64 	{%r260, %temp}, %fd88;
	}
	{
	.reg .b32 %temp; 
	mov.b64 	{%temp, %r261}, %fd88;
	}
	add.s32 	%r262, %r261, -1048576;
	mov.b64 	%fd88, {%r260, %r262};
	add.s32 	%r293, %r293, 1;
$L__BB41_18:
	add.f64 	%fd26, %fd88, 0dBFF0000000000000;
	add.f64 	%fd27, %fd88, 0d3FF0000000000000;
	rcp.approx.ftz.f64 	%fd28, %fd27;
	neg.f64 	%fd29, %fd27;
	fma.rn.f64 	%fd30, %fd29, %fd28, 0d3FF0000000000000;
	fma.rn.f64 	%fd31, %fd30, %fd30, %fd30;
	fma.rn.f64 	%fd32, %fd31, %fd28, %fd28;
	mul.f64 	%fd33, %fd26, %fd32;
	fma.rn.f64 	%fd34, %fd26, %fd32, %fd33;
	mul.f64 	%fd35, %fd34, %fd34;
	fma.rn.f64 	%fd36, %fd35, 0d3EB1380B3AE80F1E, 0d3ED0EE258B7A8B04;
	fma.rn.f64 	%fd37, %fd36, %fd35, 0d3EF3B2669F02676F;
	fma.rn.f64 	%fd38, %fd37, %fd35, 0d3F1745CBA9AB0956;
	fma.rn.f64 	%fd39, %fd38, %fd35, 0d3F3C71C72D1B5154;
	fma.rn.f64 	%fd40, %fd39, %fd35, 0d3F624924923BE72D;
	fma.rn.f64 	%fd41, %fd40, %fd35, 0d3F8999999999A3C4;
	fma.rn.f64 	%fd42, %fd41, %fd35, 0d3FB5555555555554;
	sub.f64 	%fd43, %fd26, %fd34;
	add.f64 	%fd44, %fd43, %fd43;
	neg.f64 	%fd45, %fd34;
	fma.rn.f64 	%fd46, %fd45, %fd26, %fd44;
	mul.f64 	%fd47, %fd32, %fd46;
	mul.f64 	%fd48, %fd35, %fd42;
	fma.rn.f64 	%fd49, %fd48, %fd34, %fd47;
	xor.b32  	%r263, %r293, -2147483648;
	mov.b32 	%r264, 1127219200;
	mov.b64 	%fd50, {%r263, %r264};
	sub.f64 	%fd51, %fd50, %fd1;
	fma.rn.f64 	%fd52, %fd51, 0d3FE62E42FEFA39EF, %fd34;
	fma.rn.f64 	%fd53, %fd51, 0dBFE62E42FEFA39EF, %fd52;
	sub.f64 	%fd54, %fd53, %fd34;
	sub.f64 	%fd55, %fd49, %fd54;
	fma.rn.f64 	%fd56, %fd51, 0d3C7ABC9E3B39803F, %fd55;
	add.f64 	%fd89, %fd52, %fd56;
	bra.uni 	$L__BB41_20;
$L__BB41_19:
	fma.rn.f64 	%fd25, %fd87, 0d7FF0000000000000, 0d7FF0000000000000;
	{
	.reg .b32 %temp; 
	mov.b64 	{%temp, %r255}, %fd87;
	}
	and.b32  	%r256, %r255, 2147483647;
	setp.eq.s32 	%p11, %r256, 0;
	selp.f64 	%fd89, 0dFFF0000000000000, %fd25, %p11;
$L__BB41_20:
	mul.f64 	%fd12, %fd89, 0dC000000000000000;
	{
	.reg .b32 %temp; 
	mov.b64 	{%temp, %r265}, %fd3;
	}
	shl.b32 	%r266, %r265, 1;
	setp.gt.u32 	%p13, %r266, -2038431744;
	mov.f64 	%fd57, 0d0000000000000000;
	mul.rn.f64 	%fd58, %fd3, %fd57;
	selp.f64 	%fd13, %fd58, %fd3, %p13;
	{
	.reg .b32 %temp; 
	mov.b64 	{%r267, %temp}, %fd13;
	}
	{
	.reg .b32 %temp; 
	mov.b64 	{%temp, %r268}, %fd13;
	}
	add.s32 	%r269, %r268, 1048576;
	mov.b64 	%fd59, {%r267, %r269};
	cvt.rni.f64.f64 	%fd60, %fd59;
	cvt.rzi.s64.f64 	%rd15, %fd60;
	cvt.u32.u64 	%r270, %rd15;
	fma.rn.f64 	%fd61, %fd60, 0dBFE0000000000000, %fd13;
	mul.f64 	%fd62, %fd61, 0d3CA1A62633145C07;
	fma.rn.f64 	%fd63, %fd61, 0d400921FB54442D18, %fd62;
	mul.rn.f64 	%fd64, %fd63, %fd63;
	fma.rn.f64 	%fd65, %fd64, 0dBDA8FF8320FD8164, 0d3E21EEA7C1EF8528;
	fma.rn.f64 	%fd66, %fd65, %fd64, 0dBE927E4F8E06E6D9;
	fma.rn.f64 	%fd67, %fd66, %fd64, 0d3EFA01A019DDBCE9;
	fma.rn.f64 	%fd68, %fd67, %fd64, 0dBF56C16C16C15D47;
	fma.rn.f64 	%fd69, %fd68, %fd64, 0d3FA5555555555551;
	fma.rn.f64 	%fd70, %fd69, %fd64, 0dBFE0000000000000;
	fma.rn.f64 	%fd71, %fd70, %fd64, 0d3FF0000000000000;
	fma.rn.f64 	%fd72, %fd64, 0d3DE5DB65F9785EBA, 0dBE5AE5F12CB0D246;
	fma.rn.f64 	%fd73, %fd72, %fd64, 0d3EC71DE369ACE392;
	fma.rn.f64 	%fd74, %fd73, %fd64, 0dBF2A01A019DB62A1;
	fma.rn.f64 	%fd75, %fd74, %fd64, 0d3F81111111110818;
	fma.rn.f64 	%fd76, %fd75, %fd64, 0dBFC5555555555554;
	fma.rn.f64 	%fd77, %fd76, %fd64, 0d0000000000000000;
	fma.rn.f64 	%fd78, %fd77, %fd63, %fd63;
	and.b64  	%rd16, %rd15, 1;
	setp.eq.b64 	%p14, %rd16, 1;
	{
	.reg .b32 %temp; 
	mov.b64 	{%temp, %r271}, %fd78;
	}
	{
	.reg .b32 %temp; 
	mov.b64 	{%r272, %temp}, %fd78;
	}
	xor.b32  	%r273, %r271, -2147483648;
	mov.b64 	%fd79, {%r272, %r273};
	selp.f64 	%fd90, %fd71, %fd78, %p14;
	selp.f64 	%fd91, %fd79, %fd71, %p14;
	and.b32  	%r274, %r270, 2;
	setp.eq.s32 	%p15, %r274, 0;
	@%p15 bra 	$L__BB41_22;
	{
	.reg .b32 %temp; 
	mov.b64 	{%temp, %r275}, %fd90;
	}
	{
	.reg .b32 %temp; 
	mov.b64 	{%r276, %temp}, %fd90;
	}
	xor.b32  	%r277, %r275, -2147483648;
	mov.b64 	%fd90, {%r276, %r277};
	{
	.reg .b32 %temp; 
	mov.b64 	{%temp, %r278}, %fd91;
	}
	{
	.reg .b32 %temp; 
	mov.b64 	{%r279, %temp}, %fd91;
	}
	xor.b32  	%r280, %r278, -2147483648;
	mov.b64 	%fd91, {%r279, %r280};
$L__BB41_22:
	sqrt.rn.f64 	%fd80, %fd12;
	mov.f64 	%fd81, 0d0000000000000000;
	add.rn.f64 	%fd82, %fd91, %fd81;
	cvt.rzi.f64.f64 	%fd83, %fd13;
	setp.eq.f64 	%p16, %fd13, %fd83;
	mul.rn.f64 	%fd84, %fd13, %fd81;
	selp.f64 	%fd85, %fd84, %fd90, %p16;
	mul.f64 	%fd92, %fd80, %fd85;
	mul.f64 	%fd86, %fd80, %fd82;
	st.global.f64 	[%rd1+56], %fd86;
	mov.b32 	%r281, 1;
	st.global.u32 	[%rd1+48], %r281;
	bra.uni 	$L__BB41_24;
$L__BB41_23:
	mov.b32 	%r282, 0;
	st.global.u32 	[%rd1+48], %r282;
	ld.global.f64 	%fd92, [%rd1+56];
$L__BB41_24:
	mul.wide.s32 	%rd17, %r283, 8;
	add.s64 	%rd18, %rd2, %rd17;
	st.global.f64 	[%rd18], %fd92;
	add.s32 	%r283, %r283, %r3;
	setp.lt.s32 	%p17, %r283, %r35;
	@%p17 bra 	$L__BB41_2;
$L__BB41_25:
	ret;

}
	// .globl	_Z15c_normal_kernelyP24curandStatePhilox4_32_10P6float2i
.visible .entry _Z15c_normal_kernelyP24curandStatePhilox4_32_10P6float2i(
	.param .u64 _Z15c_normal_kernelyP24curandStatePhilox4_32_10P6float2i_param_0,
	.param .u64 .ptr .align 1 _Z15c_normal_kernelyP24curandStatePhilox4_32_10P6float2i_param_1,
	.param .u64 .ptr .align 1 _Z15c_normal_kernelyP24curandStatePhilox4_32_10P6float2i_param_2,
	.param .u32 _Z15c_normal_kernelyP24curandStatePhilox4_32_10P6float2i_param_3
)
{
	.reg .pred 	%p<21>;
	.reg .b32 	%r<376>;
	.reg .b32 	%f<35>;
	.reg .b64 	%rd<11>;

	ld.param.u64 	%rd4, [_Z15c_normal_kernelyP24curandStatePhilox4_32_10P6float2i_param_0];
	ld.param.u64 	%rd5, [_Z15c_normal_kernelyP24curandStatePhilox4_32_10P6float2i_param_1];
	ld.param.u64 	%rd3, [_Z15c_normal_kernelyP24curandStatePhilox4_32_10P6float2i_param_2];
	ld.param.u32 	%r35, [_Z15c_normal_kernelyP24curandStatePhilox4_32_10P6float2i_param_3];
	cvta.to.global.u64 	%rd6, %rd5;
	mov.u32 	%r36, %ctaid.x;
	mov.u32 	%r1, %ntid.x;
	mov.u32 	%r37, %tid.x;
	mad.lo.s32 	%r368, %r36, %r1, %r37;
	mul.wide.s32 	%rd7, %r368, 64;
	add.s64 	%rd1, %rd6, %rd7;
	cvt.u32.u64 	%r38, %rd4;
	{ .reg .b32 tmp; mov.b64 {tmp, %r39}, %rd4; }
	mov.b64 	{%r40, %r41}, %rd4;
	mov.b32 	%r42, 0;
	st.global.v4.u32 	[%rd1+32], {%r40, %r41, %r42, %r42};
	st.global.v2.u32 	[%rd1+48], {%r42, %r42};
	mov.b64 	%rd8, 0;
	st.global.u64 	[%rd1+56], %rd8;
	shr.s32 	%r43, %r368, 31;
	mov.b32 	%r44, -766435501;
	mul.hi.u32 	%r45, %r44, %r42;
	mov.b32 	%r46, -845247145;
	mul.hi.u32 	%r47, %r46, %r368;
	mul.lo.s32 	%r48, %r368, -845247145;
	xor.b32  	%r49, %r47, %r38;
	xor.b32  	%r50, %r45, %r43;
	xor.b32  	%r51, %r50, %r39;
	add.s32 	%r52, %r38, -1640531527;
	add.s32 	%r53, %r39, -1150833019;
	mul.hi.u32 	%r54, %r44, %r49;
	mul.lo.s32 	%r55, %r49, -766435501;
	mul.hi.u32 	%r56, %r46, %r51;
	mul.lo.s32 	%r57, %r51, -845247145;
	xor.b32  	%r58, %r48, %r56;
	xor.b32  	%r59, %r58, %r52;
	xor.b32  	%r60, %r53, %r54;
	add.s32 	%r61, %r38, 1013904242;
	add.s32 	%r62, %r39, 1993301258;
	mul.hi.u32 	%r63, %r44, %r59;
	mul.lo.s32 	%r64, %r59, -766435501;
	mul.hi.u32 	%r65, %r46, %r60;
	mul.lo.s32 	%r66, %r60, -845247145;
	xor.b32  	%r67, %r57, %r61;
	xor.b32  	%r68, %r67, %r65;
	xor.b32  	%r69, %r55, %r62;
	xor.b32  	%r70, %r69, %r63;
	add.s32 	%r71, %r38, -626627285;
	add.s32 	%r72, %r39, 842468239;
	mul.hi.u32 	%r73, %r44, %r68;
	mul.lo.s32 	%r74, %r68, -766435501;
	mul.hi.u32 	%r75, %r46, %r70;
	mul.lo.s32 	%r76, %r70, -845247145;
	xor.b32  	%r77, %r66, %r71;
	xor.b32  	%r78, %r77, %r75;
	xor.b32  	%r79, %r64, %r72;
	xor.b32  	%r80, %r79, %r73;
	add.s32 	%r81, %r38, 2027808484;
	add.s32 	%r82, %r39, -308364780;
	mul.hi.u32 	%r83, %r44, %r78;
	mul.lo.s32 	%r84, %r78, -766435501;
	mul.hi.u32 	%r85, %r46, %r80;
	mul.lo.s32 	%r86, %r80, -845247145;
	xor.b32  	%r87, %r76, %r81;
	xor.b32  	%r88, %r87, %r85;
	xor.b32  	%r89, %r74, %r82;
	xor.b32  	%r90, %r89, %r83;
	add.s32 	%r91, %r38, 387276957;
	add.s32 	%r92, %r39, -1459197799;
	mul.hi.u32 	%r93, %r44, %r88;
	mul.lo.s32 	%r94, %r88, -766435501;
	mul.hi.u32 	%r95, %r46, %r90;
	mul.lo.s32 	%r96, %r90, -845247145;
	xor.b32  	%r97, %r86, %r91;
	xor.b32  	%r98, %r97, %r95;
	xor.b32  	%r99, %r84, %r92;
	xor.b32  	%r100, %r99, %r93;
	add.s32 	%r101, %r38, -1253254570;
	add.s32 	%r102, %r39, 1684936478;
	mul.hi.u32 	%r103, %r44, %r98;
	mul.lo.s32 	%r104, %r98, -766435501;
	mul.hi.u32 	%r105, %r46, %r100;
	mul.lo.s32 	%r106, %r100, -845247145;
	xor.b32  	%r107, %r96, %r101;
	xor.b32  	%r108, %r107, %r105;
	xor.b32  	%r109, %r94, %r102;
	xor.b32  	%r110, %r109, %r103;
	add.s32 	%r111, %r38, 1401181199;
	add.s32 	%r112, %r39, 534103459;
	mul.hi.u32 	%r113, %r44, %r108;
	mul.lo.s32 	%r114, %r108, -766435501;
	mul.hi.u32 	%r115, %r46, %r110;
	mul.lo.s32 	%r116, %r110, -845247145;
	xor.b32  	%r117, %r106, %r111;
	xor.b32  	%r118, %r117, %r115;
	xor.b32  	%r119, %r104, %r112;
	xor.b32  	%r120, %r119, %r113;
	add.s32 	%r121, %r38, -239350328;
	add.s32 	%r122, %r39, -616729560;
	mul.hi.u32 	%r123, %r44, %r118;
	mul.lo.s32 	%r124, %r118, -766435501;
	mul.hi.u32 	%r125, %r46, %r120;
	mul.lo.s32 	%r126, %r120, -845247145;
	xor.b32  	%r127, %r116, %r121;
	xor.b32  	%r128, %r127, %r125;
	xor.b32  	%r129, %r114, %r122;
	xor.b32  	%r130, %r129, %r123;
	add.s32 	%r131, %r38, -1879881855;
	add.s32 	%r132, %r39, -1767562579;
	mul.hi.u32 	%r133, %r44, %r128;
	mul.lo.s32 	%r134, %r128, -766435501;
	mul.hi.u32 	%r135, %r46, %r130;
	mul.lo.s32 	%r136, %r130, -845247145;
	xor.b32  	%r137, %r126, %r131;
	xor.b32  	%r138, %r137, %r135;
	xor.b32  	%r139, %r124, %r132;
	xor.b32  	%r140, %r139, %r133;
	st.global.v4.u32 	[%rd1], {%r42, %r42, %r368, %r43};
	st.global.v4.u32 	[%rd1+16], {%r138, %r136, %r140, %r134};
	setp.ge.s32 	%p1, %r368, %r35;
	@%p1 bra 	$L__BB42_34;
	mov.u32 	%r141, %nctaid.x;
	mul.lo.s32 	%r3, %r141, %r1;
	cvta.to.global.u64 	%rd2, %rd3;
$L__BB42_2:
	ld.global.u32 	%r142, [%rd1+44];
	setp.eq.s32 	%p2, %r142, 1;
	@%p2 bra 	$L__BB42_32;
	ld.global.u32 	%r143, [%rd1+40];
	add.s32 	%r372, %r143, 1;
	setp.eq.s32 	%p3, %r143, 1;
	@%p3 bra 	$L__BB42_7;
	setp.eq.s32 	%p4, %r143, 2;
	@%p4 bra 	$L__BB42_8;
	setp.eq.s32 	%p5, %r143, 3;
	@%p5 bra 	$L__BB42_9;
	ld.global.u32 	%r369, [%rd1+16];
	bra.uni 	$L__BB42_10;
$L__BB42_7:
	ld.global.u32 	%r369, [%rd1+20];
	bra.uni 	$L__BB42_10;
$L__BB42_8:
	ld.global.u32 	%r369, [%rd1+24];
	bra.uni 	$L__BB42_10;
$L__BB42_9:
	ld.global.u32 	%r369, [%rd1+28];
$L__BB42_10:
	setp.ne.s32 	%p6, %r372, 4;
	@%p6 bra 	$L__BB42_17;
	ld.global.v2.u32 	{%r144, %r371}, [%rd1];
	add.s32 	%r12, %r144, 1;
	setp.eq.s32 	%p7, %r12, 0;
	st.global.u32 	[%rd1], %r12;
	@%p7 bra 	$L__BB42_13;
	ld.global.u32 	%r370, [%rd1+8];
	bra.uni 	$L__BB42_16;
$L__BB42_13:
	add.s32 	%r371, %r371, 1;
	setp.ne.s32 	%p8, %r371, 0;
	st.global.u32 	[%rd1+4], %r371;
	ld.global.u32 	%r370, [%rd1+8];
	@%p8 bra 	$L__BB42_16;
	add.s32 	%r370, %r370, 1;
	setp.ne.s32 	%p9, %r370, 0;
	st.global.u32 	[%rd1+8], %r370;
	mov.b32 	%r371, 0;
	@%p9 bra 	$L__BB42_16;
	ld.global.u32 	%r147, [%rd1+12];
	add.s32 	%r148, %r147, 1;
	st.global.u32 	[%rd1+12], %r148;
	mov.b32 	%r370, 0;
	mov.u32 	%r371, %r370;
$L__BB42_16:
	ld.global.u32 	%r150, [%rd1+12];
	ld.global.v2.u32 	{%r151, %r152}, [%rd1+32];
	mov.b32 	%r153, -766435501;
	mul.hi.u32 	%r154, %r153, %r12;
	mul.lo.s32 	%r155, %r12, -766435501;
	mov.b32 	%r156, -845247145;
	mul.hi.u32 	%r157, %r156, %r370;
	mul.lo.s32 	%r158, %r370, -845247145;
	xor.b32  	%r159, %r157, %r371;
	xor.b32  	%r160, %r159, %r151;
	xor.b32  	%r161, %r150, %r154;
	xor.b32  	%r162, %r161, %r152;
	add.s32 	%r163, %r151, -1640531527;
	add.s32 	%r164, %r152, -1150833019;
	mul.hi.u32 	%r165, %r153, %r160;
	mul.lo.s32 	%r166, %r160, -766435501;
	mul.hi.u32 	%r167, %r156, %r162;
	mul.lo.s32 	%r168, %r162, -845247145;
	xor.b32  	%r169, %r158, %r167;
	xor.b32  	%r170, %r169, %r163;
	xor.b32  	%r171, %r165, %r155;
	xor.b32  	%r172, %r171, %r164;
	add.s32 	%r173, %r151, 1013904242;
	add.s32 	%r174, %r152, 1993301258;
	mul.hi.u32 	%r175, %r153, %r170;
	mul.lo.s32 	%r176, %r170, -766435501;
	mul.hi.u32 	%r177, %r156, %r172;
	mul.lo.s32 	%r178, %r172, -845247145;
	xor.b32  	%r179, %r168, %r173;
	xor.b32  	%r180, %r179, %r177;
	xor.b32  	%r181, %r174, %r166;
	xor.b32  	%r182, %r181, %r175;
	add.s32 	%r183, %r151, -626627285;
	add.s32 	%r184, %r152, 842468239;
	mul.hi.u32 	%r185, %r153, %r180;
	mul.lo.s32 	%r186, %r180, -766435501;
	mul.hi.u32 	%r187, %r156, %r182;
	mul.lo.s32 	%r188, %r182, -845247145;
	xor.b32  	%r189, %r178, %r183;
	xor.b32  	%r190, %r189, %r187;
	xor.b32  	%r191, %r176, %r184;
	xor.b32  	%r192, %r191, %r185;
	add.s32 	%r193, %r151, 2027808484;
	add.s32 	%r194, %r152, -308364780;
	mul.hi.u32 	%r195, %r153, %r190;
	mul.lo.s32 	%r196, %r190, -766435501;
	mul.hi.u32 	%r197, %r156, %r192;
	mul.lo.s32 	%r198, %r192, -845247145;
	xor.b32  	%r199, %r188, %r193;
	xor.b32  	%r200, %r199, %r197;
	xor.b32  	%r201, %r186, %r194;
	xor.b32  	%r202, %r201, %r195;
	add.s32 	%r203, %r151, 387276957;
	add.s32 	%r204, %r152, -1459197799;
	mul.hi.u32 	%r205, %r153, %r200;
	mul.lo.s32 	%r206, %r200, -766435501;
	mul.hi.u32 	%r207, %r156, %r202;
	mul.lo.s32 	%r208, %r202, -845247145;
	xor.b32  	%r209, %r198, %r203;
	xor.b32  	%r210, %r209, %r207;
	xor.b32  	%r211, %r196, %r204;
	xor.b32  	%r212, %r211, %r205;
	add.s32 	%r213, %r151, -1253254570;
	add.s32 	%r214, %r152, 1684936478;
	mul.hi.u32 	%r215, %r153, %r210;
	mul.lo.s32 	%r216, %r210, -766435501;
	mul.hi.u32 	%r217, %r156, %r212;
	mul.lo.s32 	%r218, %r212, -845247145;
	xor.b32  	%r219, %r208, %r213;
	xor.b32  	%r220, %r219, %r217;
	xor.b32  	%r221, %r206, %r214;
	xor.b32  	%r222, %r221, %r215;
	add.s32 	%r223, %r151, 1401181199;
	add.s32 	%r224, %r152, 534103459;
	mul.hi.u32 	%r225, %r153, %r220;
	mul.lo.s32 	%r226, %r220, -766435501;
	mul.hi.u32 	%r227, %r156, %r222;
	mul.lo.s32 	%r228, %r222, -845247145;
	xor.b32  	%r229, %r218, %r223;
	xor.b32  	%r230, %r229, %r227;
	xor.b32  	%r231, %r216, %r224;
	xor.b32  	%r232, %r231, %r225;
	add.s32 	%r233, %r151, -239350328;
	add.s32 	%r234, %r152, -616729560;
	mul.hi.u32 	%r235, %r153, %r230;
	mul.lo.s32 	%r236, %r230, -766435501;
	mul.hi.u32 	%r237, %r156, %r232;
	mul.lo.s32 	%r238, %r232, -845247145;
	xor.b32  	%r239, %r228, %r233;
	xor.b32  	%r240, %r239, %r237;
	xor.b32  	%r241, %r226, %r234;
	xor.b32  	%r242, %r241, %r235;
	add.s32 	%r243, %r151, -1879881855;
	add.s32 	%r244, %r152, -1767562579;
	mul.hi.u32 	%r245, %r153, %r240;
	mul.lo.s32 	%r246, %r240, -766435501;
	mul.hi.u32 	%r247, %r156, %r242;
	mul.lo.s32 	%r248, %r242, -845247145;
	xor.b32  	%r249, %r238, %r243;
	xor.b32  	%r250, %r249, %r247;
	xor.b32  	%r251, %r236, %r244;
	xor.b32  	%r252, %r251, %r245;
	st.global.v4.u32 	[%rd1+16], {%r250, %r248, %r252, %r246};
	mov.b32 	%r372, 0;
$L__BB42_17:
	add.s32 	%r20, %r372, 1;
	st.global.u32 	[%rd1+40], %r20;
	setp.eq.s32 	%p10, %r372, 1;
	@%p10 bra 	$L__BB42_21;
	setp.eq.s32 	%p11, %r372, 2;
	@%p11 bra 	$L__BB42_22;
	setp.eq.s32 	%p12, %r372, 3;
	@%p12 bra 	$L__BB42_23;
	ld.global.u32 	%r373, [%rd1+16];
	bra.uni 	$L__BB42_24;
$L__BB42_21:
	ld.global.u32 	%r373, [%rd1+20];
	bra.uni 	$L__BB42_24;
$L__BB42_22:
	ld.global.u32 	%r373, [%rd1+24];
	bra.uni 	$L__BB42_24;
$L__BB42_23:
	ld.global.u32 	%r373, [%rd1+28];
$L__BB42_24:
	setp.ne.s32 	%p13, %r20, 4;
	@%p13 bra 	$L__BB42_31;
	ld.global.v2.u32 	{%r253, %r375}, [%rd1];
	add.s32 	%r27, %r253, 1;
	setp.eq.s32 	%p14, %r27, 0;
	st.global.u32 	[%rd1], %r27;
	@%p14 bra 	$L__BB42_27;
	ld.global.u32 	%r374, [%rd1+8];
	bra.uni 	$L__BB42_30;
$L__BB42_27:
	add.s32 	%r375, %r375, 1;
	setp.ne.s32 	%p15, %r375, 0;
	st.global.u32 	[%rd1+4], %r375;
	ld.global.u32 	%r374, [%rd1+8];
	@%p15 bra 	$L__BB42_30;
	add.s32 	%r374, %r374, 1;
	setp.ne.s32 	%p16, %r374, 0;
	st.global.u32 	[%rd1+8], %r374;
	mov.b32 	%r375, 0;
	@%p16 bra 	$L__BB42_30;
	ld.global.u32 	%r256, [%rd1+12];
	add.s32 	%r257, %r256, 1;
	st.global.u32 	[%rd1+12], %r257;
	mov.b32 	%r374, 0;
	mov.u32 	%r375, %r374;
$L__BB42_30:
	ld.global.u32 	%r258, [%rd1+12];
	ld.global.v2.u32 	{%r259, %r260}, [%rd1+32];
	mov.b32 	%r261, -766435501;
	mul.hi.u32 	%r262, %r261, %r27;
	mul.lo.s32 	%r263, %r27, -766435501;
	mov.b32 	%r264, -845247145;
	mul.hi.u32 	%r265, %r264, %r374;
	mul.lo.s32 	%r266, %r374, -845247145;
	xor.b32  	%r267, %r265, %r375;
	xor.b32  	%r268, %r267, %r259;
	xor.b32  	%r269, %r258, %r262;
	xor.b32  	%r270, %r269, %r260;
	add.s32 	%r271, %r259, -1640531527;
	add.s32 	%r272, %r260, -1150833019;
	mul.hi.u32 	%r273, %r261, %r268;
	mul.lo.s32 	%r274, %r268, -766435501;
	mul.hi.u32 	%r275, %r264, %r270;
	mul.lo.s32 	%r276, %r270, -845247145;
	xor.b32  	%r277, %r266, %r275;
	xor.b32  	%r278, %r277, %r271;
	xor.b32  	%r279, %r273, %r263;
	xor.b32  	%r280, %r279, %r272;
	add.s32 	%r281, %r259, 1013904242;
	add.s32 	%r282, %r260, 1993301258;
	mul.hi.u32 	%r283, %r261, %r278;
	mul.lo.s32 	%r284, %r278, -766435501;
	mul.hi.u32 	%r285, %r264, %r280;
	mul.lo.s32 	%r286, %r280, -845247145;
	xor.b32  	%r287, %r276, %r281;
	xor.b32  	%r288, %r287, %r285;
	xor.b32  	%r289, %r282, %r274;
	xor.b32  	%r290, %r289, %r283;
	add.s32 	%r291, %r259, -626627285;
	add.s32 	%r292, %r260, 842468239;
	mul.hi.u32 	%r293, %r261, %r288;
	mul.lo.s32 	%r294, %r288, -766435501;
	mul.hi.u32 	%r295, %r264, %r290;
	mul.lo.s32 	%r296, %r290, -845247145;
	xor.b32  	%r297, %r286, %r291;
	xor.b32  	%r298, %r297, %r295;
	xor.b32  	%r299, %r284, %r292;
	xor.b32  	%r300, %r299, %r293;
	add.s32 	%r301, %r259, 2027808484;
	add.s32 	%r302, %r260, -308364780;
	mul.hi.u32 	%r303, %r261, %r298;
	mul.lo.s32 	%r304, %r298, -766435501;
	mul.hi.u32 	%r305, %r264, %r300;
	mul.lo.s32 	%r306, %r300, -845247145;
	xor.b32  	%r307, %r296, %r301;
	xor.b32  	%r308, %r307, %r305;
	xor.b32  	%r309, %r294, %r302;
	xor.b32  	%r310, %r309, %r303;
	add.s32 	%r311, %r259, 387276957;
	add.s32 	%r312, %r260, -1459197799;
	mul.hi.u32 	%r313, %r261, %r308;
	mul.lo.s32 	%r314, %r308, -766435501;
	mul.hi.u32 	%r315, %r264, %r310;
	mul.lo.s32 	%r316, %r310, -845247145;
	xor.b32  	%r317, %r306, %r311;
	xor.b32  	%r318, %r317, %r315;
	xor.b32  	%r319, %r304, %r312;
	xor.b32  	%r320, %r319, %r313;
	add.s32 	%r321, %r259, -1253254570;
	add.s32 	%r322, %r260, 1684936478;
	mul.hi.u32 	%r323, %r261, %r318;
	mul.lo.s32 	%r324, %r318, -766435501;
	mul.hi.u32 	%r325, %r264, %r320;
	mul.lo.s32 	%r326, %r320, -845247145;
	xor.b32  	%r327, %r316, %r321;
	xor.b32  	%r328, %r327, %r325;
	xor.b32  	%r329, %r314, %r322;
	xor.b32  	%r330, %r329, %r323;
	add.s32 	%r331, %r259, 1401181199;
	add.s32 	%r332, %r260, 534103459;
	mul.hi.u32 	%r333, %r261, %r328;
	mul.lo.s32 	%r334, %r328, -766435501;
	mul.hi.u32 	%r335, %r264, %r330;
	mul.lo.s32 	%r336, %r330, -845247145;
	xor.b32  	%r337, %r326, %r331;
	xor.b32  	%r338, %r337, %r335;
	xor.b32  	%r339, %r324, %r332;
	xor.b32  	%r340, %r339, %r333;
	add.s32 	%r341, %r259, -239350328;
	add.s32 	%r342, %r260, -616729560;
	mul.hi.u32 	%r343, %r261, %r338;
	mul.lo.s32 	%r344, %r338, -766435501;
	mul.hi.u32 	%r345, %r264, %r340;
	mul.lo.s32 	%r346, %r340, -845247145;
	xor.b32  	%r347, %r336, %r341;
	xor.b32  	%r348, %r347, %r345;
	xor.b32  	%r349, %r334, %r342;
	xor.b32  	%r350, %r349, %r343;
	add.s32 	%r351, %r259, -1879881855;
	add.s32 	%r352, %r260, -1767562579;
	mul.hi.u32 	%r353, %r261, %r348;
	mul.lo.s32 	%r354, %r348, -766435501;
	mul.hi.u32 	%r355, %r264, %r350;
	mul.lo.s32 	%r356, %r350, -845247145;
	xor.b32  	%r357, %r346, %r351;
	xor.b32  	%r358, %r357, %r355;
	xor.b32  	%r359, %r344, %r352;
	xor.b32  	%r360, %r359, %r353;
	st.global.v4.u32 	[%rd1+16], {%r358, %r356, %r360, %r354};
	mov.b32 	%r361, 0;
	st.global.u32 	[%rd1+40], %r361;
$L__BB42_31:
	cvt.rn.f32.u32 	%f4, %r369;
	fma.rn.f32 	%f5, %f4, 0f2F800000, 0f2F000000;
	cvt.rn.f32.u32 	%f6, %r373;
	fma.rn.f32 	%f7, %f6, 0f30C90FDB, 0f30490FDB;
	setp.lt.f32 	%p17, %f5, 0f00800000;
	mul.f32 	%f8, %f5, 0f4B000000;
	selp.f32 	%f9, %f8, %f5, %p17;
	selp.f32 	%f10, 0fC1B80000, 0f00000000, %p17;
	mov.b32 	%r362, %f9;
	add.s32 	%r363, %r362, -1059760811;
	and.b32  	%r364, %r363, -8388608;
	sub.s32 	%r365, %r362, %r364;
	mov.b32 	%f11, %r365;
	cvt.rn.f32.s32 	%f12, %r364;
	fma.rn.f32 	%f13, %f12, 0f34000000, %f10;
	add.f32 	%f14, %f11, 0fBF800000;
	fma.rn.f32 	%f15, %f14, 0fBE055027, 0f3E1039F6;
	fma.rn.f32 	%f16, %f15, %f14, 0fBDF8CDCC;
	fma.rn.f32 	%f17, %f16, %f14, 0f3E0F2955;
	fma.rn.f32 	%f18, %f17, %f14, 0fBE2AD8B9;
	fma.rn.f32 	%f19, %f18, %f14, 0f3E4CED0B;
	fma.rn.f32 	%f20, %f19, %f14, 0fBE7FFF22;
	fma.rn.f32 	%f21, %f20, %f14, 0f3EAAAA78;
	fma.rn.f32 	%f22, %f21, %f14, 0fBF000000;
	mul.f32 	%f23, %f14, %f22;
	fma.rn.f32 	%f24, %f23, %f14, %f14;
	fma.rn.f32 	%f25, %f13, 0f3F317218, %f24;
	setp.gt.u32 	%p18, %r362, 2139095039;
	fma.rn.f32 	%f26, %f9, 0f7F800000, 0f7F800000;
	selp.f32 	%f27, %f26, %f25, %p18;
	setp.eq.f32 	%p19, %f9, 0f00000000;
	mul.f32 	%f28, %f27, 0fC0000000;
	selp.f32 	%f29, 0f7F800000, %f28, %p19;
	sqrt.rn.f32 	%f30, %f29;
	sin.approx.f32 	%f31, %f7;
	cos.approx.f32 	%f32, %f7;
	mul.f32 	%f34, %f30, %f31;
	mul.f32 	%f33, %f30, %f32;
	st.global.f32 	[%rd1+52], %f33;
	mov.b32 	%r366, 1;
	st.global.u32 	[%rd1+44], %r366;
	bra.uni 	$L__BB42_33;
$L__BB42_32:
	mov.b32 	%r367, 0;
	st.global.u32 	[%rd1+44], %r367;
	ld.global.f32 	%f34, [%rd1+52];
$L__BB42_33:
	mul.wide.s32 	%rd9, %r368, 8;
	add.s64 	%rd10, %rd2, %rd9;
	st.global.v2.f32 	[%rd10], {%f34, %f34};
	add.s32 	%r368, %r368, %r3;
	setp.lt.s32 	%p20, %r368, %r35;
	@%p20 bra 	$L__BB42_2;
$L__BB42_34:
	ret;

}
	// .globl	_Z15z_normal_kernelyP24curandStatePhilox4_32_10P7double2i
.visible .entry _Z15z_normal_kernelyP24curandStatePhilox4_32_10P7double2i(
	.param .u64 _Z15z_normal_kernelyP24curandStatePhilox4_32_10P7double2i_param_0,
	.param .u64 .ptr .align 1 _Z15z_normal_kernelyP24curandStatePhilox4_32_10P7double2i_param_1,
	.param .u64 .ptr .align 1 _Z15z_normal_kernelyP24curandStatePhilox4_32_10P7double2i_param_2,
	.param .u32 _Z15z_normal_kernelyP24curandStatePhilox4_32_10P7double2i_param_3
)
{
	.reg .pred 	%p<18>;
	.reg .b32 	%r<294>;
	.reg .b64 	%rd<19>;
	.reg .b64 	%fd<93>;

	ld.param.u64 	%rd4, [_Z15z_normal_kernelyP24curandStatePhilox4_32_10P7double2i_param_0];
	ld.param.u64 	%rd5, [_Z15z_normal_kernelyP24curandStatePhilox4_32_10P7double2i_param_1];
	ld.param.u64 	%rd3, [_Z15z_normal_kernelyP24curandStatePhilox4_32_10P7double2i_param_2];
	ld.param.u32 	%r35, [_Z15z_normal_kernelyP24curandStatePhilox4_32_10P7double2i_param_3];
	cvta.to.global.u64 	%rd6, %rd5;
	mov.u32 	%r36, %ctaid.x;
	mov.u32 	%r1, %ntid.x;
	mov.u32 	%r37, %tid.x;
	mad.lo.s32 	%r283, %r36, %r1, %r37;
	mul.wide.s32 	%rd7, %r283, 64;
	add.s64 	%rd1, %rd6, %rd7;
	cvt.u32.u64 	%r38, %rd4;
	{ .reg .b32 tmp; mov.b64 {tmp, %r39}, %rd4; }
	mov.b64 	{%r40, %r41}, %rd4;
	mov.b32 	%r42, 0;
	st.global.v4.u32 	[%rd1+32], {%r40, %r41, %r42, %r42};
	st.global.v2.u32 	[%rd1+48], {%r42, %r42};
	mov.b64 	%rd8, 0;
	st.global.u64 	[%rd1+56], %rd8;
	shr.s32 	%r43, %r283, 31;
	mov.b32 	%r44, -766435501;
	mul.hi.u32 	%r45, %r44, %r42;
	mov.b32 	%r46, -845247145;
	mul.hi.u32 	%r47, %r46, %r283;
	mul.lo.s32 	%r48, %r283, -845247145;
	xor.b32  	%r49, %r47, %r38;
	xor.b32  	%r50, %r45, %r43;
	xor.b32  	%r51, %r50, %r39;
	add.s32 	%r52, %r38, -1640531527;
	add.s32 	%r53, %r39, -1150833019;
	mul.hi.u32 	%r54, %r44, %r49;
	mul.lo.s32 	%r55, %r49, -766435501;
	mul.hi.u32 	%r56, %r46, %r51;
	mul.lo.s32 	%r57, %r51, -845247145;
	xor.b32  	%r58, %r48, %r56;
	xor.b32  	%r59, %r58, %r52;
	xor.b32  	%r60, %r53, %r54;
	add.s32 	%r61, %r38, 1013904242;
	add.s32 	%r62, %r39, 1993301258;
	mul.hi.u32 	%r63, %r44, %r59;
	mul.lo.s32 	%r64, %r59, -766435501;
	mul.hi.u32 	%r65, %r46, %r60;
	mul.lo.s32 	%r66, %r60, -845247145;
	xor.b32  	%r67, %r57, %r61;
	xor.b32  	%r68, %r67, %r65;
	xor.b32  	%r69, %r55, %r62;
	xor.b32  	%r70, %r69, %r63;
	add.s32 	%r71, %r38, -626627285;
	add.s32 	%r72, %r39, 842468239;
	mul.hi.u32 	%r73, %r44, %r68;
	mul.lo.s32 	%r74, %r68, -766435501;
	mul.hi.u32 	%r75, %r46, %r70;
	mul.lo.s32 	%r76, %r70, -845247145;
	xor.b32  	%r77, %r66, %r71;
	xor.b32  	%r78, %r77, %r75;
	xor.b32  	%r79, %r64, %r72;
	xor.b32  	%r80, %r79, %r73;
	add.s32 	%r81, %r38, 2027808484;
	add.s32 	%r82, %r39, -308364780;
	mul.hi.u32 	%r83, %r44, %r78;
	mul.lo.s32 	%r84, %r78, -766435501;
	mul.hi.u32 	%r85, %r46, %r80;
	mul.lo.s32 	%r86, %r80, -845247145;
	xor.b32  	%r87, %r76, %r81;
	xor.b32  	%r88, %r87, %r85;
	xor.b32  	%r89, %r74, %r82;
	xor.b32  	%r90, %r89, %r83;
	add.s32 	%r91, %r38, 387276957;
	add.s32 	%r92, %r39, -1459197799;
	mul.hi.u32 	%r93, %r44, %r88;
	mul.lo.s32 	%r94, %r88, -766435501;
	mul.hi.u32 	%r95, %r46, %r90;
	mul.lo.s32 	%r96, %r90, -845247145;
	xor.b32  	%r97, %r86, %r91;
	xor.b32  	%r98, %r97, %r95;
	xor.b32  	%r99, %r84, %r92;
	xor.b32  	%r100, %r99, %r93;
	add.s32 	%r101, %r38, -1253254570;
	add.s32 	%r102, %r39, 1684936478;
	mul.hi.u32 	%r103, %r44, %r98;
	mul.lo.s32 	%r104, %r98, -766435501;
	mul.hi.u32 	%r105, %r46, %r100;
	mul.lo.s32 	%r106, %r100, -845247145;
	xor.b32  	%r107, %r96, %r101;
	xor.b32  	%r108, %r107, %r105;
	xor.b32  	%r109, %r94, %r102;
	xor.b32  	%r110, %r109, %r103;
	add.s32 	%r111, %r38, 1401181199;
	add.s32 	%r112, %r39, 534103459;
	mul.hi.u32 	%r113, %r44, %r108;
	mul.lo.s32 	%r114, %r108, -766435501;
	mul.hi.u32 	%r115, %r46, %r110;
	mul.lo.s32 	%r116, %r110, -845247145;
	xor.b32  	%r117, %r106, %r111;
	xor.b32  	%r118, %r117, %r115;
	xor.b32  	%r119, %r104, %r112;
	xor.b32  	%r120, %r119, %r113;
	add.s32 	%r121, %r38, -239350328;
	add.s32 	%r122, %r39, -616729560;
	mul.hi.u32 	%r123, %r44, %r118;
	mul.lo.s32 	%r124, %r118, -766435501;
	mul.hi.u32 	%r125, %r46, %r120;
	mul.lo.s32 	%r126, %r120, -845247145;
	xor.b32  	%r127, %r116, %r121;
	xor.b32  	%r128, %r127, %r125;
	xor.b32  	%r129, %r114, %r122;
	xor.b32  	%r130, %r129, %r123;
	add.s32 	%r131, %r38, -1879881855;
	add.s32 	%r132, %r39, -1767562579;
	mul.hi.u32 	%r133, %r44, %r128;
	mul.lo.s32 	%r134, %r128, -766435501;
	mul.hi.u32 	%r135, %r46, %r130;
	mul.lo.s32 	%r136, %r130, -845247145;
	xor.b32  	%r137, %r126, %r131;
	xor.b32  	%r138, %r137, %r135;
	xor.b32  	%r139, %r124, %r132;
	xor.b32  	%r140, %r139, %r133;
	st.global.v4.u32 	[%rd1], {%r42, %r42, %r283, %r43};
	st.global.v4.u32 	[%rd1+16], {%r138, %r136, %r140, %r134};
	setp.ge.s32 	%p1, %r283, %r35;
	@%p1 bra 	$L__BB43_25;
	mov.b32 	%r141, 1127219200;
	mov.b32 	%r142, -2147483648;
	mov.b64 	%fd1, {%r142, %r141};
	mov.u32 	%r143, %nctaid.x;
	mul.lo.s32 	%r3, %r143, %r1;
	cvta.to.global.u64 	%rd2, %rd3;
$L__BB43_2:
	ld.global.u32 	%r144, [%rd1+48];
	setp.eq.s32 	%p2, %r144, 1;
	@%p2 bra 	$L__BB43_23;
	ld.global.v4.u32 	{%r5, %r8, %r7, %r6}, [%rd1+16];
	ld.global.v2.u32 	{%r145, %r285}, [%rd1];
	add.s32 	%r10, %r145, 1;
	setp.eq.s32 	%p3, %r10, 0;
	st.global.u32 	[%rd1], %r10;
	@%p3 bra 	$L__BB43_5;
	ld.global.u32 	%r284, [%rd1+8];
	bra.uni 	$L__BB43_8;
$L__BB43_5:
	add.s32 	%r285, %r285, 1;
	setp.ne.s32 	%p4, %r285, 0;
	st.global.u32 	[%rd1+4], %r285;
	ld.global.u32 	%r284, [%rd1+8];
	@%p4 bra 	$L__BB43_8;
	add.s32 	%r284, %r284, 1;
	setp.ne.s32 	%p5, %r284, 0;
	st.global.u32 	[%rd1+8], %r284;
	mov.b32 	%r285, 0;
	@%p5 bra 	$L__BB43_8;
	ld.global.u32 	%r148, [%rd1+12];
	add.s32 	%r149, %r148, 1;
	st.global.u32 	[%rd1+12], %r149;
	mov.b32 	%r284, 0;
	mov.u32 	%r285, %r284;
$L__BB43_8:
	ld.global.u32 	%r151, [%rd1+12];
	.pragma "used_bytes_mask 4095";
	ld.global.v4.u32 	{%r152, %r153, %r150, %r154}, [%rd1+32];
	mov.b32 	%r155, -766435501;
	mul.hi.u32 	%r156, %r155, %r10;
	mul.lo.s32 	%r157, %r10, -766435501;
	mov.b32 	%r158, -845247145;
	mul.hi.u32 	%r159, %r158, %r284;
	mul.lo.s32 	%r160, %r284, -845247145;
	xor.b32  	%r161, %r159, %r285;
	xor.b32  	%r162, %r161, %r152;
	xor.b32  	%r163, %r151, %r156;
	xor.b32  	%r164, %r163, %r153;
	add.s32 	%r165, %r152, -1640531527;
	add.s32 	%r166, %r153, -1150833019;
	mul.hi.u32 	%r167, %r155, %r162;
	mul.lo.s32 	%r168, %r162, -766435501;
	mul.hi.u32 	%r169, %r158, %r164;
	mul.lo.s32 	%r170, %r164, -845247145;
	xor.b32  	%r171, %r160, %r169;
	xor.b32  	%r172, %r171, %r165;
	xor.b32  	%r173, %r167, %r157;
	xor.b32  	%r174, %r173, %r166;
	add.s32 	%r175, %r152, 1013904242;
	add.s32 	%r176, %r153, 1993301258;
	mul.hi.u32 	%r177, %r155, %r172;
	mul.lo.s32 	%r178, %r172, -766435501;
	mul.hi.u32 	%r179, %r158, %r174;
	mul.lo.s32 	%r180, %r174, -845247145;
	xor.b32  	%r181, %r170, %r175;
	xor.b32  	%r182, %r181, %r179;
	xor.b32  	%r183, %r176, %r168;
	xor.b32  	%r184, %r183, %r177;
	add.s32 	%r185, %r152, -626627285;
	add.s32 	%r186, %r153, 842468239;
	mul.hi.u32 	%r187, %r155, %r182;
	mul.lo.s32 	%r188, %r182, -766435501;
	mul.hi.u32 	%r189, %r158, %r184;
	mul.lo.s32 	%r190, %r184, -845247145;
	xor.b32  	%r191, %r180, %r185;
	xor.b32  	%r192, %r191, %r189;
	xor.b32  	%r193, %r178, %r186;
	xor.b32  	%r194, %r193, %r187;
	add.s32 	%r195, %r152, 2027808484;
	add.s32 	%r196, %r153, -308364780;
	mul.hi.u32 	%r197, %r155, %r192;
	mul.lo.s32 	%r198, %r192, -766435501;
	mul.hi.u32 	%r199, %r158, %r194;
	mul.lo.s32 	%r200, %r194, -845247145;
	xor.b32  	%r201, %r190, %r195;
	xor.b32  	%r202, %r201, %r199;
	xor.b32  	%r203, %r188, %r196;
	xor.b32  	%r204, %r203, %r197;
	add.s32 	%r205, %r152, 387276957;
	add.s32 	%r206, %r153, -1459197799;
	mul.hi.u32 	%r207, %r155, %r202;
	mul.lo.s32 	%r208, %r202, -766435501;
	mul.hi.u32 	%r209, %r158, %r204;
	mul.lo.s32 	%r210, %r204, -845247145;
	xor.b32  	%r211, %r200, %r205;
	xor.b32  	%r212, %r211, %r209;
	xor.b32  	%r213, %r198, %r206;
	xor.b32  	%r214, %r213, %r207;
	add.s32 	%r215, %r152, -1253254570;
	add.s32 	%r216, %r153, 1684936478;
	mul.hi.u32 	%r217, %r155, %r212;
	mul.lo.s32 	%r218, %r212, -766435501;
	mul.hi.u32 	%r219, %r158, %r214;
	mul.lo.s32 	%r220, %r214, -845247145;
	xor.b32  	%r221, %r210, %r215;
	xor.b32  	%r222, %r221, %r219;
	xor.b32  	%r223, %r208, %r216;
	xor.b32  	%r224, %r223, %r217;
	add.s32 	%r225, %r152, 1401181199;
	add.s32 	%r226, %r153, 534103459;
	mul.hi.u32 	%r227, %r155, %r222;
	mul.lo.s32 	%r228, %r222, -766435501;
	mul.hi.u32 	%r229, %r158, %r224;
	mul.lo.s32 	%r230, %r224, -845247145;
	xor.b32  	%r231, %r220, %r225;
	xor.b32  	%r232, %r231, %r229;
	xor.b32  	%r233, %r218, %r226;
	xor.b32  	%r234, %r233, %r227;
	add.s32 	%r235, %r152, -239350328;
	add.s32 	%r236, %r153, -616729560;
	mul.hi.u32 	%r237, %r155, %r232;
	mul.lo.s32 	%r238, %r232, -766435501;
	mul.hi.u32 	%r239, %r158, %r234;
	mul.lo.s32 	%r240, %r234, -845247145;
	xor.b32  	%r241, %r230, %r235;
	xor.b32  	%r242, %r241, %r239;
	xor.b32  	%r243, %r228, %r236;
	xor.b32  	%r244, %r243, %r237;
	add.s32 	%r245, %r152, -1879881855;
	add.s32 	%r246, %r153, -1767562579;
	mul.hi.u32 	%r247, %r155, %r242;
	mul.lo.s32 	%r248, %r242, -766435501;
	mul.hi.u32 	%r249, %r158, %r244;
	mul.lo.s32 	%r289, %r244, -845247145;
	xor.b32  	%r250, %r240, %r245;
	xor.b32  	%r18, %r250, %r249;
	xor.b32  	%r251, %r238, %r246;
	xor.b32  	%r19, %r251, %r247;
	st.global.v4.u32 	[%rd1+16], {%r18, %r289, %r19, %r248};
	setp.eq.s32 	%p6, %r150, 3;
	@%p6 bra 	$L__BB43_12;
	setp.eq.s32 	%p7, %r150, 2;
	mov.u32 	%r286, %r7;
	mov.u32 	%r287, %r6;
	mov.u32 	%r288, %r18;
	@%p7 bra 	$L__BB43_13;
	setp.ne.s32 	%p8, %r150, 1;
	mov.u32 	%r286, %r5;
	mov.u32 	%r287, %r8;
	mov.u32 	%r288, %r7;
	mov.u32 	%r289, %r6;
	@%p8 bra 	$L__BB43_13;
	mov.u32 	%r286, %r8;
	mov.u32 	%r287, %r7;
	mov.u32 	%r288, %r6;
	mov.u32 	%r289, %r18;
	bra.uni 	$L__BB43_13;
$L__BB43_12:
	mov.u32 	%r286, %r6;
	mov.u32 	%r287, %r18;
	mov.u32 	%r288, %r289;
	mov.u32 	%r289, %r19;
$L__BB43_13:
	cvt.u64.u32 	%rd9, %r286;
	mul.wide.u32 	%rd10, %r287, 2097152;
	xor.b64  	%rd11, %rd10, %rd9;
	cvt.rn.f64.u64 	%fd23, %rd11;
	fma.rn.f64 	%fd87, %fd23, 0d3CA0000000000000, 0d3C90000000000000;
	cvt.u64.u32 	%rd12, %r288;
	mul.wide.u32 	%rd13, %r289, 2097152;
	xor.b64  	%rd14, %rd13, %rd12;
	cvt.rn.f64.u64 	%fd24, %rd14;
	fma.rn.f64 	%fd3, %fd24, 0d3CB0000000000000, 0d3CA0000000000000;
	{
	.reg .b32 %temp; 
	mov.b64 	{%temp, %r290}, %fd87;
	}
	{
	.reg .b32 %temp; 
	mov.b64 	{%r291, %temp}, %fd87;
	}
	setp.gt.s32 	%p9, %r290, 1048575;
	mov.b32 	%r292, -1023;
	@%p9 bra 	$L__BB43_15;
	mul.f64 	%fd87, %fd87, 0d4350000000000000;
	{
	.reg .b32 %temp; 
	mov.b64 	{%temp, %r290}, %fd87;
	}
	{
	.reg .b32 %temp; 
	mov.b64 	{%r291, %temp}, %fd87;
	}
	mov.b32 	%r292, -1077;
$L__BB43_15:
	add.s32 	%r254, %r290, -1;
	setp.gt.u32 	%p10, %r254, 2146435070;
	@%p10 bra 	$L__BB43_19;
	shr.u32 	%r257, %r290, 20;
	add.s32 	%r293, %r292, %r257;
	and.b32  	%r258, %r290, 1048575;
	or.b32  	%r259, %r258, 1072693248;
	mov.b64 	%fd88, {%r291, %r259};
	setp.lt.u32 	%p12, %r259, 1073127583;
	@%p12 bra 	$L__BB43_18;
	{
	.reg .b32 %temp; 
	mov.b64 	{%r260, %temp}, %fd88;
	}
	{
	.reg .b32 %temp; 
	mov.b64 	{%temp, %r261}, %fd88;
	}
	add.s32 	%r262, %r261, -1048576;
	mov.b64 	%fd88, {%r260, %r262};
	add.s32 	%r293, %r293, 1;
$L__BB43_18:
	add.f64 	%fd26, %fd88, 0dBFF0000000000000;
	add.f64 	%fd27, %fd88, 0d3FF0000000000000;
	rcp.approx.ftz.f64 	%fd28, %fd27;
	neg.f64 	%fd29, %fd27;
	fma.rn.f64 	%fd30, %fd29, %fd28, 0d3FF0000000000000;
	fma.rn.f64 	%fd31, %fd30, %fd30, %fd30;
	fma.rn.f64 	%fd32, %fd31, %fd28, %fd28;
	mul.f64 	%fd33, %fd26, %fd32;
	fma.rn.f64 	%fd34, %fd26, %fd32, %fd33;
	mul.f64 	%fd35, %fd34, %fd34;
	fma.rn.f64 	%fd36, %fd35, 0d3EB1380B3AE80F1E, 0d3ED0EE258B7A8B04;
	fma.rn.f64 	%fd37, %fd36, %fd35, 0d3EF3B2669F02676F;
	fma.rn.f64 	%fd38, %fd37, %fd35, 0d3F1745CBA9AB0956;
	fma.rn.f64 	%fd39, %fd38, %fd35, 0d3F3C71C72D1B5154;
	fma.rn.f64 	%fd40, %fd39, %fd35, 0d3F624924923BE72D;
	fma.rn.f64 	%fd41, %fd40, %fd35, 0d3F8999999999A3C4;
	fma.rn.f64 	%fd42, %fd41, %fd35, 0d3FB5555555555554;
	sub.f64 	%fd43, %fd26, %fd34;
	add.f64 	%fd44, %fd43, %fd43;
	neg.f64 	%fd45, %fd34;
	fma.rn.f64 	%fd46, %fd45, %fd26, %fd44;
	mul.f64 	%fd47, %fd32, %fd46;
	mul.f64 	%fd48, %fd35, %fd42;
	fma.rn.f64 	%fd49, %fd48, %fd34, %fd47;
	xor.b32  	%r263, %r293, -2147483648;
	mov.b32 	%r264, 1127219200;
	mov.b64 	%fd50, {%r263, %r264};
	sub.f64 	%fd51, %fd50, %fd1;
	fma.rn.f64 	%fd52, %fd51, 0d3FE62E42FEFA39EF, %fd34;
	fma.rn.f64 	%fd53, %fd51, 0dBFE62E42FEFA39EF, %fd52;
	sub.f64 	%fd54, %fd53, %fd34;
	sub.f64 	%fd55, %fd49, %fd54;
	fma.rn.f64 	%fd56, %fd51, 0d3C7ABC9E3B39803F, %fd55;
	add.f64 	%fd89, %fd52, %fd56;
	bra.uni 	$L__BB43_20;
$L__BB43_19:
	fma.rn.f64 	%fd25, %fd87, 0d7FF0000000000000, 0d7FF0000000000000;
	{
	.reg .b32 %temp; 
	mov.b64 	{%temp, %r255}, %fd87;
	}
	and.b32  	%r256, %r255, 2147483647;
	setp.eq.s32 	%p11, %r256, 0;
	selp.f64 	%fd89, 0dFFF0000000000000, %fd25, %p11;
$L__BB43_20:
	mul.f64 	%fd12, %fd89, 0dC000000000000000;
	{
	.reg .b32 %temp; 
	mov.b64 	{%temp, %r265}, %fd3;
	}
	shl.b32 	%r266, %r265, 1;
	setp.gt.u32 	%p13, %r266, -2038431744;
	mov.f64 	%fd57, 0d0000000000000000;
	mul.rn.f64 	%fd58, %fd3, %fd57;
	selp.f64 	%fd13, %fd58, %fd3, %p13;
	{
	.reg .b32 %temp; 
	mov.b64 	{%r267, %temp}, %fd13;
	}
	{
	.reg .b32 %temp; 
	mov.b64 	{%temp, %r268}, %fd13;
	}
	add.s32 	%r269, %r268, 1048576;
	mov.b64 	%fd59, {%r267, %r269};
	cvt.rni.f64.f64 	%fd60, %fd59;
	cvt.rzi.s64.f64 	%rd15, %fd60;
	cvt.u32.u64 	%r270, %rd15;
	fma.rn.f64 	%fd61, %fd60, 0dBFE0000000000000, %fd13;
	mul.f64 	%fd62, %fd61, 0d3CA1A62633145C07;
	fma.rn.f64 	%fd63, %fd61, 0d400921FB54442D18, %fd62;
	mul.rn.f64 	%fd64, %fd63, %fd63;
	fma.rn.f64 	%fd65, %fd64, 0dBDA8FF8320FD8164, 0d3E21EEA7C1EF8528;
	fma.rn.f64 	%fd66, %fd65, %fd64, 0dBE927E4F8E06E6D9;
	fma.rn.f64 	%fd67, %fd66, %fd64, 0d3EFA01A019DDBCE9;
	fma.rn.f64 	%fd68, %fd67, %fd64, 0dBF56C16C16C15D47;
	fma.rn.f64 	%fd69, %fd68, %fd64, 0d3FA5555555555551;
	fma.rn.f64 	%fd70, %fd69, %fd64, 0dBFE0000000000000;
	fma.rn.f64 	%fd71, %fd70, %fd64, 0d3FF0000000000000;
	fma.rn.f64 	%fd72, %fd64, 0d3DE5DB65F9785EBA, 0dBE5AE5F12CB0D246;
	fma.rn.f64 	%fd73, %fd72, %fd64, 0d3EC71DE369ACE392;
	fma.rn.f64 	%fd74, %fd73, %fd64, 0dBF2A01A019DB62A1;
	fma.rn.f64 	%fd75, %fd74, %fd64, 0d3F81111111110818;
	fma.rn.f64 	%fd76, %fd75, %fd64, 0dBFC5555555555554;
	fma.rn.f64 	%fd77, %fd76, %fd64, 0d0000000000000000;
	fma.rn.f64 	%fd78, %fd77, %fd63, %fd63;
	and.b64  	%rd16, %rd15, 1;
	setp.eq.b64 	%p14, %rd16, 1;
	{
	.reg .b32 %temp; 
	mov.b64 	{%temp, %r271}, %fd78;
	}
	{
	.reg .b32 %temp; 
	mov.b64 	{%r272, %temp}, %fd78;
	}
	xor.b32  	%r273, %r271, -2147483648;
	mov.b64 	%fd79, {%r272, %r273};
	selp.f64 	%fd90, %fd71, %fd78, %p14;
	selp.f64 	%fd91, %fd79, %fd71, %p14;
	and.b32  	%r274, %r270, 2;
	setp.eq.s32 	%p15, %r274, 0;
	@%p15 bra 	$L__BB43_22;
	{
	.reg .b32 %temp; 
	mov.b64 	{%temp, %r275}, %fd90;
	}
	{
	.reg .b32 %temp; 
	mov.b64 	{%r276, %temp}, %fd90;
	}
	xor.b32  	%r277, %r275, -2147483648;
	mov.b64 	%fd90, {%r276, %r277};
	{
	.reg .b32 %temp; 
	mov.b64 	{%temp, %r278}, %fd91;
	}
	{
	.reg .b32 %temp; 
	mov.b64 	{%r279, %temp}, %fd91;
	}
	xor.b32  	%r280, %r278, -2147483648;
	mov.b64 	%fd91, {%r279, %r280};
$L__BB43_22:
	sqrt.rn.f64 	%fd80, %fd12;
	mov.f64 	%fd81, 0d0000000000000000;
	add.rn.f64 	%fd82, %fd91, %fd81;
	cvt.rzi.f64.f64 	%fd83, %fd13;
	setp.eq.f64 	%p16, %fd13, %fd83;
	mul.rn.f64 	%fd84, %fd13, %fd81;
	selp.f64 	%fd85, %fd84, %fd90, %p16;
	mul.f64 	%fd92, %fd80, %fd85;
	mul.f64 	%fd86, %fd80, %fd82;
	st.global.f64 	[%rd1+56], %fd86;
	mov.b32 	%r281, 1;
	st.global.u32 	[%rd1+48], %r281;
	bra.uni 	$L__BB43_24;
$L__BB43_23:
	mov.b32 	%r282, 0;
	st.global.u32 	[%rd1+48], %r282;
	ld.global.f64 	%fd92, [%rd1+56];
$L__BB43_24:
	mul.wide.s32 	%rd17, %r283, 16;
	add.s64 	%rd18, %rd2, %rd17;
	st.global.v2.f64 	[%rd18], {%fd92, %fd92};
	add.s32 	%r283, %r283, %r3;
	setp.lt.s32 	%p17, %r283, %r35;
	@%p17 bra 	$L__BB43_2;
$L__BB43_25:
	ret;

}
	// .globl	_Z13sshift_matrixPfif
.visible .entry _Z13sshift_matrixPfif(
	.param .u64 .ptr .align 1 _Z13sshift_matrixPfif_param_0,
	.param .u32 _Z13sshift_matrixPfif_param_1,
	.param .f32 _Z13sshift_matrixPfif_param_2
)
{
	.reg .pred 	%p<2>;
	.reg .b32 	%r<7>;
	.reg .b32 	%f<4>;
	.reg .b64 	%rd<5>;

	ld.param.u64 	%rd1, [_Z13sshift_matrixPfif_param_0];
	ld.param.u32 	%r2, [_Z13sshift_matrixPfif_param_1];
	ld.param.f32 	%f1, [_Z13sshift_matrixPfif_param_2];
	mov.u32 	%r3, %ctaid.x;
	mov.u32 	%r4, %ntid.x;
	mov.u32 	%r5, %tid.x;
	mad.lo.s32 	%r1, %r3, %r4, %r5;
	setp.ge.s32 	%p1, %r1, %r2;
	@%p1 bra 	$L__BB44_2;
	cvta.to.global.u64 	%rd2, %rd1;
	mad.lo.s32 	%r6, %r2, %r1, %r1;
	mul.wide.s32 	%rd3, %r6, 4;
	add.s64 	%rd4, %rd2, %rd3;
	ld.global.f32 	%f2, [%rd4];
	add.f32 	%f3, %f1, %f2;
	st.global.f32 	[%rd4], %f3;
$L__BB44_2:
	ret;

}
	// .globl	_Z13dshift_matrixPdid
.visible .entry _Z13dshift_matrixPdid(
	.param .u64 .ptr .align 1 _Z13dshift_matrixPdid_param_0,
	.param .u32 _Z13dshift_matrixPdid_param_1,
	.param .f64 _Z13dshift_matrixPdid_param_2
)
{
	.reg .pred 	%p<2>;
	.reg .b32 	%r<7>;
	.reg .b64 	%rd<5>;
	.reg .b64 	%fd<4>;

	ld.param.u64 	%rd1, [_Z13dshift_matrixPdid_param_0];
	ld.param.u32 	%r2, [_Z13dshift_matrixPdid_param_1];
	ld.param.f64 	%fd1, [_Z13dshift_matrixPdid_param_2];
	mov.u32 	%r3, %ctaid.x;
	mov.u32 	%r4, %ntid.x;
	mov.u32 	%r5, %tid.x;
	mad.lo.s32 	%r1, %r3, %r4, %r5;
	setp.ge.s32 	%p1, %r1, %r2;
	@%p1 bra 	$L__BB45_2;
	cvta.to.global.u64 	%rd2, %rd1;
	mad.lo.s32 	%r6, %r2, %r1, %r1;
	mul.wide.s32 	%rd3, %r6, 8;
	add.s64 	%rd4, %rd2, %rd3;
	ld.global.f64 	%fd2, [%rd4];
	add.f64 	%fd3, %fd1, %fd2;
	st.global.f64 	[%rd4], %fd3;
$L__BB45_2:
	ret;

}
	// .globl	_Z13cshift_matrixP6float2if
.visible .entry _Z13cshift_matrixP6float2if(
	.param .u64 .ptr .align 1 _Z13cshift_matrixP6float2if_param_0,
	.param .u32 _Z13cshift_matrixP6float2if_param_1,
	.param .f32 _Z13cshift_matrixP6float2if_param_2
)
{
	.reg .pred 	%p<2>;
	.reg .b32 	%r<7>;
	.reg .b32 	%f<4>;
	.reg .b64 	%rd<5>;

	ld.param.u64 	%rd1, [_Z13cshift_matrixP6float2if_param_0];
	ld.param.u32 	%r2, [_Z13cshift_matrixP6float2if_param_1];
	ld.param.f32 	%f1, [_Z13cshift_matrixP6float2if_param_2];
	mov.u32 	%r3, %ctaid.x;
	mov.u32 	%r4, %ntid.x;
	mov.u32 	%r5, %tid.x;
	mad.lo.s32 	%r1, %r3, %r4, %r5;
	setp.ge.s32 	%p1, %r1, %r2;
	@%p1 bra 	$L__BB46_2;
	cvta.to.global.u64 	%rd2, %rd1;
	mad.lo.s32 	%r6, %r2, %r1, %r1;
	mul.wide.s32 	%rd3, %r6, 8;
	add.s64 	%rd4, %rd2, %rd3;
	ld.global.f32 	%f2, [%rd4];
	add.f32 	%f3, %f1, %f2;
	st.global.f32 	[%rd4], %f3;
$L__BB46_2:
	ret;

}
	// .globl	_Z13zshift_matrixP7double2id
.visible .entry _Z13zshift_matrixP7double2id(
	.param .u64 .ptr .align 1 _Z13zshift_matrixP7double2id_param_0,
	.param .u32 _Z13zshift_matrixP7double2id_param_1,
	.param .f64 _Z13zshift_matrixP7double2id_param_2
)
{
	.reg .pred 	%p<2>;
	.reg .b32 	%r<7>;
	.reg .b64 	%rd<5>;
	.reg .b64 	%fd<4>;

	ld.param.u64 	%rd1, [_Z13zshift_matrixP7double2id_param_0];
	ld.param.u32 	%r2, [_Z13zshift_matrixP7double2id_param_1];
	ld.param.f64 	%fd1, [_Z13zshift_matrixP7double2id_param_2];
	mov.u32 	%r3, %ctaid.x;
	mov.u32 	%r4, %ntid.x;
	mov.u32 	%r5, %tid.x;
	mad.lo.s32 	%r1, %r3, %r4, %r5;
	setp.ge.s32 	%p1, %r1, %r2;
	@%p1 bra 	$L__BB47_2;
	cvta.to.global.u64 	%rd2, %rd1;
	mad.lo.s32 	%r6, %r2, %r1, %r1;
	mul.wide.s32 	%rd3, %r6, 16;
	add.s64 	%rd4, %rd2, %rd3;
	ld.global.f64 	%fd2, [%rd4];
	add.f64 	%fd3, %fd1, %fd2;
	st.global.f64 	[%rd4], %fd3;
$L__BB47_2:
	ret;

}
	// .globl	_Z18sshift_mgpu_matrixPfPmS0_mmf
.visible .entry _Z18sshift_mgpu_matrixPfPmS0_mmf(
	.param .u64 .ptr .align 1 _Z18sshift_mgpu_matrixPfPmS0_mmf_param_0,
	.param .u64 .ptr .align 1 _Z18sshift_mgpu_matrixPfPmS0_mmf_param_1,
	.param .u64 .ptr .align 1 _Z18sshift_mgpu_matrixPfPmS0_mmf_param_2,
	.param .u64 _Z18sshift_mgpu_matrixPfPmS0_mmf_param_3,
	.param .u64 _Z18sshift_mgpu_matrixPfPmS0_mmf_param_4,
	.param .f32 _Z18sshift_mgpu_matrixPfPmS0_mmf_param_5
)
{
	.reg .pred 	%p<2>;
	.reg .b32 	%r<5>;
	.reg .b32 	%f<4>;
	.reg .b64 	%rd<18>;

	ld.param.u64 	%rd2, [_Z18sshift_mgpu_matrixPfPmS0_mmf_param_0];
	ld.param.u64 	%rd3, [_Z18sshift_mgpu_matrixPfPmS0_mmf_param_1];
	ld.param.u64 	%rd4, [_Z18sshift_mgpu_matrixPfPmS0_mmf_param_2];
	ld.param.u64 	%rd6, [_Z18sshift_mgpu_matrixPfPmS0_mmf_param_3];
	ld.param.u64 	%rd5, [_Z18sshift_mgpu_matrixPfPmS0_mmf_param_4];
	ld.param.f32 	%f1, [_Z18sshift_mgpu_matrixPfPmS0_mmf_param_5];
	mov.u32 	%r1, %ctaid.x;
	mov.u32 	%r2, %ntid.x;
	mov.u32 	%r3, %tid.x;
	mad.lo.s32 	%r4, %r1, %r2, %r3;
	cvt.s64.s32 	%rd1, %r4;
	setp.le.u64 	%p1, %rd6, %rd1;
	@%p1 bra 	$L__BB48_2;
	cvta.to.global.u64 	%rd7, %rd4;
	cvta.to.global.u64 	%rd8, %rd3;
	cvta.to.global.u64 	%rd9, %rd2;
	shl.b64 	%rd10, %rd1, 3;
	add.s64 	%rd11, %rd7, %rd10;
	ld.global.u64 	%rd12, [%rd11];
	add.s64 	%rd13, %rd8, %rd10;
	ld.global.u64 	%rd14, [%rd13];
	mad.lo.s64 	%rd15, %rd12, %rd5, %rd14;
	shl.b64 	%rd16, %rd15, 2;
	add.s64 	%rd17, %rd9, %rd16;
	ld.global.f32 	%f2, [%rd17];
	add.f32 	%f3, %f1, %f2;
	st.global.f32 	[%rd17], %f3;
$L__BB48_2:
	ret;

}
	// .globl	_Z18dshift_mgpu_matrixPdPmS0_mmd
.visible .entry _Z18dshift_mgpu_matrixPdPmS0_mmd(
	.param .u64 .ptr .align 1 _Z18dshift_mgpu_matrixPdPmS0_mmd_param_0,
	.param .u64 .ptr .align 1 _Z18dshift_mgpu_matrixPdPmS0_mmd_param_1,
	.param .u64 .ptr .align 1 _Z18dshift_mgpu_matrixPdPmS0_mmd_param_2,
	.param .u64 _Z18dshift_mgpu_matrixPdPmS0_mmd_param_3,
	.param .u64 _Z18dshift_mgpu_matrixPdPmS0_mmd_param_4,
	.param .f64 _Z18dshift_mgpu_matrixPdPmS0_mmd_param_5
)
{
	.reg .pred 	%p<2>;
	.reg .b32 	%r<5>;
	.reg .b64 	%rd<18>;
	.reg .b64 	%fd<4>;

	ld.param.u64 	%rd2, [_Z18dshift_mgpu_matrixPdPmS0_mmd_param_0];
	ld.param.u64 	%rd3, [_Z18dshift_mgpu_matrixPdPmS0_mmd_param_1];
	ld.param.u64 	%rd4, [_Z18dshift_mgpu_matrixPdPmS0_mmd_param_2];
	ld.param.u64 	%rd6, [_Z18dshift_mgpu_matrixPdPmS0_mmd_param_3];
	ld.param.u64 	%rd5, [_Z18dshift_mgpu_matrixPdPmS0_mmd_param_4];
	ld.param.f64 	%fd1, [_Z18dshift_mgpu_matrixPdPmS0_mmd_param_5];
	mov.u32 	%r1, %ctaid.x;
	mov.u32 	%r2, %ntid.x;
	mov.u32 	%r3, %tid.x;
	mad.lo.s32 	%r4, %r1, %r2, %r3;
	cvt.s64.s32 	%rd1, %r4;
	setp.le.u64 	%p1, %rd6, %rd1;
	@%p1 bra 	$L__BB49_2;
	cvta.to.global.u64 	%rd7, %rd4;
	cvta.to.global.u64 	%rd8, %rd3;
	cvta.to.global.u64 	%rd9, %rd2;
	shl.b64 	%rd10, %rd1, 3;
	add.s64 	%rd11, %rd7, %rd10;
	ld.global.u64 	%rd12, [%rd11];
	add.s64 	%rd13, %rd8, %rd10;
	ld.global.u64 	%rd14, [%rd13];
	mad.lo.s64 	%rd15, %rd12, %rd5, %rd14;
	shl.b64 	%rd16, %rd15, 3;
	add.s64 	%rd17, %rd9, %rd16;
	ld.global.f64 	%fd2, [%rd17];
	add.f64 	%fd3, %fd1, %fd2;
	st.global.f64 	[%rd17], %fd3;
$L__BB49_2:
	ret;

}
	// .globl	_Z18cshift_mgpu_matrixP6float2PmS1_mmf
.visible .entry _Z18cshift_mgpu_matrixP6float2PmS1_mmf(
	.param .u64 .ptr .align 1 _Z18cshift_mgpu_matrixP6float2PmS1_mmf_param_0,
	.param .u64 .ptr .align 1 _Z18cshift_mgpu_matrixP6float2PmS1_mmf_param_1,
	.param .u64 .ptr .align 1 _Z18cshift_mgpu_matrixP6float2PmS1_mmf_param_2,
	.param .u64 _Z18cshift_mgpu_matrixP6float2PmS1_mmf_param_3,
	.param .u64 _Z18cshift_mgpu_matrixP6float2PmS1_mmf_param_4,
	.param .f32 _Z18cshift_mgpu_matrixP6float2PmS1_mmf_param_5
)
{
	.reg .pred 	%p<2>;
	.reg .b32 	%r<5>;
	.reg .b32 	%f<4>;
	.reg .b64 	%rd<18>;

	ld.param.u64 	%rd2, [_Z18cshift_mgpu_matrixP6float2PmS1_mmf_param_0];
	ld.param.u64 	%rd3, [_Z18cshift_mgpu_matrixP6float2PmS1_mmf_param_1];
	ld.param.u64 	%rd4, [_Z18cshift_mgpu_matrixP6float2PmS1_mmf_param_2];
	ld.param.u64 	%rd6, [_Z18cshift_mgpu_matrixP6float2PmS1_mmf_param_3];
	ld.param.u64 	%rd5, [_Z18cshift_mgpu_matrixP6float2PmS1_mmf_param_4];
	ld.param.f32 	%f1, [_Z18cshift_mgpu_matrixP6float2PmS1_mmf_param_5];
	mov.u32 	%r1, %ctaid.x;
	mov.u32 	%r2, %ntid.x;
	mov.u32 	%r3, %tid.x;
	mad.lo.s32 	%r4, %r1, %r2, %r3;
	cvt.s64.s32 	%rd1, %r4;
	setp.le.u64 	%p1, %rd6, %rd1;
	@%p1 bra 	$L__BB50_2;
	cvta.to.global.u64 	%rd7, %rd4;
	cvta.to.global.u64 	%rd8, %rd3;
	cvta.to.global.u64 	%rd9, %rd2;
	shl.b64 	%rd10, %rd1, 3;
	add.s64 	%rd11, %rd7, %rd10;
	ld.global.u64 	%rd12, [%rd11];
	add.s64 	%rd13, %rd8, %rd10;
	ld.global.u64 	%rd14, [%rd13];
	mad.lo.s64 	%rd15, %rd12, %rd5, %rd14;
	shl.b64 	%rd16, %rd15, 3;
	add.s64 	%rd17, %rd9, %rd16;
	ld.global.f32 	%f2, [%rd17];
	add.f32 	%f3, %f1, %f2;
	st.global.f32 	[%rd17], %f3;
$L__BB50_2:
	ret;

}
	// .globl	_Z18zshift_mgpu_matrixP7double2PmS1_mmd
.visible .entry _Z18zshift_mgpu_matrixP7double2PmS1_mmd(
	.param .u64 .ptr .align 1 _Z18zshift_mgpu_matrixP7double2PmS1_mmd_param_0,
	.param .u64 .ptr .align 1 _Z18zshift_mgpu_matrixP7double2PmS1_mmd_param_1,
	.param .u64 .ptr .align 1 _Z18zshift_mgpu_matrixP7double2PmS1_mmd_param_2,
	.param .u64 _Z18zshift_mgpu_matrixP7double2PmS1_mmd_param_3,
	.param .u64 _Z18zshift_mgpu_matrixP7double2PmS1_mmd_param_4,
	.param .f64 _Z18zshift_mgpu_matrixP7double2PmS1_mmd_param_5
)
{
	.reg .pred 	%p<2>;
	.reg .b32 	%r<5>;
	.reg .b64 	%rd<18>;
	.reg .b64 	%fd<4>;

	ld.param.u64 	%rd2, [_Z18zshift_mgpu_matrixP7double2PmS1_mmd_param_0];
	ld.param.u64 	%rd3, [_Z18zshift_mgpu_matrixP7double2PmS1_mmd_param_1];
	ld.param.u64 	%rd4, [_Z18zshift_mgpu_matrixP7double2PmS1_mmd_param_2];
	ld.param.u64 	%rd6, [_Z18zshift_mgpu_matrixP7double2PmS1_mmd_param_3];
	ld.param.u64 	%rd5, [_Z18zshift_mgpu_matrixP7double2PmS1_mmd_param_4];
	ld.param.f64 	%fd1, [_Z18zshift_mgpu_matrixP7double2PmS1_mmd_param_5];
	mov.u32 	%r1, %ctaid.x;
	mov.u32 	%r2, %ntid.x;
	mov.u32 	%r3, %tid.x;
	mad.lo.s32 	%r4, %r1, %r2, %r3;
	cvt.s64.s32 	%rd1, %r4;
	setp.le.u64 	%p1, %rd6, %rd1;
	@%p1 bra 	$L__BB51_2;
	cvta.to.global.u64 	%rd7, %rd4;
	cvta.to.global.u64 	%rd8, %rd3;
	cvta.to.global.u64 	%rd9, %rd2;
	shl.b64 	%rd10, %rd1, 3;
	add.s64 	%rd11, %rd7, %rd10;
	ld.global.u64 	%rd12, [%rd11];
	add.s64 	%rd13, %rd8, %rd10;
	ld.global.u64 	%rd14, [%rd13];
	mad.lo.s64 	%rd15, %rd12, %rd5, %rd14;
	shl.b64 	%rd16, %rd15, 4;
	add.s64 	%rd17, %rd9, %rd16;
	ld.global.f64 	%fd2, [%rd17];
	add.f64 	%fd3, %fd1, %fd2;
	st.global.f64 	[%rd17], %fd3;
$L__BB51_2:
	ret;

}


// ===== COMPILED SASS (sm_100) =====

	.target	sm_100

	.elftype	@"ET_EXEC"


//--------------------- .note.nv.tkinfo           --------------------------
	.section	.note.nv.tkinfo,"",@"SHT_NOTE"
	.sectionflags	@"SHF_NOTE_NV_TKINFO"
	.tkinfo
        /*0018*/ 	.word	0x00000002
        /*0030*/ 	.string	""
        /*0030*/ 	.string	"ptxas"
        /*0030*/ 	.string	"Cuda compilation tools, release 13.0, V13.0.88"
        /*0030*/ 	.string	"Build cuda_13.0.r13.0/compiler.36424714_0"
        /*0030*/ 	.string	"-arch sm_100 -m 64 "



//--------------------- .note.nv.cuinfo           --------------------------
	.section	.note.nv.cuinfo,"",@"SHT_NOTE"
	.sectionflags	@"SHF_NOTE_NV_CUINFO"
        /*0018*/ 	.short	0x0002
        /*001a*/ 	.short	0x0064
        /*001c*/ 	.short	0x0082
	.zero		2


//--------------------- .nv.info                  --------------------------
	.section	.nv.info,"",@"SHT_CUDA_INFO"
	.align	4


	//----- nvinfo : EIATTR_REGCOUNT
	.align		4
        /*0000*/ 	.byte	0x04, 0x2f
        /*0002*/ 	.short	(.L_10 - .L_9)
	.align		4
.L_9:
        /*0004*/ 	.word	index@(_Z17s_computeNegativePfS_)
        /*0008*/ 	.word	0x0000000a


	//----- nvinfo : EIATTR_FRAME_SIZE
	.align		4
.L_10:
        /*000c*/ 	.byte	0x04, 0x11
        /*000e*/ 	.short	(.L_12 - .L_11)
	.align		4
.L_11:
        /*0010*/ 	.word	index@(_Z17s_computeNegativePfS_)
        /*0014*/ 	.word	0x00000000


	//----- nvinfo : EIATTR_REGCOUNT
	.align		4
.L_12:
        /*0018*/ 	.byte	0x04, 0x2f
        /*001a*/ 	.short	(.L_14 - .L_13)
	.align		4
.L_13:
        /*001c*/ 	.word	index@(_Z17d_computeNegativePdS_)
        /*0020*/ 	.word	0x0000000a


	//----- nvinfo : EIATTR_FRAME_SIZE
	.align		4
.L_14:
        /*0024*/ 	.byte	0x04, 0x11
        /*0026*/ 	.short	(.L_16 - .L_15)
	.align		4
.L_15:
        /*0028*/ 	.word	index@(_Z17d_computeNegativePdS_)
        /*002c*/ 	.word	0x00000000


	//----- nvinfo : EIATTR_REGCOUNT
	.align		4
.L_16:
        /*0030*/ 	.byte	0x04, 0x2f
        /*0032*/ 	.short	(.L_18 - .L_17)
	.align		4
.L_17:
        /*0034*/ 	.word	index@(_Z17c_computeNegativeP6float2S0_)
        /*0038*/ 	.word	0x0000000a


	//----- nvinfo : EIATTR_FRAME_SIZE
	.align		4
.L_18:
        /*003c*/ 	.byte	0x04, 0x11
        /*003e*/ 	.short	(.L_20 - .L_19)
	.align		4
.L_19:
        /*0040*/ 	.word	index@(_Z17c_computeNegativeP6float2S0_)
        /*0044*/ 	.word	0x00000000


	//----- nvinfo : EIATTR_REGCOUNT
	.align		4
.L_20:
        /*0048*/ 	.byte	0x04, 0x2f
        /*004a*/ 	.short	(.L_22 - .L_21)
	.align		4
.L_21:
        /*004c*/ 	.word	index@(_Z17z_computeNegativeP7double2S0_)
        /*0050*/ 	.word	0x0000000c


	//----- nvinfo : EIATTR_FRAME_SIZE
	.align		4
.L_22:
        /*0054*/ 	.byte	0x04, 0x11
        /*0056*/ 	.short	(.L_24 - .L_23)
	.align		4
.L_23:
        /*0058*/ 	.word	index@(_Z17z_computeNegativeP7double2S0_)
        /*005c*/ 	.word	0x00000000


	//----- nvinfo : EIATTR_REGCOUNT
	.align		4
.L_24:
        /*0060*/ 	.byte	0x04, 0x2f
        /*0062*/ 	.short	(.L_26 - .L_25)
	.align		4
.L_25:
        /*0064*/ 	.word	index@(_Z19s_InverseAndConvertPfS_)
        /*0068*/ 	.word	0x0000000d


	//----- nvinfo : EIATTR_FRAME_SIZE
	.align		4
.L_26:
        /*006c*/ 	.byte	0x04, 0x11
        /*006e*/ 	.short	(.L_28 - .L_27)
	.align		4
.L_27:
        /*0070*/ 	.word	index@($__internal_21_$__cuda_sm20_rcp_rn_f32_slowpath)
        /*0074*/ 	.word	0x00000000


	//----- nvinfo : EIATTR_FRAME_SIZE
	.align		4
.L_28:
        /*0078*/ 	.byte	0x04, 0x11
        /*007a*/ 	.short	(.L_30 - .L_29)
	.align		4
.L_29:
        /*007c*/ 	.word	index@(_Z19s_InverseAndConvertPfS_)
        /*0080*/ 	.word	0x00000000


	//----- nvinfo : EIATTR_REGCOUNT
	.align		4
.L_30:
        /*0084*/ 	.byte	0x04, 0x2f
        /*0086*/ 	.short	(.L_32 - .L_31)
	.align		4
.L_31:
        /*0088*/ 	.word	index@(_Z19d_InverseAndConvertPdS_)
        /*008c*/ 	.word	0x0000000c


	//----- nvinfo : EIATTR_FRAME_SIZE
	.align		4
.L_32:
        /*0090*/ 	.byte	0x04, 0x11
        /*0092*/ 	.short	(.L_34 - .L_33)
	.align		4
.L_33:
        /*0094*/ 	.word	index@($__internal_20_$__cuda_sm20_dblrcp_rn_slowpath_v3)
        /*0098*/ 	.word	0x00000000


	//----- nvinfo : EIATTR_FRAME_SIZE
	.align		4
.L_34:
        /*009c*/ 	.byte	0x04, 0x11
        /*009e*/ 	.short	(.L_36 - .L_35)
	.align		4
.L_35:
        /*00a0*/ 	.word	index@(_Z19d_InverseAndConvertPdS_)
        /*00a4*/ 	.word	0x00000000


	//----- nvinfo : EIATTR_REGCOUNT
	.align		4
.L_36:
        /*00a8*/ 	.byte	0x04, 0x2f
        /*00aa*/ 	.short	(.L_38 - .L_37)
	.align		4
.L_37:
        /*00ac*/ 	.word	index@(_Z19c_InverseAndConvertPfP6float2)
        /*00b0*/ 	.word	0x0000000d


	//----- nvinfo : EIATTR_FRAME_SIZE
	.align		4
.L_38:
        /*00b4*/ 	.byte	0x04, 0x11
        /*00b6*/ 	.short	(.L_40 - .L_39)
	.align		4
.L_39:
        /*00b8*/ 	.word	index@($__internal_19_$__cuda_sm20_rcp_rn_f32_slowpath)
        /*00bc*/ 	.word	0x00000000


	//----- nvinfo : EIATTR_FRAME_SIZE
	.align		4
.L_40:
        /*00c0*/ 	.byte	0x04, 0x11
        /*00c2*/ 	.short	(.L_42 - .L_41)
	.align		4
.L_41:
        /*00c4*/ 	.word	index@(_Z19c_InverseAndConvertPfP6float2)
        /*00c8*/ 	.word	0x00000000


	//----- nvinfo : EIATTR_REGCOUNT
	.align		4
.L_42:
        /*00cc*/ 	.byte	0x04, 0x2f
        /*00ce*/ 	.short	(.L_44 - .L_43)
	.align		4
.L_43:
        /*00d0*/ 	.word	index@(_Z19z_InverseAndConvertPdP7double2)
        /*00d4*/ 	.word	0x0000000e


	//----- nvinfo : EIATTR_FRAME_SIZE
	.align		4
.L_44:
        /*00d8*/ 	.byte	0x04, 0x11
        /*00da*/ 	.short	(.L_46 - .L_45)
	.align		4
.L_45:
        /*00dc*/ 	.word	index@($__internal_18_$__cuda_sm20_dblrcp_rn_slowpath_v3)
        /*00e0*/ 	.word	0x00000000


	//----- nvinfo : EIATTR_FRAME_SIZE
	.align		4
.L_46:
        /*00e4*/ 	.byte	0x04, 0x11
        /*00e6*/ 	.short	(.L_48 - .L_47)
	.align		4
.L_47:
        /*00e8*/ 	.word	index@(_Z19z_InverseAndConvertPdP7double2)
        /*00ec*/ 	.word	0x00000000


	//----- nvinfo : EIATTR_REGCOUNT
	.align		4
.L_48:
        /*00f0*/ 	.byte	0x04, 0x2f
        /*00f2*/ 	.short	(.L_50 - .L_49)
	.align		4
.L_49:
        /*00f4*/ 	.word	index@(_Z14s_convert2RealPfS_)
        /*00f8*/ 	.word	0x00000008


	//----- nvinfo : EIATTR_FRAME_SIZE
	.align		4
.L_50:
        /*00fc*/ 	.byte	0x04, 0x11
        /*00fe*/ 	.short	(.L_52 - .L_51)
	.align		4
.L_51:
        /*0100*/ 	.word	index@(_Z14s_convert2RealPfS_)
        /*0104*/ 	.word	0x00000000


	//----- nvinfo : EIATTR_REGCOUNT
	.align		4
.L_52:
        /*0108*/ 	.byte	0x04, 0x2f
        /*010a*/ 	.short	(.L_54 - .L_53)
	.align		4
.L_53:
        /*010c*/ 	.word	index@(_Z14d_convert2RealPdS_)
        /*0110*/ 	.word	0x00000008


	//----- nvinfo : EIATTR_FRAME_SIZE
	.align		4
.L_54:
        /*0114*/ 	.byte	0x04, 0x11
        /*0116*/ 	.short	(.L_56 - .L_55)
	.align		4
.L_55:
        /*0118*/ 	.word	index@(_Z14d_convert2RealPdS_)
        /*011c*/ 	.word	0x00000000


	//----- nvinfo : EIATTR_REGCOUNT
	.align		4
.L_56:
        /*0120*/ 	.byte	0x04, 0x2f
        /*0122*/ 	.short	(.L_58 - .L_57)
	.align		4
.L_57:
        /*0124*/ 	.word	index@(_Z14c_convert2RealP6float2Pf)
        /*0128*/ 	.word	0x00000008


	//----- nvinfo : EIATTR_FRAME_SIZE
	.align		4
.L_58:
        /*012c*/ 	.byte	0x04, 0x11
        /*012e*/ 	.short	(.L_60 - .L_59)
	.align		4
.L_59:
        /*0130*/ 	.word	index@(_Z14c_convert2RealP6float2Pf)
        /*0134*/ 	.word	0x00000000


	//----- nvinfo : EIATTR_REGCOUNT
	.align		4
.L_60:
        /*0138*/ 	.byte	0x04, 0x2f
        /*013a*/ 	.short	(.L_62 - .L_61)
	.align		4
.L_61:
        /*013c*/ 	.word	index@(_Z14z_convert2RealP7double2Pd)
        /*0140*/ 	.word	0x00000008


	//----- nvinfo : EIATTR_FRAME_SIZE
	.align		4
.L_62:
        /*0144*/ 	.byte	0x04, 0x11
        /*0146*/ 	.short	(.L_64 - .L_63)
	.align		4
.L_63:
        /*0148*/ 	.word	index@(_Z14z_convert2RealP7double2Pd)
        /*014c*/ 	.word	0x00000000


	//----- nvinfo : EIATTR_REGCOUNT
	.align		4
.L_64:
        /*0150*/ 	.byte	0x04, 0x2f
        /*0152*/ 	.short	(.L_66 - .L_65)
	.align		4
.L_65:
        /*0154*/ 	.word	index@(_Z17s_convert2ComplexPfS_)
        /*0158*/ 	.word	0x00000008


	//----- nvinfo : EIATTR_FRAME_SIZE
	.align		4
.L_66:
        /*015c*/ 	.byte	0x04, 0x11
        /*015e*/ 	.short	(.L_68 - .L_67)
	.align		4
.L_67:
        /*0160*/ 	.word	index@(_Z17s_convert2ComplexPfS_)
        /*0164*/ 	.word	0x00000000


	//----- nvinfo : EIATTR_REGCOUNT
	.align		4
.L_68:
        /*0168*/ 	.byte	0x04, 0x2f
        /*016a*/ 	.short	(.L_70 - .L_69)
	.align		4
.L_69:
        /*016c*/ 	.word	index@(_Z17d_convert2ComplexPdS_)
        /*0170*/ 	.word	0x00000008


	//----- nvinfo : EIATTR_FRAME_SIZE
	.align		4
.L_70:
        /*0174*/ 	.byte	0x04, 0x11
        /*0176*/ 	.short	(.L_72 - .L_71)
	.align		4
.L_71:
        /*0178*/ 	.word	index@(_Z17d_convert2ComplexPdS_)
        /*017c*/ 	.word	0x00000000


	//----- nvinfo : EIATTR_REGCOUNT
	.align		4
.L_72:
        /*0180*/ 	.byte	0x04, 0x2f
        /*0182*/ 	.short	(.L_74 - .L_73)
	.align		4
.L_73:
        /*0184*/ 	.word	index@(_Z17c_convert2ComplexPfP6float2)
        /*0188*/ 	.word	0x0000000a


	//----- nvinfo : EIATTR_FRAME_SIZE
	.align		4
.L_74:
        /*018c*/ 	.byte	0x04, 0x11
        /*018e*/ 	.short	(.L_76 - .L_75)
	.align		4
.L_75:
        /*0190*/ 	.word	index@(_Z17c_convert2ComplexPfP6float2)
        /*0194*/ 	.word	0x00000000


	//----- nvinfo : EIATTR_REGCOUNT
	.align		4
.L_76:
        /*0198*/ 	.byte	0x04, 0x2f
        /*019a*/ 	.short	(.L_78 - .L_77)
	.align		4
.L_77:
        /*019c*/ 	.word	index@(_Z17z_convert2ComplexPdP7double2)
        /*01a0*/ 	.word	0x0000000c


	//----- nvinfo : EIATTR_FRAME_SIZE
	.align		4
.L_78:
        /*01a4*/ 	.byte	0x04, 0x11
        /*01a6*/ 	.short	(.L_80 - .L_79)
	.align		4
.L_79:
        /*01a8*/ 	.word	index@(_Z17z_convert2ComplexPdP7double2)
        /*01ac*/ 	.word	0x00000000


	//----- nvinfo : EIATTR_REGCOUNT
	.align		4
.L_80:
        /*01b0*/ 	.byte	0x04, 0x2f
        /*01b2*/ 	.short	(.L_82 - .L_81)
	.align		4
.L_81:
        /*01b4*/ 	.word	index@(_Z16s_absTraceKernelPfS_ii)
        /*01b8*/ 	.word	0x00000009


	//----- nvinfo : EIATTR_FRAME_SIZE
	.align		4
.L_82:
        /*01bc*/ 	.byte	0x04, 0x11
        /*01be*/ 	.short	(.L_84 - .L_83)
	.align		4
.L_83:
        /*01c0*/ 	.word	index@(_Z16s_absTraceKernelPfS_ii)
        /*01c4*/ 	.word	0x00000000


	//----- nvinfo : EIATTR_REGCOUNT
	.align		4
.L_84:
        /*01c8*/ 	.byte	0x04, 0x2f
        /*01ca*/ 	.short	(.L_86 - .L_85)
	.align		4
.L_85:
        /*01cc*/ 	.word	index@(_Z16d_absTraceKernelPdS_ii)
        /*01d0*/ 	.word	0x0000000e


	//----- nvinfo : EIATTR_FRAME_SIZE
	.align		4
.L_86:
        /*01d4*/ 	.byte	0x04, 0x11
        /*01d6*/ 	.short	(.L_88 - .L_87)
	.align		4
.L_87:
        /*01d8*/ 	.word	index@(_Z16d_absTraceKernelPdS_ii)
        /*01dc*/ 	.word	0x00000000


	//----- nvinfo : EIATTR_REGCOUNT
	.align		4
.L_88:
        /*01e0*/ 	.byte	0x04, 0x2f
        /*01e2*/ 	.short	(.L_90 - .L_89)
	.align		4
.L_89:
        /*01e4*/ 	.word	index@(_Z16c_absTraceKernelP6float2Pfii)
        /*01e8*/ 	.word	0x00000014


	//----- nvinfo : EIATTR_FRAME_SIZE
	.align		4
.L_90:
        /*01ec*/ 	.byte	0x04, 0x11
        /*01ee*/ 	.short	(.L_92 - .L_91)
	.align		4
.L_91:
        /*01f0*/ 	.word	index@($__internal_17_$__cuda_sm3x_div_rn_noftz_f32_slowpath)
        /*01f4*/ 	.word	0x00000000


	//----- nvinfo : EIATTR_FRAME_SIZE
	.align		4
.L_92:
        /*01f8*/ 	.byte	0x04, 0x11
        /*01fa*/ 	.short	(.L_94 - .L_93)
	.align		4
.L_93:
        /*01fc*/ 	.word	index@($__internal_16_$__cuda_sm20_sqrt_rn_f32_slowpath)
        /*0200*/ 	.word	0x00000000


	//----- nvinfo : EIATTR_FRAME_SIZE
	.align		4
.L_94:
        /*0204*/ 	.byte	0x04, 0x11
        /*0206*/ 	.short	(.L_96 - .L_95)
	.align		4
.L_95:
        /*0208*/ 	.word	index@(_Z16c_absTraceKernelP6float2Pfii)
        /*020c*/ 	.word	0x00000000


	//----- nvinfo : EIATTR_REGCOUNT
	.align		4
.L_96:
        /*0210*/ 	.byte	0x04, 0x2f
        /*0212*/ 	.short	(.L_98 - .L_97)
	.align		4
.L_97:
        /*0214*/ 	.word	index@(_Z16z_absTraceKernelP7double2Pdii)
        /*0218*/ 	.word	0x0000001c


	//----- nvinfo : EIATTR_FRAME_SIZE
	.align		4
.L_98:
        /*021c*/ 	.byte	0x04, 0x11
        /*021e*/ 	.short	(.L_100 - .L_99)
	.align		4
.L_99:
        /*0220*/ 	.word	index@($__internal_15_$__cuda_sm20_dsqrt_rn_f64_mediumpath_v1)
        /*0224*/ 	.word	0x00000000


	//----- nvinfo : EIATTR_FRAME_SIZE
	.align		4
.L_100:
        /*0228*/ 	.byte	0x04, 0x11
        /*022a*/ 	.short	(.L_102 - .L_101)
	.align		4
.L_101:
        /*022c*/ 	.word	index@($__internal_14_$__cuda_sm20_div_rn_f64_full)
        /*0230*/ 	.word	0x00000000


	//----- nvinfo : EIATTR_FRAME_SIZE
	.align		4
.L_102:
        /*0234*/ 	.byte	0x04, 0x11
        /*0236*/ 	.short	(.L_104 - .L_103)
	.align		4
.L_103:
        /*0238*/ 	.word	index@(_Z16z_absTraceKernelP7double2Pdii)
        /*023c*/ 	.word	0x00000000


	//----- nvinfo : EIATTR_REGCOUNT
	.align		4
.L_104:
        /*0240*/ 	.byte	0x04, 0x2f
        /*0242*/ 	.short	(.L_106 - .L_105)
	.align		4
.L_105:
        /*0244*/ 	.word	index@(_Z29s_find_max_and_add_abs_scalarPfiS_S_)
        /*0248*/ 	.word	0x0000000c


	//----- nvinfo : EIATTR_FRAME_SIZE
	.align		4
.L_106:
        /*024c*/ 	.byte	0x04, 0x11
        /*024e*/ 	.short	(.L_108 - .L_107)
	.align		4
.L_107:
        /*0250*/ 	.word	index@(_Z29s_find_max_and_add_abs_scalarPfiS_S_)
        /*0254*/ 	.word	0x00000000


	//----- nvinfo : EIATTR_REGCOUNT
	.align		4
.L_108:
        /*0258*/ 	.byte	0x04, 0x2f
        /*025a*/ 	.short	(.L_110 - .L_109)
	.align		4
.L_109:
        /*025c*/ 	.word	index@(_Z29d_find_max_and_add_abs_scalarPdiS_S_)
        /*0260*/ 	.word	0x00000010


	//----- nvinfo : EIATTR_FRAME_SIZE
	.align		4
.L_110:
        /*0264*/ 	.byte	0x04, 0x11
        /*0266*/ 	.short	(.L_112 - .L_111)
	.align		4
.L_111:
        /*0268*/ 	.word	index@(_Z29d_find_max_and_add_abs_scalarPdiS_S_)
        /*026c*/ 	.word	0x00000000


	//----- nvinfo : EIATTR_REGCOUNT
	.align		4
.L_112:
        /*0270*/ 	.byte	0x04, 0x2f
        /*0272*/ 	.short	(.L_114 - .L_113)
	.align		4
.L_113:
        /*0274*/ 	.word	index@(_Z29c_find_max_and_add_abs_scalarPfiP6float2S_)
        /*0278*/ 	.word	0x00000014


	//----- nvinfo : EIATTR_FRAME_SIZE
	.align		4
.L_114:
        /*027c*/ 	.byte	0x04, 0x11
        /*027e*/ 	.short	(.L_116 - .L_115)
	.align		4
.L_115:
        /*0280*/ 	.word	index@($__internal_13_$__cuda_sm3x_div_rn_noftz_f32_slowpath)
        /*0284*/ 	.word	0x00000000


	//----- nvinfo : EIATTR_FRAME_SIZE
	.align		4
.L_116:
        /*0288*/ 	.byte	0x04, 0x11
        /*028a*/ 	.short	(.L_118 - .L_117)
	.align		4
.L_117:
        /*028c*/ 	.word	index@($__internal_12_$__cuda_sm20_sqrt_rn_f32_slowpath)
        /*0290*/ 	.word	0x00000000


	//----- nvinfo : EIATTR_FRAME_SIZE
	.align		4
.L_118:
        /*0294*/ 	.byte	0x04, 0x11
        /*0296*/ 	.short	(.L_120 - .L_119)
	.align		4
.L_119:
        /*0298*/ 	.word	index@(_Z29c_find_max_and_add_abs_scalarPfiP6float2S_)
        /*029c*/ 	.word	0x00000000


	//----- nvinfo : EIATTR_REGCOUNT
	.align		4
.L_120:
        /*02a0*/ 	.byte	0x04, 0x2f
        /*02a2*/ 	.short	(.L_122 - .L_121)
	.align		4
.L_121:
        /*02a4*/ 	.word	index@(_Z29z_find_max_and_add_abs_scalarPdiP7double2S_)
        /*02a8*/ 	.word	0x0000001a


	//----- nvinfo : EIATTR_FRAME_SIZE
	.align		4
.L_122:
        /*02ac*/ 	.byte	0x04, 0x11
        /*02ae*/ 	.short	(.L_124 - .L_123)
	.align		4
.L_123:
        /*02b0*/ 	.word	index@($__internal_11_$__cuda_sm20_dsqrt_rn_f64_mediumpath_v1)
        /*02b4*/ 	.word	0x00000000


	//----- nvinfo : EIATTR_FRAME_SIZE
	.align		4
.L_124:
        /*02b8*/ 	.byte	0x04, 0x11
        /*02ba*/ 	.short	(.L_126 - .L_125)
	.align		4
.L_125:
        /*02bc*/ 	.word	index@($__internal_10_$__cuda_sm20_div_rn_f64_full)
        /*02c0*/ 	.word	0x00000000


	//----- nvinfo : EIATTR_FRAME_SIZE
	.align		4
.L_126:
        /*02c4*/ 	.byte	0x04, 0x11
        /*02c6*/ 	.short	(.L_128 - .L_127)
	.align		4
.L_127:
        /*02c8*/ 	.word	index@(_Z29z_find_max_and_add_abs_scalarPdiP7double2S_)
        /*02cc*/ 	.word	0x00000000


	//----- nvinfo : EIATTR_REGCOUNT
	.align		4
.L_128:
        /*02d0*/ 	.byte	0x04, 0x2f
        /*02d2*/ 	.short	(.L_130 - .L_129)
	.align		4
.L_129:
        /*02d4*/ 	.word	index@(_Z15c_resids_kerneliiPK6float2iS1_iPfS2_b)
        /*02d8*/ 	.word	0x00000021


	//----- nvinfo : EIATTR_FRAME_SIZE
	.align		4
.L_130:
        /*02dc*/ 	.byte	0x04, 0x11
        /*02de*/ 	.short	(.L_132 - .L_131)
	.align		4
.L_131:
        /*02e0*/ 	.word	index@($__internal_9_$__cuda_sm3x_div_rn_noftz_f32_slowpath)
        /*02e4*/ 	.word	0x00000000


	//----- nvinfo : EIATTR_FRAME_SIZE
	.align		4
.L_132:
        /*02e8*/ 	.byte	0x04, 0x11
        /*02ea*/ 	.short	(.L_134 - .L_133)
	.align		4
.L_133:
        /*02ec*/ 	.word	index@($__internal_8_$__cuda_sm20_sqrt_rn_f32_slowpath)
        /*02f0*/ 	.word	0x00000000


	//----- nvinfo : EIATTR_FRAME_SIZE
	.align		4
.L_134:
        /*02f4*/ 	.byte	0x04, 0x11
        /*02f6*/ 	.short	(.L_136 - .L_135)
	.align		4
.L_135:
        /*02f8*/ 	.word	index@(_Z15c_resids_kerneliiPK6float2iS1_iPfS2_b)
        /*02fc*/ 	.word	0x00000000


	//----- nvinfo : EIATTR_REGCOUNT
	.align		4
.L_136:
        /*0300*/ 	.byte	0x04, 0x2f
        /*0302*/ 	.short	(.L_138 - .L_137)
	.align		4
.L_137:
        /*0304*/ 	.word	index@(_Z15z_resids_kerneliiPK7double2iS1_iPdS2_b)
        /*0308*/ 	.word	0x00000036


	//----- nvinfo : EIATTR_FRAME_SIZE
	.align		4
.L_138:
        /*030c*/ 	.byte	0x04, 0x11
        /*030e*/ 	.short	(.L_140 - .L_139)
	.align		4
.L_139:
        /*0310*/ 	.word	index@($__internal_7_$__cuda_sm20_dsqrt_rn_f64_mediumpath_v1)
        /*0314*/ 	.word	0x00000000


	//----- nvinfo : EIATTR_FRAME_SIZE
	.align		4
.L_140:
        /*0318*/ 	.byte	0x04, 0x11
        /*031a*/ 	.short	(.L_142 - .L_141)
	.align		4
.L_141:
        /*031c*/ 	.word	index@($__internal_6_$__cuda_sm20_div_rn_f64_full)
        /*0320*/ 	.word	0x00000000


	//----- nvinfo : EIATTR_FRAME_SIZE
	.align		4
.L_142:
        /*0324*/ 	.byte	0x04, 0x11
        /*0326*/ 	.short	(.L_144 - .L_143)
	.align		4
.L_143:
        /*0328*/ 	.word	index@(_Z15z_resids_kerneliiPK7double2iS1_iPdS2_b)
        /*032c*/ 	.word	0x00000000


	//----- nvinfo : EIATTR_REGCOUNT
	.align		4
.L_144:
        /*0330*/ 	.byte	0x04, 0x2f
        /*0332*/ 	.short	(.L_146 - .L_145)
	.align		4
.L_145:
        /*0334*/ 	.word	index@(_Z15d_resids_kerneliiPKdiS0_iPdS1_b)
        /*0338*/ 	.word	0x00000020


	//----- nvinfo : EIATTR_FRAME_SIZE
	.align		4
.L_146:
        /*033c*/ 	.byte	0x04, 0x11
        /*033e*/ 	.short	(.L_148 - .L_147)
	.align		4
.L_147:
        /*0340*/ 	.word	index@($__internal_5_$__cuda_sm20_dsqrt_rn_f64_mediumpath_v1)
        /*0344*/ 	.word	0x00000000


	//----- nvinfo : EIATTR_FRAME_SIZE
	.align		4
.L_148:
        /*0348*/ 	.byte	0x04, 0x11
        /*034a*/ 	.short	(.L_150 - .L_149)
	.align		4
.L_149:
        /*034c*/ 	.word	index@(_Z15d_resids_kerneliiPKdiS0_iPdS1_b)
        /*0350*/ 	.word	0x00000000


	//----- nvinfo : EIATTR_REGCOUNT
	.align		4
.L_150:
        /*0354*/ 	.byte	0x04, 0x2f
        /*0356*/ 	.short	(.L_152 - .L_151)
	.align		4
.L_151:
        /*0358*/ 	.word	index@(_Z15s_resids_kerneliiPKfiS0_iPfS1_b)
        /*035c*/ 	.word	0x00000020


	//----- nvinfo : EIATTR_FRAME_SIZE
	.align		4
.L_152:
        /*0360*/ 	.byte	0x04, 0x11
        /*0362*/ 	.short	(.L_154 - .L_153)
	.align		4
.L_153:
        /*0364*/ 	.word	index@($__internal_4_$__cuda_sm20_sqrt_rn_f32_slowpath)
        /*0368*/ 	.word	0x00000000


	//----- nvinfo : EIATTR_FRAME_SIZE
	.align		4
.L_154:
        /*036c*/ 	.byte	0x04, 0x11
        /*036e*/ 	.short	(.L_156 - .L_155)
	.align		4
.L_155:
        /*0370*/ 	.word	index@(_Z15s_resids_kerneliiPKfiS0_iPfS1_b)
        /*0374*/ 	.word	0x00000000


	//----- nvinfo : EIATTR_REGCOUNT
	.align		4
.L_156:
        /*0378*/ 	.byte	0x04, 0x2f
        /*037a*/ 	.short	(.L_158 - .L_157)
	.align		4
.L_157:
        /*037c*/ 	.word	index@(_Z18dlacpy_full_kerneliiPKdiPdi)
        /*0380*/ 	.word	0x00000020


	//----- nvinfo : EIATTR_FRAME_SIZE
	.align		4
.L_158:
        /*0384*/ 	.byte	0x04, 0x11
        /*0386*/ 	.short	(.L_160 - .L_159)
	.align		4
.L_159:
        /*0388*/ 	.word	index@(_Z18dlacpy_full_kerneliiPKdiPdi)
        /*038c*/ 	.word	0x00000000


	//----- nvinfo : EIATTR_REGCOUNT
	.align		4
.L_160:
        /*0390*/ 	.byte	0x04, 0x2f
        /*0392*/ 	.short	(.L_162 - .L_161)
	.align		4
.L_161:
        /*0394*/ 	.word	index@(_Z18slacpy_full_kerneliiPKfiPfi)
        /*0398*/ 	.word	0x00000020


	//----- nvinfo : EIATTR_FRAME_SIZE
	.align		4
.L_162:
        /*039c*/ 	.byte	0x04, 0x11
        /*039e*/ 	.short	(.L_164 - .L_163)
	.align		4
.L_163:
        /*03a0*/ 	.word	index@(_Z18slacpy_full_kerneliiPKfiPfi)
        /*03a4*/ 	.word	0x00000000


	//----- nvinfo : EIATTR_REGCOUNT
	.align		4
.L_164:
        /*03a8*/ 	.byte	0x04, 0x2f
        /*03aa*/ 	.short	(.L_166 - .L_165)
	.align		4
.L_165:
        /*03ac*/ 	.word	index@(_Z18zlacpy_full_kerneliiPK7double2iPS_i)
        /*03b0*/ 	.word	0x00000020


	//----- nvinfo : EIATTR_FRAME_SIZE
	.align		4
.L_166:
        /*03b4*/ 	.byte	0x04, 0x11
        /*03b6*/ 	.short	(.L_168 - .L_167)
	.align		4
.L_167:
        /*03b8*/ 	.word	index@(_Z18zlacpy_full_kerneliiPK7double2iPS_i)
        /*03bc*/ 	.word	0x00000000


	//----- nvinfo : EIATTR_REGCOUNT
	.align		4
.L_168:
        /*03c0*/ 	.byte	0x04, 0x2f
        /*03c2*/ 	.short	(.L_170 - .L_169)
	.align		4
.L_169:
        /*03c4*/ 	.word	index@(_Z18clacpy_full_kerneliiPK6float2iPS_i)
        /*03c8*/ 	.word	0x00000020


	//----- nvinfo : EIATTR_FRAME_SIZE
	.align		4
.L_170:
        /*03cc*/ 	.byte	0x04, 0x11
        /*03ce*/ 	.short	(.L_172 - .L_171)
	.align		4
.L_171:
        /*03d0*/ 	.word	index@(_Z18clacpy_full_kerneliiPK6float2iPS_i)
        /*03d4*/ 	.word	0x00000000


	//----- nvinfo : EIATTR_REGCOUNT
	.align		4
.L_172:
        /*03d8*/ 	.byte	0x04, 0x2f
        /*03da*/ 	.short	(.L_174 - .L_173)
	.align		4
.L_173:
        /*03dc*/ 	.word	index@(_Z19dlacpy_upper_kerneliiPKdiPdi)
        /*03e0*/ 	.word	0x00000020


	//----- nvinfo : EIATTR_FRAME_SIZE
	.align		4
.L_174:
        /*03e4*/ 	.byte	0x04, 0x11
        /*03e6*/ 	.short	(.L_176 - .L_175)
	.align		4
.L_175:
        /*03e8*/ 	.word	index@(_Z19dlacpy_upper_kerneliiPKdiPdi)
        /*03ec*/ 	.word	0x00000000


	//----- nvinfo : EIATTR_REGCOUNT
	.align		4
.L_176:
        /*03f0*/ 	.byte	0x04, 0x2f
        /*03f2*/ 	.short	(.L_178 - .L_177)
	.align		4
.L_177:
        /*03f4*/ 	.word	index@(_Z19slacpy_upper_kerneliiPKfiPfi)
        /*03f8*/ 	.word	0x00000020


	//----- nvinfo : EIATTR_FRAME_SIZE
	.align		4
.L_178:
        /*03fc*/ 	.byte	0x04, 0x11
        /*03fe*/ 	.short	(.L_180 - .L_179)
	.align		4
.L_179:
        /*0400*/ 	.word	index@(_Z19slacpy_upper_kerneliiPKfiPfi)
        /*0404*/ 	.word	0x00000000


	//----- nvinfo : EIATTR_REGCOUNT
	.align		4
.L_180:
        /*0408*/ 	.byte	0x04, 0x2f
        /*040a*/ 	.short	(.L_182 - .L_181)
	.align		4
.L_181:
        /*040c*/ 	.word	index@(_Z19clacpy_upper_kerneliiPK6float2iPS_i)
        /*0410*/ 	.word	0x00000020


	//----- nvinfo : EIATTR_FRAME_SIZE
	.align		4
.L_182:
        /*0414*/ 	.byte	0x04, 0x11
        /*0416*/ 	.short	(.L_184 - .L_183)
	.align		4
.L_183:
        /*0418*/ 	.word	index@(_Z19clacpy_upper_kerneliiPK6float2iPS_i)
        /*041c*/ 	.word	0x00000000


	//----- nvinfo : EIATTR_REGCOUNT
	.align		4
.L_184:
        /*0420*/ 	.byte	0x04, 0x2f
        /*0422*/ 	.short	(.L_186 - .L_185)
	.align		4
.L_185:
        /*0424*/ 	.word	index@(_Z19zlacpy_upper_kerneliiPK7double2iPS_i)
        /*0428*/ 	.word	0x00000020


	//----- nvinfo : EIATTR_FRAME_SIZE
	.align		4
.L_186:
        /*042c*/ 	.byte	0x04, 0x11
        /*042e*/ 	.short	(.L_188 - .L_187)
	.align		4
.L_187:
        /*0430*/ 	.word	index@(_Z19zlacpy_upper_kerneliiPK7double2iPS_i)
        /*0434*/ 	.word	0x00000000


	//----- nvinfo : EIATTR_REGCOUNT
	.align		4
.L_188:
        /*0438*/ 	.byte	0x04, 0x2f
        /*043a*/ 	.short	(.L_190 - .L_189)
	.align		4
.L_189:
        /*043c*/ 	.word	index@(_Z19dlacpy_lower_kerneliiPKdiPdi)
        /*0440*/ 	.word	0x00000020


	//----- nvinfo : EIATTR_FRAME_SIZE
	.align		4
.L_190:
        /*0444*/ 	.byte	0x04, 0x11
        /*0446*/ 	.short	(.L_192 - .L_191)
	.align		4
.L_191:
        /*0448*/ 	.word	index@(_Z19dlacpy_lower_kerneliiPKdiPdi)
        /*044c*/ 	.word	0x00000000


	//----- nvinfo : EIATTR_REGCOUNT
	.align		4
.L_192:
        /*0450*/ 	.byte	0x04, 0x2f
        /*0452*/ 	.short	(.L_194 - .L_193)
	.align		4
.L_193:
        /*0454*/ 	.word	index@(_Z19slacpy_lower_kerneliiPKfiPfi)
        /*0458*/ 	.word	0x00000020


	//----- nvinfo : EIATTR_FRAME_SIZE
	.align		4
.L_194:
        /*045c*/ 	.byte	0x04, 0x11
        /*045e*/ 	.short	(.L_196 - .L_195)
	.align		4
.L_195:
        /*0460*/ 	.word	index@(_Z19slacpy_lower_kerneliiPKfiPfi)
        /*0464*/ 	.word	0x00000000


	//----- nvinfo : EIATTR_REGCOUNT
	.align		4
.L_196:
        /*0468*/ 	.byte	0x04, 0x2f
        /*046a*/ 	.short	(.L_198 - .L_197)
	.align		4
.L_197:
        /*046c*/ 	.word	index@(_Z19clacpy_lower_kerneliiPK6float2iPS_i)
        /*0470*/ 	.word	0x00000020


	//----- nvinfo : EIATTR_FRAME_SIZE
	.align		4
.L_198:
        /*0474*/ 	.byte	0x04, 0x11
        /*0476*/ 	.short	(.L_200 - .L_199)
	.align		4
.L_199:
        /*0478*/ 	.word	index@(_Z19clacpy_lower_kerneliiPK6float2iPS_i)
        /*047c*/ 	.word	0x00000000


	//----- nvinfo : EIATTR_REGCOUNT
	.align		4
.L_200:
        /*0480*/ 	.byte	0x04, 0x2f
        /*0482*/ 	.short	(.L_202 - .L_201)
	.align		4
.L_201:
        /*0484*/ 	.word	index@(_Z19zlacpy_lower_kerneliiPK7double2iPS_i)
        /*0488*/ 	.word	0x00000020


	//----- nvinfo : EIATTR_FRAME_SIZE
	.align		4
.L_202:
        /*048c*/ 	.byte	0x04, 0x11
        /*048e*/ 	.short	(.L_204 - .L_203)
	.align		4
.L_203:
        /*0490*/ 	.word	index@(_Z19zlacpy_lower_kerneliiPK7double2iPS_i)
        /*0494*/ 	.word	0x00000000


	//----- nvinfo : EIATTR_REGCOUNT
	.align		4
.L_204:
        /*0498*/ 	.byte	0x04, 0x2f
        /*049a*/ 	.short	(.L_206 - .L_205)
	.align		4
.L_205:
        /*049c*/ 	.word	index@(_Z15s_normal_kernelyP24curandStatePhilox4_32_10Pfi)
        /*04a0*/ 	.word	0x00000016


	//----- nvinfo : EIATTR_FRAME_SIZE
	.align		4
.L_206:
        /*04a4*/ 	.byte	0x04, 0x11
        /*04a6*/ 	.short	(.L_208 - .L_207)
	.align		4
.L_207:
        /*04a8*/ 	.word	index@($__internal_3_$__cuda_sm20_sqrt_rn_f32_slowpath)
        /*04ac*/ 	.word	0x00000000


	//----- nvinfo : EIATTR_FRAME_SIZE
	.align		4
.L_208:
        /*04b0*/ 	.byte	0x04, 0x11
        /*04b2*/ 	.short	(.L_210 - .L_209)
	.align		4
.L_209:
        /*04b4*/ 	.word	index@(_Z15s_normal_kernelyP24curandStatePhilox4_32_10Pfi)
        /*04b8*/ 	.word	0x00000000


	//----- nvinfo : EIATTR_REGCOUNT
	.align		4
.L_210:
        /*04bc*/ 	.byte	0x04, 0x2f
        /*04be*/ 	.short	(.L_212 - .L_211)
	.align		4
.L_211:
        /*04c0*/ 	.word	index@(_Z15d_normal_kernelyP24curandStatePhilox4_32_10Pdi)
        /*04c4*/ 	.word	0x00000020


	//----- nvinfo : EIATTR_FRAME_SIZE
	.align		4
.L_212:
        /*04c8*/ 	.byte	0x04, 0x11
        /*04ca*/ 	.short	(.L_214 - .L_213)
	.align		4
.L_213:
        /*04cc*/ 	.word	index@($__internal_2_$__cuda_sm20_dsqrt_rn_f64_mediumpath_v1)
        /*04d0*/ 	.word	0x00000000


	//----- nvinfo : EIATTR_FRAME_SIZE
	.align		4
.L_214:
        /*04d4*/ 	.byte	0x04, 0x11
        /*04d6*/ 	.short	(.L_216 - .L_215)
	.align		4
.L_215:
        /*04d8*/ 	.word	index@(_Z15d_normal_kernelyP24curandStatePhilox4_32_10Pdi)
        /*04dc*/ 	.word	0x00000000


	//----- nvinfo : EIATTR_REGCOUNT
	.align		4
.L_216:
        /*04e0*/ 	.byte	0x04, 0x2f
        /*04e2*/ 	.short	(.L_218 - .L_217)
	.align		4
.L_217:
        /*04e4*/ 	.word	index@(_Z15c_normal_kernelyP24curandStatePhilox4_32_10P6float2i)
        /*04e8*/ 	.word	0x00000016


	//----- nvinfo : EIATTR_FRAME_SIZE
	.align		4
.L_218:
        /*04ec*/ 	.byte	0x04, 0x11
        /*04ee*/ 	.short	(.L_220 - .L_219)
	.align		4
.L_219:
        /*04f0*/ 	.word	index@($__internal_1_$__cuda_sm20_sqrt_rn_f32_slowpath)
        /*04f4*/ 	.word	0x00000000


	//----- nvinfo : EIATTR_FRAME_SIZE
	.align		4
.L_220:
        /*04f8*/ 	.byte	0x04, 0x11
        /*04fa*/ 	.short	(.L_222 - .L_221)
	.align		4
.L_221:
        /*04fc*/ 	.word	index@(_Z15c_normal_kernelyP24curandStatePhilox4_32_10P6float2i)
        /*0500*/ 	.word	0x00000000


	//----- nvinfo : EIATTR_REGCOUNT
	.align		4
.L_222:
        /*0504*/ 	.byte	0x04, 0x2f
        /*0506*/ 	.short	(.L_224 - .L_223)
	.align		4
.L_223:
        /*0508*/ 	.word	index@(_Z15z_normal_kernelyP24curandStatePhilox4_32_10P7double2i)
        /*050c*/ 	.word	0x00000020


	//----- nvinfo : EIATTR_FRAME_SIZE
	.align		4
.L_224:
        /*0510*/ 	.byte	0x04, 0x11
        /*0512*/ 	.short	(.L_226 - .L_225)
	.align		4
.L_225:
        /*0514*/ 	.word	index@($__internal_0_$__cuda_sm20_dsqrt_rn_f64_mediumpath_v1)
        /*0518*/ 	.word	0x00000000


	//----- nvinfo : EIATTR_FRAME_SIZE
	.align		4
.L_226:
        /*051c*/ 	.byte	0x04, 0x11
        /*051e*/ 	.short	(.L_228 - .L_227)
	.align		4
.L_227:
        /*0520*/ 	.word	index@(_Z15z_normal_kernelyP24curandStatePhilox4_32_10P7double2i)
        /*0524*/ 	.word	0x00000000


	//----- nvinfo : EIATTR_REGCOUNT
	.align		4
.L_228:
        /*0528*/ 	.byte	0x04, 0x2f
        /*052a*/ 	.short	(.L_230 - .L_229)
	.align		4
.L_229:
        /*052c*/ 	.word	index@(_Z13sshift_matrixPfif)
        /*0530*/ 	.word	0x00000008


	//----- nvinfo : EIATTR_FRAME_SIZE
	.align		4
.L_230:
        /*0534*/ 	.byte	0x04, 0x11
        /*0536*/ 	.short	(.L_232 - .L_231)
	.align		4
.L_231:
        /*0538*/ 	.word	index@(_Z13sshift_matrixPfif)
        /*053c*/ 	.word	0x00000000


	//----- nvinfo : EIATTR_REGCOUNT
	.align		4
.L_232:
        /*0540*/ 	.byte	0x04, 0x2f
        /*0542*/ 	.short	(.L_234 - .L_233)
	.align		4
.L_233:
        /*0544*/ 	.word	index@(_Z13dshift_matrixPdid)
        /*0548*/ 	.word	0x00000008


	//----- nvinfo : EIATTR_FRAME_SIZE
	.align		4
.L_234:
        /*054c*/ 	.byte	0x04, 0x11
        /*054e*/ 	.short	(.L_236 - .L_235)
	.align		4
.L_235:
        /*0550*/ 	.word	index@(_Z13dshift_matrixPdid)
        /*0554*/ 	.word	0x00000000


	//----- nvinfo : EIATTR_REGCOUNT
	.align		4
.L_236:
        /*0558*/ 	.byte	0x04, 0x2f
        /*055a*/ 	.short	(.L_238 - .L_237)
	.align		4
.L_237:
        /*055c*/ 	.word	index@(_Z13cshift_matrixP6float2if)
        /*0560*/ 	.word	0x00000008


	//----- nvinfo : EIATTR_FRAME_SIZE
	.align		4
.L_238:
        /*0564*/ 	.byte	0x04, 0x11
        /*0566*/ 	.short	(.L_240 - .L_239)
	.align		4
.L_239:
        /*0568*/ 	.word	index@(_Z13cshift_matrixP6float2if)
        /*056c*/ 	.word	0x00000000


	//----- nvinfo : EIATTR_REGCOUNT
	.align		4
.L_240:
        /*0570*/ 	.byte	0x04, 0x2f
        /*0572*/ 	.short	(.L_242 - .L_241)
	.align		4
.L_241:
        /*0574*/ 	.word	index@(_Z13zshift_matrixP7double2id)
        /*0578*/ 	.word	0x00000008


	//----- nvinfo : EIATTR_FRAME_SIZE
	.align		4
.L_242:
        /*057c*/ 	.byte	0x04, 0x11
        /*057e*/ 	.short	(.L_244 - .L_243)
	.align		4
.L_243:
        /*0580*/ 	.word	index@(_Z13zshift_matrixP7double2id)
        /*0584*/ 	.word	0x00000000


	//----- nvinfo : EIATTR_REGCOUNT
	.align		4
.L_244:
        /*0588*/ 	.byte	0x04, 0x2f
        /*058a*/ 	.short	(.L_246 - .L_245)
	.align		4
.L_245:
        /*058c*/ 	.word	index@(_Z18sshift_mgpu_matrixPfPmS0_mmf)
        /*0590*/ 	.word	0x0000000c


	//----- nvinfo : EIATTR_FRAME_SIZE
	.align		4
.L_246:
        /*0594*/ 	.byte	0x04, 0x11
        /*0596*/ 	.short	(.L_248 - .L_247)
	.align		4
.L_247:
        /*0598*/ 	.word	index@(_Z18sshift_mgpu_matrixPfPmS0_mmf)
        /*059c*/ 	.word	0x00000000


	//----- nvinfo : EIATTR_REGCOUNT
	.align		4
.L_248:
        /*05a0*/ 	.byte	0x04, 0x2f
        /*05a2*/ 	.short	(.L_250 - .L_249)
	.align		4
.L_249:
        /*05a4*/ 	.word	index@(_Z18dshift_mgpu_matrixPdPmS0_mmd)
        /*05a8*/ 	.word	0x0000000c


	//----- nvinfo : EIATTR_FRAME_SIZE
	.align		4
.L_250:
        /*05ac*/ 	.byte	0x04, 0x11
        /*05ae*/ 	.short	(.L_252 - .L_251)
	.align		4
.L_251:
        /*05b0*/ 	.word	index@(_Z18dshift_mgpu_matrixPdPmS0_mmd)
        /*05b4*/ 	.word	0x00000000


	//----- nvinfo : EIATTR_REGCOUNT
	.align		4
.L_252:
        /*05b8*/ 	.byte	0x04, 0x2f
        /*05ba*/ 	.short	(.L_254 - .L_253)
	.align		4
.L_253:
        /*05bc*/ 	.word	index@(_Z18cshift_mgpu_matrixP6float2PmS1_mmf)
        /*05c0*/ 	.word	0x0000000c


	//----- nvinfo : EIATTR_FRAME_SIZE
	.align		4
.L_254:
        /*05c4*/ 	.byte	0x04, 0x11
        /*05c6*/ 	.short	(.L_256 - .L_255)
	.align		4
.L_255:
        /*05c8*/ 	.word	index@(_Z18cshift_mgpu_matrixP6float2PmS1_mmf)
        /*05cc*/ 	.word	0x00000000


	//----- nvinfo : EIATTR_REGCOUNT
	.align		4
.L_256:
        /*05d0*/ 	.byte	0x04, 0x2f
        /*05d2*/ 	.short	(.L_258 - .L_257)
	.align		4
.L_257:
        /*05d4*/ 	.word	index@(_Z18zshift_mgpu_matrixP7double2PmS1_mmd)
        /*05d8*/ 	.word	0x0000000c


	//----- nvinfo : EIATTR_FRAME_SIZE
	.align		4
.L_258:
        /*05dc*/ 	.byte	0x04, 0x11
        /*05de*/ 	.short	(.L_260 - .L_259)
	.align		4
.L_259:
        /*05e0*/ 	.word	index@(_Z18zshift_mgpu_matrixP7double2PmS1_mmd)
        /*05e4*/ 	.word	0x00000000


	//----- nvinfo : EIATTR_MIN_STACK_SIZE
	.align		4
.L_260:
        /*05e8*/ 	.byte	0x04, 0x12
        /*05ea*/ 	.short	(.L_262 - .L_261)
	.align		4
.L_261:
        /*05ec*/ 	.word	index@(_Z18zshift_mgpu_matrixP7double2PmS1_mmd)
        /*05f0*/ 	.word	0x00000000


	//----- nvinfo : EIATTR_MIN_STACK_SIZE
	.align		4
.L_262:
        /*05f4*/ 	.byte	0x04, 0x12
        /*05f6*/ 	.short	(.L_264 - .L_263)
	.align		4
.L_263:
        /*05f8*/ 	.word	index@(_Z18cshift_mgpu_matrixP6float2PmS1_mmf)
        /*05fc*/ 	.word	0x00000000


	//----- nvinfo : EIATTR_MIN_STACK_SIZE
	.align		4
.L_264:
        /*0600*/ 	.byte	0x04, 0x12
        /*0602*/ 	.short	(.L_266 - .L_265)
	.align		4
.L_265:
        /*0604*/ 	.word	index@(_Z18dshift_mgpu_matrixPdPmS0_mmd)
        /*0608*/ 	.word	0x00000000


	//----- nvinfo : EIATTR_MIN_STACK_SIZE
	.align		4
.L_266:
        /*060c*/ 	.byte	0x04, 0x12
        /*060e*/ 	.short	(.L_268 - .L_267)
	.align		4
.L_267:
        /*0610*/ 	.word	index@(_Z18sshift_mgpu_matrixPfPmS0_mmf)
        /*0614*/ 	.word	0x00000000


	//----- nvinfo : EIATTR_MIN_STACK_SIZE
	.align		4
.L_268:
        /*0618*/ 	.byte	0x04, 0x12
        /*061a*/ 	.short	(.L_270 - .L_269)
	.align		4
.L_269:
        /*061c*/ 	.word	index@(_Z13zshift_matrixP7double2id)
        /*0620*/ 	.word	0x00000000


	//----- nvinfo : EIATTR_MIN_STACK_SIZE
	.align		4
.L_270:
        /*0624*/ 	.byte	0x04, 0x12
        /*0626*/ 	.short	(.L_272 - .L_271)
	.align		4
.L_271:
        /*0628*/ 	.word	index@(_Z13cshift_matrixP6float2if)
        /*062c*/ 	.word	0x00000000


	//----- nvinfo : EIATTR_MIN_STACK_SIZE
	.align		4
.L_272:
        /*0630*/ 	.byte	0x04, 0x12
        /*0632*/ 	.short	(.L_274 - .L_273)
	.align		4
.L_273:
        /*0634*/ 	.word	index@(_Z13dshift_matrixPdid)
        /*0638*/ 	.word	0x00000000


	//----- nvinfo : EIATTR_MIN_STACK_SIZE
	.align		4
.L_274:
        /*063c*/ 	.byte	0x04, 0x12
        /*063e*/ 	.short	(.L_276 - .L_275)
	.align		4
.L_275:
        /*0640*/ 	.word	index@(_Z13sshift_matrixPfif)
        /*0644*/ 	.word	0x00000000


	//----- nvinfo : EIATTR_MIN_STACK_SIZE
	.align		4
.L_276:
        /*0648*/ 	.byte	0x04, 0x12
        /*064a*/ 	.short	(.L_278 - .L_277)
	.align		4
.L_277:
        /*064c*/ 	.word	index@(_Z15z_normal_kernelyP24curandStatePhilox4_32_10P7double2i)
        /*0650*/ 	.word	0x00000000


	//----- nvinfo : EIATTR_MIN_STACK_SIZE
	.align		4
.L_278:
        /*0654*/ 	.byte	0x04, 0x12
        /*0656*/ 	.short	(.L_280 - .L_279)
	.align		4
.L_279:
        /*0658*/ 	.word	index@(_Z15c_normal_kernelyP24curandStatePhilox4_32_10P6float2i)
        /*065c*/ 	.word	0x00000000


	//----- nvinfo : EIATTR_MIN_STACK_SIZE
	.align		4
.L_280:
        /*0660*/ 	.byte	0x04, 0x12
        /*0662*/ 	.short	(.L_282 - .L_281)
	.align		4
.L_281:
        /*0664*/ 	.word	index@(_Z15d_normal_kernelyP24curandStatePhilox4_32_10Pdi)
        /*0668*/ 	.word	0x00000000


	//----- nvinfo : EIATTR_MIN_STACK_SIZE
	.align		4
.L_282:
        /*066c*/ 	.byte	0x04, 0x12
        /*066e*/ 	.short	(.L_284 - .L_283)
	.align		4
.L_283:
        /*0670*/ 	.word	index@(_Z15s_normal_kernelyP24curandStatePhilox4_32_10Pfi)
        /*0674*/ 	.word	0x00000000


	//----- nvinfo : EIATTR_MIN_STACK_SIZE
	.align		4
.L_284:
        /*0678*/ 	.byte	0x04, 0x12
        /*067a*/ 	.short	(.L_286 - .L_285)
	.align		4
.L_285:
        /*067c*/ 	.word	index@(_Z19zlacpy_lower_kerneliiPK7double2iPS_i)
        /*0680*/ 	.word	0x00000000


	//----- nvinfo : EIATTR_MIN_STACK_SIZE
	.align		4
.L_286:
        /*0684*/ 	.byte	0x04, 0x12
        /*0686*/ 	.short	(.L_288 - .L_287)
	.align		4
.L_287:
        /*0688*/ 	.word	index@(_Z19clacpy_lower_kerneliiPK6float2iPS_i)
        /*068c*/ 	.word	0x00000000


	//----- nvinfo : EIATTR_MIN_STACK_SIZE
	.align		4
.L_288:
        /*0690*/ 	.byte	0x04, 0x12
        /*0692*/ 	.short	(.L_290 - .L_289)
	.align		4
.L_289:
        /*0694*/ 	.word	index@(_Z19slacpy_lower_kerneliiPKfiPfi)
        /*0698*/ 	.word	0x00000000


	//----- nvinfo : EIATTR_MIN_STACK_SIZE
	.align		4
.L_290:
        /*069c*/ 	.byte	0x04, 0x12
        /*069e*/ 	.short	(.L_292 - .L_291)
	.align		4
.L_291:
        /*06a0*/ 	.word	index@(_Z19dlacpy_lower_kerneliiPKdiPdi)
        /*06a4*/ 	.word	0x00000000


	//----- nvinfo : EIATTR_MIN_STACK_SIZE
	.align		4
.L_292:
        /*06a8*/ 	.byte	0x04, 0x12
        /*06aa*/ 	.short	(.L_294 - .L_293)
	.align		4
.L_293:
        /*06ac*/ 	.word	index@(_Z19zlacpy_upper_kerneliiPK7double2iPS_i)
        /*06b0*/ 	.word	0x00000000


	//----- nvinfo : EIATTR_MIN_STACK_SIZE
	.align		4
.L_294:
        /*06b4*/ 	.byte	0x04, 0x12
        /*06b6*/ 	.short	(.L_296 - .L_295)
	.align		4
.L_295:
        /*06b8*/ 	.word	index@(_Z19clacpy_upper_kerneliiPK6float2iPS_i)
        /*06bc*/ 	.word	0x00000000


	//----- nvinfo : EIATTR_MIN_STACK_SIZE
	.align		4
.L_296:
        /*06c0*/ 	.byte	0x04, 0x12
        /*06c2*/ 	.short	(.L_298 - .L_297)
	.align		4
.L_297:
        /*06c4*/ 	.word	index@(_Z19slacpy_upper_kerneliiPKfiPfi)
        /*06c8*/ 	.word	0x00000000


	//----- nvinfo : EIATTR_MIN_STACK_SIZE
	.align		4
.L_298:
        /*06cc*/ 	.byte	0x04, 0x12
        /*06ce*/ 	.short	(.L_300 - .L_299)
	.align		4
.L_299:
        /*06d0*/ 	.word	index@(_Z19dlacpy_upper_kerneliiPKdiPdi)
        /*06d4*/ 	.word	0x00000000


	//----- nvinfo : EIATTR_MIN_STACK_SIZE
	.align		4
.L_300:
        /*06d8*/ 	.byte	0x04, 0x12
        /*06da*/ 	.short	(.L_302 - .L_301)
	.align		4
.L_301:
        /*06dc*/ 	.word	index@(_Z18clacpy_full_kerneliiPK6float2iPS_i)
        /*06e0*/ 	.word	0x00000000


	//----- nvinfo : EIATTR_MIN_STACK_SIZE
	.align		4
.L_302:
        /*06e4*/ 	.byte	0x04, 0x12
        /*06e6*/ 	.short	(.L_304 - .L_303)
	.align		4
.L_303:
        /*06e8*/ 	.word	index@(_Z18zlacpy_full_kerneliiPK7double2iPS_i)
        /*06ec*/ 	.word	0x00000000


	//----- nvinfo : EIATTR_MIN_STACK_SIZE
	.align		4
.L_304:
        /*06f0*/ 	.byte	0x04, 0x12
        /*06f2*/ 	.short	(.L_306 - .L_305)
	.align		4
.L_305:
        /*06f4*/ 	.word	index@(_Z18slacpy_full_kerneliiPKfiPfi)
        /*06f8*/ 	.word	0x00000000


	//----- nvinfo : EIATTR_MIN_STACK_SIZE
	.align		4
.L_306:
        /*06fc*/ 	.byte	0x04, 0x12
        /*06fe*/ 	.short	(.L_308 - .L_307)
	.align		4
.L_307:
        /*0700*/ 	.word	index@(_Z18dlacpy_full_kerneliiPKdiPdi)
        /*0704*/ 	.word	0x00000000


	//----- nvinfo : EIATTR_MIN_STACK_SIZE
	.align		4
.L_308:
        /*0708*/ 	.byte	0x04, 0x12
        /*070a*/ 	.short	(.L_310 - .L_309)
	.align		4
.L_309:
        /*070c*/ 	.word	index@(_Z15s_resids_kerneliiPKfiS0_iPfS1_b)
        /*0710*/ 	.word	0x00000000


	//----- nvinfo : EIATTR_MIN_STACK_SIZE
	.align		4
.L_310:
        /*0714*/ 	.byte	0x04, 0x12
        /*0716*/ 	.short	(.L_312 - .L_311)
	.align		4
.L_311:
        /*0718*/ 	.word	index@(_Z15d_resids_kerneliiPKdiS0_iPdS1_b)
        /*071c*/ 	.word	0x00000000


	//----- nvinfo : EIATTR_MIN_STACK_SIZE
	.align		4
.L_312:
        /*0720*/ 	.byte	0x04, 0x12
        /*0722*/ 	.short	(.L_314 - .L_313)
	.align		4
.L_313:
        /*0724*/ 	.word	index@(_Z15z_resids_kerneliiPK7double2iS1_iPdS2_b)
        /*0728*/ 	.word	0x00000000


	//----- nvinfo : EIATTR_MIN_STACK_SIZE
	.align		4
.L_314:
        /*072c*/ 	.byte	0x04, 0x12
        /*072e*/ 	.short	(.L_316 - .L_315)
	.align		4
.L_315:
        /*0730*/ 	.word	index@(_Z15c_resids_kerneliiPK6float2iS1_iPfS2_b)
        /*0734*/ 	.word	0x00000000


	//----- nvinfo : EIATTR_MIN_STACK_SIZE
	.align		4
.L_316:
        /*0738*/ 	.byte	0x04, 0x12
        /*073a*/ 	.short	(.L_318 - .L_317)
	.align		4
.L_317:
        /*073c*/ 	.word	index@(_Z29z_find_max_and_add_abs_scalarPdiP7double2S_)
        /*0740*/ 	.word	0x00000000


	//----- nvinfo : EIATTR_MIN_STACK_SIZE
	.align		4
.L_318:
        /*0744*/ 	.byte	0x04, 0x12
        /*0746*/ 	.short	(.L_320 - .L_319)
	.align		4
.L_319:
        /*0748*/ 	.word	index@(_Z29c_find_max_and_add_abs_scalarPfiP6float2S_)
        /*074c*/ 	.word	0x00000000


	//----- nvinfo : EIATTR_MIN_STACK_SIZE
	.align		4
.L_320:
        /*0750*/ 	.byte	0x04, 0x12
        /*0752*/ 	.short	(.L_322 - .L_321)
	.align		4
.L_321:
        /*0754*/ 	.word	index@(_Z29d_find_max_and_add_abs_scalarPdiS_S_)
        /*0758*/ 	.word	0x00000000


	//----- nvinfo : EIATTR_MIN_STACK_SIZE
	.align		4
.L_322:
        /*075c*/ 	.byte	0x04, 0x12
        /*075e*/ 	.short	(.L_324 - .L_323)
	.align		4
.L_323:
        /*0760*/ 	.word	index@(_Z29s_find_max_and_add_abs_scalarPfiS_S_)
        /*0764*/ 	.word	0x00000000


	//----- nvinfo : EIATTR_MIN_STACK_SIZE
	.align		4
.L_324:
        /*0768*/ 	.byte	0x04, 0x12
        /*076a*/ 	.short	(.L_326 - .L_325)
	.align		4
.L_325:
        /*076c*/ 	.word	index@(_Z16z_absTraceKernelP7double2Pdii)
        /*0770*/ 	.word	0x00000000


	//----- nvinfo : EIATTR_MIN_STACK_SIZE
	.align		4
.L_326:
        /*0774*/ 	.byte	0x04, 0x12
        /*0776*/ 	.short	(.L_328 - .L_327)
	.align		4
.L_327:
        /*0778*/ 	.word	index@(_Z16c_absTraceKernelP6float2Pfii)
        /*077c*/ 	.word	0x00000000


	//----- nvinfo : EIATTR_MIN_STACK_SIZE
	.align		4
.L_328:
        /*0780*/ 	.byte	0x04, 0x12
        /*0782*/ 	.short	(.L_330 - .L_329)
	.align		4
.L_329:
        /*0784*/ 	.word	index@(_Z16d_absTraceKernelPdS_ii)
        /*0788*/ 	.word	0x00000000


	//----- nvinfo : EIATTR_MIN_STACK_SIZE
	.align		4
.L_330:
        /*078c*/ 	.byte	0x04, 0x12
        /*078e*/ 	.short	(.L_332 - .L_331)
	.align		4
.L_331:
        /*0790*/ 	.word	index@(_Z16s_absTraceKernelPfS_ii)
        /*0794*/ 	.word	0x00000000


	//----- nvinfo : EIATTR_MIN_STACK_SIZE
	.align		4
.L_332:
        /*0798*/ 	.byte	0x04, 0x12
        /*079a*/ 	.short	(.L_334 - .L_333)
	.align		4
.L_333:
        /*079c*/ 	.word	index@(_Z17z_convert2ComplexPdP7double2)
        /*07a0*/ 	.word	0x00000000


	//----- nvinfo : EIATTR_MIN_STACK_SIZE
	.align		4
.L_334:
        /*07a4*/ 	.byte	0x04, 0x12
        /*07a6*/ 	.short	(.L_336 - .L_335)
	.align		4
.L_335:
        /*07a8*/ 	.word	index@(_Z17c_convert2ComplexPfP6float2)
        /*07ac*/ 	.word	0x00000000


	//----- nvinfo : EIATTR_MIN_STACK_SIZE
	.align		4
.L_336:
        /*07b0*/ 	.byte	0x04, 0x12
        /*07b2*/ 	.short	(.L_338 - .L_337)
	.align		4
.L_337:
        /*07b4*/ 	.word	index@(_Z17d_convert2ComplexPdS_)
        /*07b8*/ 	.word	0x00000000


	//----- nvinfo : EIATTR_MIN_STACK_SIZE
	.align		4
.L_338:
        /*07bc*/ 	.byte	0x04, 0x12
        /*07be*/ 	.short	(.L_340 - .L_339)
	.align		4
.L_339:
        /*07c0*/ 	.word	index@(_Z17s_convert2ComplexPfS_)
        /*07c4*/ 	.word	0x00000000


	//----- nvinfo : EIATTR_MIN_STACK_SIZE
	.align		4
.L_340:
        /*07c8*/ 	.byte	0x04, 0x12
        /*07ca*/ 	.short	(.L_342 - .L_341)
	.align		4
.L_341:
        /*07cc*/ 	.word	index@(_Z14z_convert2RealP7double2Pd)
        /*07d0*/ 	.word	0x00000000


	//----- nvinfo : EIATTR_MIN_STACK_SIZE
	.align		4
.L_342:
        /*07d4*/ 	.byte	0x04, 0x12
        /*07d6*/ 	.short	(.L_344 - .L_343)
	.align		4
.L_343:
        /*07d8*/ 	.word	index@(_Z14c_convert2RealP6float2Pf)
        /*07dc*/ 	.word	0x00000000


	//----- nvinfo : EIATTR_MIN_STACK_SIZE
	.align		4
.L_344:
        /*07e0*/ 	.byte	0x04, 0x12
        /*07e2*/ 	.short	(.L_346 - .L_345)
	.align		4
.L_345:
        /*07e4*/ 	.word	index@(_Z14d_convert2RealPdS_)
        /*07e8*/ 	.word	0x00000000


	//----- nvinfo : EIATTR_MIN_STACK_SIZE
	.align		4
.L_346:
        /*07ec*/ 	.byte	0x04, 0x12
        /*07ee*/ 	.short	(.L_348 - .L_347)
	.align		4
.L_347:
        /*07f0*/ 	.word	index@(_Z14s_convert2RealPfS_)
        /*07f4*/ 	.word	0x00000000


	//----- nvinfo : EIATTR_MIN_STACK_SIZE
	.align		4
.L_348:
        /*07f8*/ 	.byte	0x04, 0x12
        /*07fa*/ 	.short	(.L_350 - .L_349)
	.align		4
.L_349:
        /*07fc*/ 	.word	index@(_Z19z_InverseAndConvertPdP7double2)
        /*0800*/ 	.word	0x00000000


	//----- nvinfo : EIATTR_MIN_STACK_SIZE
	.align		4
.L_350:
        /*0804*/ 	.byte	0x04, 0x12
        /*0806*/ 	.short	(.L_352 - .L_351)
	.align		4
.L_351:
        /*0808*/ 	.word	index@(_Z19c_InverseAndConvertPfP6float2)
        /*080c*/ 	.word	0x00000000


	//----- nvinfo : EIATTR_MIN_STACK_SIZE
	.align		4
.L_352:
        /*0810*/ 	.byte	0x04, 0x12
        /*0812*/ 	.short	(.L_354 - .L_353)
	.align		4
.L_353:
        /*0814*/ 	.word	index@(_Z19d_InverseAndConvertPdS_)
        /*0818*/ 	.word	0x00000000


	//----- nvinfo : EIATTR_MIN_STACK_SIZE
	.align		4
.L_354:
        /*081c*/ 	.byte	0x04, 0x12
        /*081e*/ 	.short	(.L_356 - .L_355)
	.align		4
.L_355:
        /*0820*/ 	.word	index@(_Z19s_InverseAndConvertPfS_)
        /*0824*/ 	.word	0x00000000


	//----- nvinfo : EIATTR_MIN_STACK_SIZE
	.align		4
.L_356:
        /*0828*/ 	.byte	0x04, 0x12
        /*082a*/ 	.short	(.L_358 - .L_357)
	.align		4
.L_357:
        /*082c*/ 	.word	index@(_Z17z_computeNegativeP7double2S0_)
        /*0830*/ 	.word	0x00000000


	//----- nvinfo : EIATTR_MIN_STACK_SIZE
	.align		4
.L_358:
        /*0834*/ 	.byte	0x04, 0x12
        /*0836*/ 	.short	(.L_360 - .L_359)
	.align		4
.L_359:
        /*0838*/ 	.word	index@(_Z17c_computeNegativeP6float2S0_)
        /*083c*/ 	.word	0x00000000


	//----- nvinfo : EIATTR_MIN_STACK_SIZE
	.align		4
.L_360:
        /*0840*/ 	.byte	0x04, 0x12
        /*0842*/ 	.short	(.L_362 - .L_361)
	.align		4
.L_361:
        /*0844*/ 	.word	index@(_Z17d_computeNegativePdS_)
        /*0848*/ 	.word	0x00000000


	//----- nvinfo : EIATTR_MIN_STACK_SIZE
	.align		4
.L_362:
        /*084c*/ 	.byte	0x04, 0x12
        /*084e*/ 	.short	(.L_364 - .L_363)
	.align		4
.L_363:
        /*0850*/ 	.word	index@(_Z17s_computeNegativePfS_)
        /*0854*/ 	.word	0x00000000
.L_364:


//--------------------- .nv.compat                --------------------------
	.section	.nv.compat,"",@"SHT_CUDA_COMPAT_INFO"
	.align	4
        /*0000*/ 	.byte	0x02, 0x09, 0x00, 0x00, 0x02, 0x02, 0x01, 0x00, 0x02, 0x05, 0x05, 0x00, 0x03, 0x07, 0x01, 0x01
        /*0010*/ 	.byte	0x02, 0x03, 0x00, 0x00, 0x02, 0x06, 0x01, 0x00, 0x04, 0x0b, 0x08, 0x00, 0x01, 0x00, 0x00, 0x00
        /*0020*/ 	.byte	0x00, 0x00, 0x00, 0x00


//--------------------- .nv.info._Z18zshift_mgpu_matrixP7double2PmS1_mmd --------------------------
	.section	.nv.info._Z18zshift_mgpu_matrixP7double2PmS1_mmd,"",@"SHT_CUDA_INFO"
	.sectionflags	@""
	.align	4


	//----- nvinfo : EIATTR_CUDA_API_VERSION
	.align		4
        /*0000*/ 	.byte	0x04, 0x37
        /*0002*/ 	.short	(.L_366 - .L_365)
.L_365:
        /*0004*/ 	.word	0x00000082


	//----- nvinfo : EIATTR_KPARAM_INFO
	.align		4
.L_366:
        /*0008*/ 	.byte	0x04, 0x17
        /*000a*/ 	.short	(.L_368 - .L_367)
.L_367:
        /*000c*/ 	.word	0x00000000
        /*0010*/ 	.short	0x0005
        /*0012*/ 	.short	0x0028
        /*0014*/ 	.byte	0x00, 0xf0, 0x21, 0x00


	//----- nvinfo : EIATTR_KPARAM_INFO
	.align		4
.L_368:
        /*0018*/ 	.byte	0x04, 0x17
        /*001a*/ 	.short	(.L_370 - .L_369)
.L_369:
        /*001c*/ 	.word	0x00000000
        /*0020*/ 	.short	0x0004
        /*0022*/ 	.short	0x0020
        /*0024*/ 	.byte	0x00, 0xf0, 0x21, 0x00


	//----- nvinfo : EIATTR_KPARAM_INFO
	.align		4
.L_370:
        /*0028*/ 	.byte	0x04, 0x17
        /*002a*/ 	.short	(.L_372 - .L_371)
.L_371:
        /*002c*/ 	.word	0x00000000
        /*0030*/ 	.short	0x0003
        /*0032*/ 	.short	0x0018
        /*0034*/ 	.byte	0x00, 0xf0, 0x21, 0x00


	//----- nvinfo : EIATTR_KPARAM_INFO
	.align		4
.L_372:
        /*0038*/ 	.byte	0x04, 0x17
        /*003a*/ 	.short	(.L_374 - .L_373)
.L_373:
        /*003c*/ 	.word	0x00000000
        /*0040*/ 	.short	0x0002
        /*0042*/ 	.short	0x0010
        /*0044*/ 	.byte	0x00, 0xf5, 0x21, 0x00


	//----- nvinfo : EIATTR_KPARAM_INFO
	.align		4
.L_374:
        /*0048*/ 	.byte	0x04, 0x17
        /*004a*/ 	.short	(.L_376 - .L_375)
.L_375:
        /*004c*/ 	.word	0x00000000
        /*0050*/ 	.short	0x0001
        /*0052*/ 	.short	0x0008
        /*0054*/ 	.byte	0x00, 0xf5, 0x21, 0x00


	//----- nvinfo : EIATTR_KPARAM_INFO
	.align		4
.L_376:
        /*0058*/ 	.byte	0x04, 0x17
        /*005a*/ 	.short	(.L_378 - .L_377)
.L_377:
        /*005c*/ 	.word	0x00000000
        /*0060*/ 	.short	0x0000
        /*0062*/ 	.short	0x0000
        /*0064*/ 	.byte	0x00, 0xf5, 0x21, 0x00


	//----- nvinfo : EIATTR_SPARSE_MMA_MASK
	.align		4
.L_378:
        /*0068*/ 	.byte	0x03, 0x50
        /*006a*/ 	.short	0x0000


	//----- nvinfo : EIATTR_MAXREG_COUNT
	.align		4
        /*006c*/ 	.byte	0x03, 0x1b
        /*006e*/ 	.short	0x00ff


	//----- nvinfo : EIATTR_MERCURY_ISA_VERSION
	.align		4
        /*0070*/ 	.byte	0x03, 0x5f
        /*0072*/ 	.short	0x0101


	//----- nvinfo : EIATTR_VRC_CTA_INIT_COUNT
	.align		4
        /*0074*/ 	.byte	0x02, 0x4a
	.zero		1
	.zero		1


	//----- nvinfo : EIATTR_EXIT_INSTR_OFFSETS
	.align		4
        /*0078*/ 	.byte	0x04, 0x1c
        /*007a*/ 	.short	(.L_380 - .L_379)


	//   ....[0]....
.L_379:
        /*007c*/ 	.word	0x00000090


	//   ....[1]....
        /*0080*/ 	.word	0x00000200


	//----- nvinfo : EIATTR_CBANK_PARAM_SIZE
	.align		4
.L_380:
        /*0084*/ 	.byte	0x03, 0x19
        /*0086*/ 	.short	0x0030


	//----- nvinfo : EIATTR_PARAM_CBANK
	.align		4
        /*0088*/ 	.byte	0x04, 0x0a
        /*008a*/ 	.short	(.L_382 - .L_381)
	.align		4
.L_381:
        /*008c*/ 	.word	index@(.nv.constant0._Z18zshift_mgpu_matrixP7double2PmS1_mmd)
        /*0090*/ 	.short	0x0380
        /*0092*/ 	.short	0x0030


	//----- nvinfo : EIATTR_SW_WAR
	.align		4
.L_382:
        /*0094*/ 	.byte	0x04, 0x36
        /*0096*/ 	.short	(.L_384 - .L_383)
.L_383:
        /*0098*/ 	.word	0x00000008
.L_384:


//--------------------- .nv.info._Z18cshift_mgpu_matrixP6float2PmS1_mmf --------------------------
	.section	.nv.info._Z18cshift_mgpu_matrixP6float2PmS1_mmf,"",@"SHT_CUDA_INFO"
	.sectionflags	@""
	.align	4


	//----- nvinfo : EIATTR_CUDA_API_VERSION
	.align		4
        /*0000*/ 	.byte	0x04, 0x37
        /*0002*/ 	.short	(.L_386 - .L_385)
.L_385:
        /*0004*/ 	.word	0x00000082


	//----- nvinfo : EIATTR_KPARAM_INFO
	.align		4
.L_386:
        /*0008*/ 	.byte	0x04, 0x17
        /*000a*/ 	.short	(.L_388 - .L_387)
.L_387:
        /*000c*/ 	.word	0x00000000
        /*0010*/ 	.short	0x0005
        /*0012*/ 	.short	0x0028
        /*0014*/ 	.byte	0x00, 0xf0, 0x11, 0x00


	//----- nvinfo : EIATTR_KPARAM_INFO
	.align		4
.L_388:
        /*0018*/ 	.byte	0x04, 0x17
        /*001a*/ 	.short	(.L_390 - .L_389)
.L_389:
        /*001c*/ 	.word	0x00000000
        /*0020*/ 	.short	0x0004
        /*0022*/ 	.short	0x0020
        /*0024*/ 	.byte	0x00, 0xf0, 0x21, 0x00


	//----- nvinfo : EIATTR_KPARAM_INFO
	.align		4
.L_390:
        /*0028*/ 	.byte	0x04, 0x17
        /*002a*/ 	.short	(.L_392 - .L_391)
.L_391:
        /*002c*/ 	.word	0x00000000
        /*0030*/ 	.short	0x0003
        /*0032*/ 	.short	0x0018
        /*0034*/ 	.byte	0x00, 0xf0, 0x21, 0x00


	//----- nvinfo : EIATTR_KPARAM_INFO
	.align		4
.L_392:
        /*0038*/ 	.byte	0x04, 0x17
        /*003a*/ 	.short	(.L_394 - .L_393)
.L_393:
        /*003c*/ 	.word	0x00000000
        /*0040*/ 	.short	0x0002
        /*0042*/ 	.short	0x0010
        /*0044*/ 	.byte	0x00, 0xf5, 0x21, 0x00


	//----- nvinfo : EIATTR_KPARAM_INFO
	.align		4
.L_394:
        /*0048*/ 	.byte	0x04, 0x17
        /*004a*/ 	.short	(.L_396 - .L_395)
.L_395:
        /*004c*/ 	.word	0x00000000
        /*0050*/ 	.short	0x0001
        /*0052*/ 	.short	0x0008
        /*0054*/ 	.byte	0x00, 0xf5, 0x21, 0x00


	//----- nvinfo : EIATTR_KPARAM_INFO
	.align		4
.L_396:
        /*0058*/ 	.byte	0x04, 0x17
        /*005a*/ 	.short	(.L_398 - .L_397)
.L_397:
        /*005c*/ 	.word	0x00000000
        /*0060*/ 	.short	0x0000
        /*0062*/ 	.short	0x0000
        /*0064*/ 	.byte	0x00, 0xf5, 0x21, 0x00


	//----- nvinfo : EIATTR_SPARSE_MMA_MASK
	.align		4
.L_398:
        /*0068*/ 	.byte	0x03, 0x50
        /*006a*/ 	.short	0x0000


	//----- nvinfo : EIATTR_MAXREG_COUNT
	.align		4
        /*006c*/ 	.byte	0x03, 0x1b
        /*006e*/ 	.short	0x00ff


	//----- nvinfo : EIATTR_MERCURY_ISA_VERSION
	.align		4
        /*0070*/ 	.byte	0x03, 0x5f
        /*0072*/ 	.short	0x0101


	//----- nvinfo : EIATTR_VRC_CTA_INIT_COUNT
	.align		4
        /*0074*/ 	.byte	0x02, 0x4a
	.zero		1
	.zero		1


	//----- nvinfo : EIATTR_EXIT_INSTR_OFFSETS
	.align		4
        /*0078*/ 	.byte	0x04, 0x1c
        /*007a*/ 	.short	(.L_400 - .L_399)


	//   ....[0]....
.L_399:
        /*007c*/ 	.word	0x00000090


	//   ....[1]....
        /*0080*/ 	.word	0x00000200


	//----- nvinfo : EIATTR_CBANK_PARAM_SIZE
	.align		4
.L_400:
        /*0084*/ 	.byte	0x03, 0x19
        /*0086*/ 	.short	0x002c


	//----- nvinfo : EIATTR_PARAM_CBANK
	.align		4
        /*0088*/ 	.byte	0x04, 0x0a
        /*008a*/ 	.short	(.L_402 - .L_401)
	.align		4
.L_401:
        /*008c*/ 	.word	index@(.nv.constant0._Z18cshift_mgpu_matrixP6float2PmS1_mmf)
        /*0090*/ 	.short	0x0380
        /*0092*/ 	.short	0x002c


	//----- nvinfo : EIATTR_SW_WAR
	.align		4
.L_402:
        /*0094*/ 	.byte	0x04, 0x36
        /*0096*/ 	.short	(.L_404 - .L_403)
.L_403:
        /*0098*/ 	.word	0x00000008
.L_404:


//--------------------- .nv.info._Z18dshift_mgpu_matrixPdPmS0_mmd --------------------------
	.section	.nv.info._Z18dshift_mgpu_matrixPdPmS0_mmd,"",@"SHT_CUDA_INFO"
	.sectionflags	@""
	.align	4


	//----- nvinfo : EIATTR_CUDA_API_VERSION
	.align		4
        /*0000*/ 	.byte	0x04, 0x37
        /*0002*/ 	.short	(.L_406 - .L_405)
.L_405:
        /*0004*/ 	.word	0x00000082


	//----- nvinfo : EIATTR_KPARAM_INFO
	.align		4
.L_406:
        /*0008*/ 	.byte	0x04, 0x17
        /*000a*/ 	.short	(.L_408 - .L_407)
.L_407:
        /*000c*/ 	.word	0x00000000
        /*0010*/ 	.short	0x0005
        /*0012*/ 	.short	0x0028
        /*0014*/ 	.byte	0x00, 0xf0, 0x21, 0x00


	//----- nvinfo : EIATTR_KPARAM_INFO
	.align		4
.L_408:
        /*0018*/ 	.byte	0x04, 0x17
        /*001a*/ 	.short	(.L_410 - .L_409)
.L_409:
        /*001c*/ 	.word	0x00000000
        /*0020*/ 	.short	0x0004
        /*0022*/ 	.short	0x0020
        /*0024*/ 	.byte	0x00, 0xf0, 0x21, 0x00


	//----- nvinfo : EIATTR_KPARAM_INFO
	.align		4
.L_410:
        /*0028*/ 	.byte	0x04, 0x17
        /*002a*/ 	.short	(.L_412 - .L_411)
.L_411:
        /*002c*/ 	.word	0x00000000
        /*0030*/ 	.short	0x0003
        /*0032*/ 	.short	0x0018
        /*0034*/ 	.byte	0x00, 0xf0, 0x21, 0x00


	//----- nvinfo : EIATTR_KPARAM_INFO
	.align		4
.L_412:
        /*0038*/ 	.byte	0x04, 0x17
        /*003a*/ 	.short	(.L_414 - .L_413)
.L_413:
        /*003c*/ 	.word	0x00000000
        /*0040*/ 	.short	0x0002
        /*0042*/ 	.short	0x0010
        /*0044*/ 	.byte	0x00, 0xf5, 0x21, 0x00


	//----- nvinfo : EIATTR_KPARAM_INFO
	.align		4
.L_414:
        /*0048*/ 	.byte	0x04, 0x17
        /*004a*/ 	.short	(.L_416 - .L_415)
.L_415:
        /*004c*/ 	.word	0x00000000
        /*0050*/ 	.short	0x0001
        /*0052*/ 	.short	0x0008
        /*0054*/ 	.byte	0x00, 0xf5, 0x21, 0x00


	//----- nvinfo : EIATTR_KPARAM_INFO
	.align		4
.L_416:
        /*0058*/ 	.byte	0x04, 0x17
        /*005a*/ 	.short	(.L_418 - .L_417)
.L_417:
        /*005c*/ 	.word	0x00000000
        /*0060*/ 	.short	0x0000
        /*0062*/ 	.short	0x0000
        /*0064*/ 	.byte	0x00, 0xf5, 0x21, 0x00


	//----- nvinfo : EIATTR_SPARSE_MMA_MASK
	.align		4
.L_418:
        /*0068*/ 	.byte	0x03, 0x50
        /*006a*/ 	.short	0x0000


	//----- nvinfo : EIATTR_MAXREG_COUNT
	.align		4
        /*006c*/ 	.byte	0x03, 0x1b
        /*006e*/ 	.short	0x00ff


	//----- nvinfo : EIATTR_MERCURY_ISA_VERSION
	.align		4
        /*0070*/ 	.byte	0x03, 0x5f
        /*0072*/ 	.short	0x0101


	//----- nvinfo : EIATTR_VRC_CTA_INIT_COUNT
	.align		4
        /*0074*/ 	.byte	0x02, 0x4a
	.zero		1
	.zero		1


	//----- nvinfo : EIATTR_EXIT_INSTR_OFFSETS
	.align		4
        /*0078*/ 	.byte	0x04, 0x1c
        /*007a*/ 	.short	(.L_420 - .L_419)


	//   ....[0]....
.L_419:
        /*007c*/ 	.word	0x00000090


	//   ....[1]....
        /*0080*/ 	.word	0x00000200


	//----- nvinfo : EIATTR_CBANK_PARAM_SIZE
	.align		4
.L_420:
        /*0084*/ 	.byte	0x03, 0x19
        /*0086*/ 	.short	0x0030


	//----- nvinfo : EIATTR_PARAM_CBANK
	.align		4
        /*0088*/ 	.byte	0x04, 0x0a
        /*008a*/ 	.short	(.L_422 - .L_421)
	.align		4
.L_421:
        /*008c*/ 	.word	index@(.nv.constant0._Z18dshift_mgpu_matrixPdPmS0_mmd)
        /*0090*/ 	.short	0x0380
        /*0092*/ 	.short	0x0030


	//----- nvinfo : EIATTR_SW_WAR
	.align		4
.L_422:
        /*0094*/ 	.byte	0x04, 0x36
        /*0096*/ 	.short	(.L_424 - .L_423)
.L_423:
        /*0098*/ 	.word	0x00000008
.L_424:


//--------------------- .nv.info._Z18sshift_mgpu_matrixPfPmS0_mmf --------------------------
	.section	.nv.info._Z18sshift_mgpu_matrixPfPmS0_mmf,"",@"SHT_CUDA_INFO"
	.sectionflags	@""
	.align	4


	//----- nvinfo : EIATTR_CUDA_API_VERSION
	.align		4
        /*0000*/ 	.byte	0x04, 0x37
        /*0002*/ 	.short	(.L_426 - .L_425)
.L_425:
        /*0004*/ 	.word	0x00000082


	//----- nvinfo : EIATTR_KPARAM_INFO
	.align		4
.L_426:
        /*0008*/ 	.byte	0x04, 0x17
        /*000a*/ 	.short	(.L_428 - .L_427)
.L_427:
        /*000c*/ 	.word	0x00000000
        /*0010*/ 	.short	0x0005
        /*0012*/ 	.short	0x0028
        /*0014*/ 	.byte	0x00, 0xf0, 0x11, 0x00


	//----- nvinfo : EIATTR_KPARAM_INFO
	.align		4
.L_428:
        /*0018*/ 	.byte	0x04, 0x17
        /*001a*/ 	.short	(.L_430 - .L_429)
.L_429:
        /*001c*/ 	.word	0x00000000
        /*0020*/ 	.short	0x0004
        /*0022*/ 	.short	0x0020
        /*0024*/ 	.byte	0x00, 0xf0, 0x21, 0x00


	//----- nvinfo : EIATTR_KPARAM_INFO
	.align		4
.L_430:
        /*0028*/ 	.byte	0x04, 0x17
        /*002a*/ 	.short	(.L_432 - .L_431)
.L_431:
        /*002c*/ 	.word	0x00000000
        /*0030*/ 	.short	0x0003
        /*0032*/ 	.short	0x0018
        /*0034*/ 	.byte	0x00, 0xf0, 0x21, 0x00


	//----- nvinfo : EIATTR_KPARAM_INFO
	.align		4
.L_432:
        /*0038*/ 	.byte	0x04, 0x17
        /*003a*/ 	.short	(.L_434 - .L_433)
.L_433:
        /*003c*/ 	.word	0x00000000
        /*0040*/ 	.short	0x0002
        /*0042*/ 	.short	0x0010
        /*0044*/ 	.byte	0x00, 0xf5, 0x21, 0x00


	//----- nvinfo : EIATTR_KPARAM_INFO
	.align		4
.L_434:
        /*0048*/ 	.byte	0x04, 0x17
        /*004a*/ 	.short	(.L_436 - .L_435)
.L_435:
        /*004c*/ 	.word	0x00000000
        /*0050*/ 	.short	0x0001
        /*0052*/ 	.short	0x0008
        /*0054*/ 	.byte	0x00, 0xf5, 0x21, 0x00


	//----- nvinfo : EIATTR_KPARAM_INFO
	.align		4
.L_436:
        /*0058*/ 	.byte	0x04, 0x17
        /*005a*/ 	.short	(.L_438 - .L_437)
.L_437:
        /*005c*/ 	.word	0x00000000
        /*0060*/ 	.short	0x0000
        /*0062*/ 	.short	0x0000
        /*0064*/ 	.byte	0x00, 0xf5, 0x21, 0x00


	//----- nvinfo : EIATTR_SPARSE_MMA_MASK
	.align		4
.L_438:
        /*0068*/ 	.byte	0x03, 0x50
        /*006a*/ 	.short	0x0000


	//----- nvinfo : EIATTR_MAXREG_COUNT
	.align		4
        /*006c*/ 	.byte	0x03, 0x1b
        /*006e*/ 	.short	0x00ff


	//----- nvinfo : EIATTR_MERCURY_ISA_VERSION
	.align		4
        /*0070*/ 	.byte	0x03, 0x5f
        /*0072*/ 	.short	0x0101


	//----- nvinfo : EIATTR_VRC_CTA_INIT_COUNT
	.align		4
        /*0074*/ 	.byte	0x02, 0x4a
	.zero		1
	.zero		1


	//----- nvinfo : EIATTR_EXIT_INSTR_OFFSETS
	.align		4
        /*0078*/ 	.byte	0x04, 0x1c
        /*007a*/ 	.short	(.L_440 - .L_439)


	//   ....[0]....
.L_439:
        /*007c*/ 	.word	0x00000090


	//   ....[1]....
        /*0080*/ 	.word	0x00000200


	//----- nvinfo : EIATTR_CBANK_PARAM_SIZE
	.align		4
.L_440:
        /*0084*/ 	.byte	0x03, 0x19
        /*0086*/ 	.short	0x002c


	//----- nvinfo : EIATTR_PARAM_CBANK
	.align		4
        /*0088*/ 	.byte	0x04, 0x0a
        /*008a*/ 	.short	(.L_442 - .L_441)
	.align		4
.L_441:
        /*008c*/ 	.word	index@(.nv.constant0._Z18sshift_mgpu_matrixPfPmS0_mmf)
        /*0090*/ 	.short	0x0380
        /*0092*/ 	.short	0x002c


	//----- nvinfo : EIATTR_SW_WAR
	.align		4
.L_442:
        /*0094*/ 	.byte	0x04, 0x36
        /*0096*/ 	.short	(.L_444 - .L_443)
.L_443:
        /*0098*/ 	.word	0x00000008
.L_444:


//--------------------- .nv.info._Z13zshift_matrixP7double2id --------------------------
	.section	.nv.info._Z13zshift_matrixP7double2id,"",@"SHT_CUDA_INFO"
	.sectionflags	@""
	.align	4


	//----- nvinfo : EIATTR_CUDA_API_VERSION
	.align		4
        /*0000*/ 	.byte	0x04, 0x37
        /*0002*/ 	.short	(.L_446 - .L_445)
.L_445:
        /*0004*/ 	.word	0x00000082


	//----- nvinfo : EIATTR_KPARAM_INFO
	.align		4
.L_446:
        /*0008*/ 	.byte	0x04, 0x17
        /*000a*/ 	.short	(.L_448 - .L_447)
.L_447:
        /*000c*/ 	.word	0x00000000
        /*0010*/ 	.short	0x0002
        /*0012*/ 	.short	0x0010
        /*0014*/ 	.byte	0x00, 0xf0, 0x21, 0x00


	//----- nvinfo : EIATTR_KPARAM_INFO
	.align		4
.L_448:
        /*0018*/ 	.byte	0x04, 0x17
        /*001a*/ 	.short	(.L_450 - .L_449)
.L_449:
        /*001c*/ 	.word	0x00000000
        /*0020*/ 	.short	0x0001
        /*0022*/ 	.short	0x0008
        /*0024*/ 	.byte	0x00, 0xf0, 0x11, 0x00


	//----- nvinfo : EIATTR_KPARAM_INFO
	.align		4
.L_450:
        /*0028*/ 	.byte	0x04, 0x17
        /*002a*/ 	.short	(.L_452 - .L_451)
.L_451:
        /*002c*/ 	.word	0x00000000
        /*0030*/ 	.short	0x0000
        /*0032*/ 	.short	0x0000
        /*0034*/ 	.byte	0x00, 0xf5, 0x21, 0x00


	//----- nvinfo : EIATTR_SPARSE_MMA_MASK
	.align		4
.L_452:
        /*0038*/ 	.byte	0x03, 0x50
        /*003a*/ 	.short	0x0000


	//----- nvinfo : EIATTR_MAXREG_COUNT
	.align		4
        /*003c*/ 	.byte	0x03, 0x1b
        /*003e*/ 	.short	0x00ff


	//----- nvinfo : EIATTR_MERCURY_ISA_VERSION
	.align		4
        /*0040*/ 	.byte	0x03, 0x5f
        /*0042*/ 	.short	0x0101


	//----- nvinfo : EIATTR_VRC_CTA_INIT_COUNT
	.align		4
        /*0044*/ 	.byte	0x02, 0x4a
	.zero		1
	.zero		1


	//----- nvinfo : EIATTR_EXIT_INSTR_OFFSETS
	.align		4
        /*0048*/ 	.byte	0x04, 0x1c
        /*004a*/ 	.short	(.L_454 - .L_453)


	//   ....[0]....
.L_453:
        /*004c*/ 	.word	0x00000070


	//   ....[1]....
        /*0050*/ 	.word	0x00000100


	//----- nvinfo : EIATTR_CBANK_PARAM_SIZE
	.align		4
.L_454:
        /*0054*/ 	.byte	0x03, 0x19
        /*0056*/ 	.short	0x0018


	//----- nvinfo : EIATTR_PARAM_CBANK
	.align		4
        /*0058*/ 	.byte	0x04, 0x0a
        /*005a*/ 	.short	(.L_456 - .L_455)
	.align		4
.L_455:
        /*005c*/ 	.word	index@(.nv.constant0._Z13zshift_matrixP7double2id)
        /*0060*/ 	.short	0x0380
        /*0062*/ 	.short	0x0018


	//----- nvinfo : EIATTR_SW_WAR
	.align		4
.L_456:
        /*0064*/ 	.byte	0x04, 0x36
        /*0066*/ 	.short	(.L_458 - .L_457)
.L_457:
        /*0068*/ 	.word	0x00000008
.L_458:


//--------------------- .nv.info._Z13cshift_matrixP6float2if --------------------------
	.section	.nv.info._Z13cshift_matrixP6float2if,"",@"SHT_CUDA_INFO"
	.sectionflags	@""
	.align	4


	//----- nvinfo : EIATTR_CUDA_API_VERSION
	.align		4
        /*0000*/ 	.byte	0x04, 0x37
        /*0002*/ 	.short	(.L_460 - .L_459)
.L_459:
        /*0004*/ 	.word	0x00000082


	//----- nvinfo : EIATTR_KPARAM_INFO
	.align		4
.L_460:
        /*0008*/ 	.byte	0x04, 0x17
        /*000a*/ 	.short	(.L_462 - .L_461)
.L_461:
        /*000c*/ 	.word	0x00000000
        /*0010*/ 	.short	0x0002
        /*0012*/ 	.short	0x000c
        /*0014*/ 	.byte	0x00, 0xf0, 0x11, 0x00


	//----- nvinfo : EIATTR_KPARAM_INFO
	.align		4
.L_462:
        /*0018*/ 	.byte	0x04, 0x17
        /*001a*/ 	.short	(.L_464 - .L_463)
.L_463:
        /*001c*/ 	.word	0x00000000
        /*0020*/ 	.short	0x0001
        /*0022*/ 	.short	0x0008
        /*0024*/ 	.byte	0x00, 0xf0, 0x11, 0x00


	//----- nvinfo : EIATTR_KPARAM_INFO
	.align		4
.L_464:
        /*0028*/ 	.byte	0x04, 0x17
        /*002a*/ 	.short	(.L_466 - .L_465)
.L_465:
        /*002c*/ 	.word	0x00000000
        /*0030*/ 	.short	0x0000
        /*0032*/ 	.short	0x0000
        /*0034*/ 	.byte	0x00, 0xf5, 0x21, 0x00


	//----- nvinfo : EIATTR_SPARSE_MMA_MASK
	.align		4
.L_466:
        /*0038*/ 	.byte	0x03, 0x50
        /*003a*/ 	.short	0x0000


	//----- nvinfo : EIATTR_MAXREG_COUNT
	.align		4
        /*003c*/ 	.byte	0x03, 0x1b
        /*003e*/ 	.short	0x00ff


	//----- nvinfo : EIATTR_MERCURY_ISA_VERSION
	.align		4
        /*0040*/ 	.byte	0x03, 0x5f
        /*0042*/ 	.short	0x0101


	//----- nvinfo : EIATTR_VRC_CTA_INIT_COUNT
	.align		4
        /*0044*/ 	.byte	0x02, 0x4a
	.zero		1
	.zero		1


	//----- nvinfo : EIATTR_EXIT_INSTR_OFFSETS
	.align		4
        /*0048*/ 	.byte	0x04, 0x1c
        /*004a*/ 	.short	(.L_468 - .L_467)


	//   ....[0]....
.L_467:
        /*004c*/ 	.word	0x00000070


	//   ....[1]....
        /*0050*/ 	.word	0x00000100


	//----- nvinfo : EIATTR_CBANK_PARAM_SIZE
	.align		4
.L_468:
        /*0054*/ 	.byte	0x03, 0x19
        /*0056*/ 	.short	0x0010


	//----- nvinfo : EIATTR_PARAM_CBANK
	.align		4
        /*0058*/ 	.byte	0x04, 0x0a
        /*005a*/ 	.short	(.L_470 - .L_469)
	.align		4
.L_469:
        /*005c*/ 	.word	index@(.nv.constant0._Z13cshift_matrixP6float2if)
        /*0060*/ 	.short	0x0380
        /*0062*/ 	.short	0x0010


	//----- nvinfo : EIATTR_SW_WAR
	.align		4
.L_470:
        /*0064*/ 	.byte	0x04, 0x36
        /*0066*/ 	.short	(.L_472 - .L_471)
.L_471:
        /*0068*/ 	.word	0x00000008
.L_472:


//--------------------- .nv.info._Z13dshift_matrixPdid --------------------------
	.section	.nv.info._Z13dshift_matrixPdid,"",@"SHT_CUDA_INFO"
	.sectionflags	@""
	.align	4


	//----- nvinfo : EIATTR_CUDA_API_VERSION
	.align		4
        /*0000*/ 	.byte	0x04, 0x37
        /*0002*/ 	.short	(.L_474 - .L_473)
.L_473:
        /*0004*/ 	.word	0x00000082


	//----- nvinfo : EIATTR_KPARAM_INFO
	.align		4
.L_474:
        /*0008*/ 	.byte	0x04, 0x17
        /*000a*/ 	.short	(.L_476 - .L_475)
.L_475:
        /*000c*/ 	.word	0x00000000
        /*0010*/ 	.short	0x0002
        /*0012*/ 	.short	0x0010
        /*0014*/ 	.byte	0x00, 0xf0, 0x21, 0x00


	//----- nvinfo : EIATTR_KPARAM_INFO
	.align		4
.L_476:
        /*0018*/ 	.byte	0x04, 0x17
        /*001a*/ 	.short	(.L_478 - .L_477)
.L_477:
        /*001c*/ 	.word	0x00000000
        /*0020*/ 	.short	0x0001
        /*0022*/ 	.short	0x0008
        /*0024*/ 	.byte	0x00, 0xf0, 0x11, 0x00


	//----- nvinfo : EIATTR_KPARAM_INFO
	.align		4
.L_478:
        /*0028*/ 	.byte	0x04, 0x17
        /*002a*/ 	.short	(.L_480 - .L_479)
.L_479:
        /*002c*/ 	.word	0x00000000
        /*0030*/ 	.short	0x0000
        /*0032*/ 	.short	0x0000
        /*0034*/ 	.byte	0x00, 0xf5, 0x21, 0x00


	//----- nvinfo : EIATTR_SPARSE_MMA_MASK
	.align		4
.L_480:
        /*0038*/ 	.byte	0x03, 0x50
        /*003a*/ 	.short	0x0000


	//----- nvinfo : EIATTR_MAXREG_COUNT
	.align		4
        /*003c*/ 	.byte	0x03, 0x1b
        /*003e*/ 	.short	0x00ff


	//----- nvinfo : EIATTR_MERCURY_ISA_VERSION
	.align		4
        /*0040*/ 	.byte	0x03, 0x5f
        /*0042*/ 	.short	0x0101


	//----- nvinfo : EIATTR_VRC_CTA_INIT_COUNT
	.align		4
        /*0044*/ 	.byte	0x02, 0x4a
	.zero		1
	.zero		1


	//----- nvinfo : EIATTR_EXIT_INSTR_OFFSETS
	.align		4
        /*0048*/ 	.byte	0x04, 0x1c
        /*004a*/ 	.short	(.L_482 - .L_481)


	//   ....[0]....
.L_481:
        /*004c*/ 	.word	0x00000070


	//   ....[1]....
        /*0050*/ 	.word	0x00000100


	//----- nvinfo : EIATTR_CBANK_PARAM_SIZE
	.align		4
.L_482:
        /*0054*/ 	.byte	0x03, 0x19
        /*0056*/ 	.short	0x0018


	//----- nvinfo : EIATTR_PARAM_CBANK
	.align		4
        /*0058*/ 	.byte	0x04, 0x0a
        /*005a*/ 	.short	(.L_484 - .L_483)
	.align		4
.L_483:
        /*005c*/ 	.word	index@(.nv.constant0._Z13dshift_matrixPdid)
        /*0060*/ 	.short	0x0380
        /*0062*/ 	.short	0x0018


	//----- nvinfo : EIATTR_SW_WAR
	.align		4
.L_484:
        /*0064*/ 	.byte	0x04, 0x36
        /*0066*/ 	.short	(.L_486 - .L_485)
.L_485:
        /*0068*/ 	.word	0x00000008
.L_486:


//--------------------- .nv.info._Z13sshift_matrixPfif --------------------------
	.section	.nv.info._Z13sshift_matrixPfif,"",@"SHT_CUDA_INFO"
	.sectionflags	@""
	.align	4


	//----- nvinfo : EIATTR_CUDA_API_VERSION
	.align		4
        /*0000*/ 	.byte	0x04, 0x37
        /*0002*/ 	.short	(.L_488 - .L_487)
.L_487:
        /*0004*/ 	.word	0x00000082


	//----- nvinfo : EIATTR_KPARAM_INFO
	.align		4
.L_488:
        /*0008*/ 	.byte	0x04, 0x17
        /*000a*/ 	.short	(.L_490 - .L_489)
.L_489:
        /*000c*/ 	.word	0x00000000
        /*0010*/ 	.short	0x0002
        /*0012*/ 	.short	0x000c
        /*0014*/ 	.byte	0x00, 0xf0, 0x11, 0x00


	//----- nvinfo : EIATTR_KPARAM_INFO
	.align		4
.L_490:
        /*0018*/ 	.byte	0x04, 0x17
        /*001a*/ 	.short	(.L_492 - .L_491)
.L_491:
        /*001c*/ 	.word	0x00000000
        /*0020*/ 	.short	0x0001
        /*0022*/ 	.short	0x0008
        /*0024*/ 	.byte	0x00, 0xf0, 0x11, 0x00


	//----- nvinfo : EIATTR_KPARAM_INFO
	.align		4
.L_492:
        /*0028*/ 	.byte	0x04, 0x17
        /*002a*/ 	.short	(.L_494 - .L_493)
.L_493:
        /*002c*/ 	.word	0x00000000
        /*0030*/ 	.short	0x0000
        /*0032*/ 	.short	0x0000
        /*0034*/ 	.byte	0x00, 0xf5, 0x21, 0x00


	//----- nvinfo : EIATTR_SPARSE_MMA_MASK
	.align		4
.L_494:
        /*0038*/ 	.byte	0x03, 0x50
        /*003a*/ 	.short	0x0000


	//----- nvinfo : EIATTR_MAXREG_COUNT
	.align		4
        /*003c*/ 	.byte	0x03, 0x1b
        /*003e*/ 	.short	0x00ff


	//----- nvinfo : EIATTR_MERCURY_ISA_VERSION
	.align		4
        /*0040*/ 	.byte	0x03, 0x5f
        /*0042*/ 	.short	0x0101


	//----- nvinfo : EIATTR_VRC_CTA_INIT_COUNT
	.align		4
        /*0044*/ 	.byte	0x02, 0x4a
	.zero		1
	.zero		1


	//----- nvinfo : EIATTR_EXIT_INSTR_OFFSETS
	.align		4
        /*0048*/ 	.byte	0x04, 0x1c
        /*004a*/ 	.short	(.L_496 - .L_495)


	//   ....[0]....
.L_495:
        /*004c*/ 	.word	0x00000070


	//   ....[1]....
        /*0050*/ 	.word	0x00000100


	//----- nvinfo : EIATTR_CBANK_PARAM_SIZE
	.align		4
.L_496:
        /*0054*/ 	.byte	0x03, 0x19
        /*0056*/ 	.short	0x0010


	//----- nvinfo : EIATTR_PARAM_CBANK
	.align		4
        /*0058*/ 	.byte	0x04, 0x0a
        /*005a*/ 	.short	(.L_498 - .L_497)
	.align		4
.L_497:
        /*005c*/ 	.word	index@(.nv.constant0._Z13sshift_matrixPfif)
        /*0060*/ 	.short	0x0380
        /*0062*/ 	.short	0x0010


	//----- nvinfo : EIATTR_SW_WAR
	.align		4
.L_498:
        /*0064*/ 	.byte	0x04, 0x36
        /*0066*/ 	.short	(.L_500 - .L_499)
.L_499:
        /*0068*/ 	.word	0x00000008
.L_500:


//--------------------- .nv.info._Z15z_normal_kernelyP24curandStatePhilox4_32_10P7double2i --------------------------
	.section	.nv.info._Z15z_normal_kernelyP24curandStatePhilox4_32_10P7double2i,"",@"SHT_CUDA_INFO"
	.sectionflags	@""
	.align	4


	//----- nvinfo : EIATTR_CUDA_API_VERSION
	.align		4
        /*0000*/ 	.byte	0x04, 0x37
        /*0002*/ 	.short	(.L_502 - .L_501)
.L_501:
        /*0004*/ 	.word	0x00000082


	//----- nvinfo : EIATTR_KPARAM_INFO
	.align		4
.L_502:
        /*0008*/ 	.byte	0x04, 0x17
        /*000a*/ 	.short	(.L_504 - .L_503)
.L_503:
        /*000c*/ 	.word	0x00000000
        /*0010*/ 	.short	0x0003
        /*0012*/ 	.short	0x0018
        /*0014*/ 	.byte	0x00, 0xf0, 0x11, 0x00


	//----- nvinfo : EIATTR_KPARAM_INFO
	.align		4
.L_504:
        /*0018*/ 	.byte	0x04, 0x17
        /*001a*/ 	.short	(.L_506 - .L_505)
.L_505:
        /*001c*/ 	.word	0x00000000
        /*0020*/ 	.short	0x0002
        /*0022*/ 	.short	0x0010
        /*0024*/ 	.byte	0x00, 0xf5, 0x21, 0x00


	//----- nvinfo : EIATTR_KPARAM_INFO
	.align		4
.L_506:
        /*0028*/ 	.byte	0x04, 0x17
        /*002a*/ 	.short	(.L_508 - .L_507)
.L_507:
        /*002c*/ 	.word	0x00000000
        /*0030*/ 	.short	0x0001
        /*0032*/ 	.short	0x0008
        /*0034*/ 	.byte	0x00, 0xf5, 0x21, 0x00


	//----- nvinfo : EIATTR_KPARAM_INFO
	.align		4
.L_508:
        /*0038*/ 	.byte	0x04, 0x17
        /*003a*/ 	.short	(.L_510 - .L_509)
.L_509:
        /*003c*/ 	.word	0x00000000
        /*0040*/ 	.short	0x0000
        /*0042*/ 	.short	0x0000
        /*0044*/ 	.byte	0x00, 0xf0, 0x21, 0x00


	//----- nvinfo : EIATTR_SPARSE_MMA_MASK
	.align		4
.L_510:
        /*0048*/ 	.byte	0x03, 0x50
        /*004a*/ 	.short	0x0000


	//----- nvinfo : EIATTR_MAXREG_COUNT
	.align		4
        /*004c*/ 	.byte	0x03, 0x1b
        /*004e*/ 	.short	0x00ff


	//----- nvinfo : EIATTR_MERCURY_ISA_VERSION
	.align		4
        /*0050*/ 	.byte	0x03, 0x5f
        /*0052*/ 	.short	0x0101


	//----- nvinfo : EIATTR_UNUSED_LOAD_BYTE_OFFSET
	.align		4
        /*0054*/ 	.byte	0x04, 0x44
        /*0056*/ 	.short	(.L_512 - .L_511)


	//   ....[0]....
.L_511:
        /*0058*/ 	.word	0x00000710
        /*005c*/ 	.word	0x00000fff


	//----- nvinfo : EIATTR_VRC_CTA_INIT_COUNT
	.align		4
.L_512:
        /*0060*/ 	.byte	0x02, 0x4a
	.zero		1
	.zero		1


	//----- nvinfo : EIATTR_EXIT_INSTR_OFFSETS
	.align		4
        /*0064*/ 	.byte	0x04, 0x1c
        /*0066*/ 	.short	(.L_514 - .L_513)


	//   ....[0]....
.L_513:
        /*0068*/ 	.word	0x000004e0


	//   ....[1]....
        /*006c*/ 	.word	0x000019c0


	//----- nvinfo : EIATTR_CRS_STACK_SIZE
	.align		4
.L_514:
        /*0070*/ 	.byte	0x04, 0x1e
        /*0072*/ 	.short	(.L_516 - .L_515)
.L_515:
        /*0074*/ 	.word	0x00000000


	//----- nvinfo : EIATTR_CBANK_PARAM_SIZE
	.align		4
.L_516:
        /*0078*/ 	.byte	0x03, 0x19
        /*007a*/ 	.short	0x001c


	//----- nvinfo : EIATTR_PARAM_CBANK
	.align		4
        /*007c*/ 	.byte	0x04, 0x0a
        /*007e*/ 	.short	(.L_518 - .L_517)
	.align		4
.L_517:
        /*0080*/ 	.word	index@(.nv.constant0._Z15z_normal_kernelyP24curandStatePhilox4_32_10P7double2i)
        /*0084*/ 	.short	0x0380
        /*0086*/ 	.short	0x001c


	//----- nvinfo : EIATTR_SW_WAR
	.align		4
.L_518:
        /*0088*/ 	.byte	0x04, 0x36
        /*008a*/ 	.short	(.L_520 - .L_519)
.L_519:
        /*008c*/ 	.word	0x00000008
.L_520:


//--------------------- .nv.info._Z15c_normal_kernelyP24curandStatePhilox4_32_10P6float2i --------------------------
	.section	.nv.info._Z15c_normal_kernelyP24curandStatePhilox4_32_10P6float2i,"",@"SHT_CUDA_INFO"
	.sectionflags	@""
	.align	4


	//----- nvinfo : EIATTR_CUDA_API_VERSION
	.align		4
        /*0000*/ 	.byte	0x04, 0x37
        /*0002*/ 	.short	(.L_522 - .L_521)
.L_521:
        /*0004*/ 	.word	0x00000082


	//----- nvinfo : EIATTR_KPARAM_INFO
	.align		4
.L_522:
        /*0008*/ 	.byte	0x04, 0x17
        /*000a*/ 	.short	(.L_524 - .L_523)
.L_523:
        /*000c*/ 	.word	0x00000000
        /*0010*/ 	.short	0x0003
        /*0012*/ 	.short	0x0018
        /*0014*/ 	.byte	0x00, 0xf0, 0x11, 0x00


	//----- nvinfo : EIATTR_KPARAM_INFO
	.align		4
.L_524:
        /*0018*/ 	.byte	0x04, 0x17
        /*001a*/ 	.short	(.L_526 - .L_525)
.L_525:
        /*001c*/ 	.word	0x00000000
        /*0020*/ 	.short	0x0002
        /*0022*/ 	.short	0x0010
        /*0024*/ 	.byte	0x00, 0xf5, 0x21, 0x00


	//----- nvinfo : EIATTR_KPARAM_INFO
	.align		4
.L_526:
        /*0028*/ 	.byte	0x04, 0x17
        /*002a*/ 	.short	(.L_528 - .L_527)
.L_527:
        /*002c*/ 	.word	0x00000000
        /*0030*/ 	.short	0x0001
        /*0032*/ 	.short	0x0008
        /*0034*/ 	.byte	0x00, 0xf5, 0x21, 0x00


	//----- nvinfo : EIATTR_KPARAM_INFO
	.align		4
.L_528:
        /*0038*/ 	.byte	0x04, 0x17
        /*003a*/ 	.short	(.L_530 - .L_529)
.L_529:
        /*003c*/ 	.word	0x00000000
        /*0040*/ 	.short	0x0000
        /*0042*/ 	.short	0x0000
        /*0044*/ 	.byte	0x00, 0xf0, 0x21, 0x00


	//----- nvinfo : EIATTR_SPARSE_MMA_MASK
	.align		4
.L_530:
        /*0048*/ 	.byte	0x03, 0x50
        /*004a*/ 	.short	0x0000


	//----- nvinfo : EIATTR_MAXREG_COUNT
	.align		4
        /*004c*/ 	.byte	0x03, 0x1b
        /*004e*/ 	.short	0x00ff


	//----- nvinfo : EIATTR_MERCURY_ISA_VERSION
	.align		4
        /*0050*/ 	.byte	0x03, 0x5f
        /*0052*/ 	.short	0x0101


	//----- nvinfo : EIATTR_VRC_CTA_INIT_COUNT
	.align		4
        /*0054*/ 	.byte	0x02, 0x4a
	.zero		1
	.zero		1


	//----- nvinfo : EIATTR_EXIT_INSTR_OFFSETS
	.align		4
        /*0058*/ 	.byte	0x04, 0x1c
        /*005a*/ 	.short	(.L_532 - .L_531)


	//   ....[0]....
.L_531:
        /*005c*/ 	.word	0x000004e0


	//   ....[1]....
        /*0060*/ 	.word	0x00001790


	//----- nvinfo : EIATTR_INDIRECT_BRANCH_TARGETS
	.align		4
.L_532:
        /*0064*/ 	.byte	0x04, 0x34
        /*0066*/ 	.short	(.L_534 - .L_533)


	//   ....[0]....
.L_533:
        /*0068*/ 	.word	.L_x_439@srel
        /*006c*/ 	.short	0x0
        /*006e*/ 	.short	0x0
        /*0070*/ 	.word	0x3
        /*0074*/ 	.word	.L_x_440@srel
        /*0078*/ 	.word	.L_x_441@srel
        /*007c*/ 	.word	.L_x_442@srel


	//   ....[1]....
        /*0080*/ 	.word	.L_x_443@srel
        /*0084*/ 	.short	0x0
        /*0086*/ 	.short	0x0
        /*0088*/ 	.word	0x3
        /*008c*/ 	.word	.L_x_444@srel
        /*0090*/ 	.word	.L_x_445@srel
        /*0094*/ 	.word	.L_x_446@srel


	//----- nvinfo : EIATTR_CRS_STACK_SIZE
	.align		4
.L_534:
        /*0098*/ 	.byte	0x04, 0x1e
        /*009a*/ 	.short	(.L_536 - .L_535)
.L_535:
        /*009c*/ 	.word	0x00000000


	//----- nvinfo : EIATTR_CBANK_PARAM_SIZE
	.align		4
.L_536:
        /*00a0*/ 	.byte	0x03, 0x19
        /*00a2*/ 	.short	0x001c


	//----- nvinfo : EIATTR_PARAM_CBANK
	.align		4
        /*00a4*/ 	.byte	0x04, 0x0a
        /*00a6*/ 	.short	(.L_538 - .L_537)
	.align		4
.L_537:
        /*00a8*/ 	.word	index@(.nv.constant0._Z15c_normal_kernelyP24curandStatePhilox4_32_10P6float2i)
        /*00ac*/ 	.short	0x0380
        /*00ae*/ 	.short	0x001c


	//----- nvinfo : EIATTR_SW_WAR
	.align		4
.L_538:
        /*00b0*/ 	.byte	0x04, 0x36
        /*00b2*/ 	.short	(.L_540 - .L_539)
.L_539:
        /*00b4*/ 	.word	0x00000008
.L_540:


//--------------------- .nv.info._Z15d_normal_kernelyP24curandStatePhilox4_32_10Pdi --------------------------
	.section	.nv.info._Z15d_normal_kernelyP24curandStatePhilox4_32_10Pdi,"",@"SHT_CUDA_INFO"
	.sectionflags	@""
	.align	4


	//----- nvinfo : EIATTR_CUDA_API_VERSION
	.align		4
        /*0000*/ 	.byte	0x04, 0x37
        /*0002*/ 	.short	(.L_542 - .L_541)
.L_541:
        /*0004*/ 	.word	0x00000082


	//----- nvinfo : EIATTR_KPARAM_INFO
	.align		4
.L_542:
        /*0008*/ 	.byte	0x04, 0x17
        /*000a*/ 	.short	(.L_544 - .L_543)
.L_543:
        /*000c*/ 	.word	0x00000000
        /*0010*/ 	.short	0x0003
        /*0012*/ 	.short	0x0018
        /*0014*/ 	.byte	0x00, 0xf0, 0x11, 0x00


	//----- nvinfo : EIATTR_KPARAM_INFO
	.align		4
.L_544:
        /*0018*/ 	.byte	0x04, 0x17
        /*001a*/ 	.short	(.L_546 - .L_545)
.L_545:
        /*001c*/ 	.word	0x00000000
        /*0020*/ 	.short	0x0002
        /*0022*/ 	.short	0x0010
        /*0024*/ 	.byte	0x00, 0xf5, 0x21, 0x00


	//----- nvinfo : EIATTR_KPARAM_INFO
	.align		4
.L_546:
        /*0028*/ 	.byte	0x04, 0x17
        /*002a*/ 	.short	(.L_548 - .L_547)
.L_547:
        /*002c*/ 	.word	0x00000000
        /*0030*/ 	.short	0x0001
        /*0032*/ 	.short	0x0008
        /*0034*/ 	.byte	0x00, 0xf5, 0x21, 0x00


	//----- nvinfo : EIATTR_KPARAM_INFO
	.align		4
.L_548:
        /*0038*/ 	.byte	0x04, 0x17
        /*003a*/ 	.short	(.L_550 - .L_549)
.L_549:
        /*003c*/ 	.word	0x00000000
        /*0040*/ 	.short	0x0000
        /*0042*/ 	.short	0x0000
        /*0044*/ 	.byte	0x00, 0xf0, 0x21, 0x00


	//----- nvinfo : EIATTR_SPARSE_MMA_MASK
	.align		4
.L_550:
        /*0048*/ 	.byte	0x03, 0x50
        /*004a*/ 	.short	0x0000


	//----- nvinfo : EIATTR_MAXREG_COUNT
	.align		4
        /*004c*/ 	.byte	0x03, 0x1b
        /*004e*/ 	.short	0x00ff


	//----- nvinfo : EIATTR_MERCURY_ISA_VERSION
	.align		4
        /*0050*/ 	.byte	0x03, 0x5f
        /*0052*/ 	.short	0x0101


	//----- nvinfo : EIATTR_UNUSED_LOAD_BYTE_OFFSET
	.align		4
        /*0054*/ 	.byte	0x04, 0x44
        /*0056*/ 	.short	(.L_552 - .L_551)


	//   ....[0]....
.L_551:
        /*0058*/ 	.word	0x00000710
        /*005c*/ 	.word	0x00000fff


	//----- nvinfo : EIATTR_VRC_CTA_INIT_COUNT
	.align		4
.L_552:
        /*0060*/ 	.byte	0x02, 0x4a
	.zero		1
	.zero		1


	//----- nvinfo : EIATTR_EXIT_INSTR_OFFSETS
	.align		4
        /*0064*/ 	.byte	0x04, 0x1c
        /*0066*/ 	.short	(.L_554 - .L_553)


	//   ....[0]....
.L_553:
        /*0068*/ 	.word	0x000004e0


	//   ....[1]....
        /*006c*/ 	.word	0x000019a0


	//----- nvinfo : EIATTR_CRS_STACK_SIZE
	.align		4
.L_554:
        /*0070*/ 	.byte	0x04, 0x1e
        /*0072*/ 	.short	(.L_556 - .L_555)
.L_555:
        /*0074*/ 	.word	0x00000000


	//----- nvinfo : EIATTR_CBANK_PARAM_SIZE
	.align		4
.L_556:
        /*0078*/ 	.byte	0x03, 0x19
        /*007a*/ 	.short	0x001c


	//----- nvinfo : EIATTR_PARAM_CBANK
	.align		4
        /*007c*/ 	.byte	0x04, 0x0a
        /*007e*/ 	.short	(.L_558 - .L_557)
	.align		4
.L_557:
        /*0080*/ 	.word	index@(.nv.constant0._Z15d_normal_kernelyP24curandStatePhilox4_32_10Pdi)
        /*0084*/ 	.short	0x0380
        /*0086*/ 	.short	0x001c


	//----- nvinfo : EIATTR_SW_WAR
	.align		4
.L_558:
        /*0088*/ 	.byte	0x04, 0x36
        /*008a*/ 	.short	(.L_560 - .L_559)
.L_559:
        /*008c*/ 	.word	0x00000008
.L_560:


//--------------------- .nv.info._Z15s_normal_kernelyP24curandStatePhilox4_32_10Pfi --------------------------
	.section	.nv.info._Z15s_normal_kernelyP24curandStatePhilox4_32_10Pfi,"",@"SHT_CUDA_INFO"
	.sectionflags	@""
	.align	4


	//----- nvinfo : EIATTR_CUDA_API_VERSION
	.align		4
        /*0000*/ 	.byte	0x04, 0x37
        /*0002*/ 	.short	(.L_562 - .L_561)
.L_561:
        /*0004*/ 	.word	0x00000082


	//----- nvinfo : EIATTR_KPARAM_INFO
	.align		4
.L_562:
        /*0008*/ 	.byte	0x04, 0x17
        /*000a*/ 	.short	(.L_564 - .L_563)
.L_563:
        /*000c*/ 	.word	0x00000000
        /*0010*/ 	.short	0x0003
        /*0012*/ 	.short	0x0018
        /*0014*/ 	.byte	0x00, 0xf0, 0x11, 0x00


	//----- nvinfo : EIATTR_KPARAM_INFO
	.align		4
.L_564:
        /*0018*/ 	.byte	0x04, 0x17
        /*001a*/ 	.short	(.L_566 - .L_565)
.L_565:
        /*001c*/ 	.word	0x00000000
        /*0020*/ 	.short	0x0002
        /*0022*/ 	.short	0x0010
        /*0024*/ 	.byte	0x00, 0xf5, 0x21, 0x00


	//----- nvinfo : EIATTR_KPARAM_INFO
	.align		4
.L_566:
        /*0028*/ 	.byte	0x04, 0x17
        /*002a*/ 	.short	(.L_568 - .L_567)
.L_567:
        /*002c*/ 	.word	0x00000000
        /*0030*/ 	.short	0x0001
        /*0032*/ 	.short	0x0008
        /*0034*/ 	.byte	0x00, 0xf5, 0x21, 0x00


	//----- nvinfo : EIATTR_KPARAM_INFO
	.align		4
.L_568:
        /*0038*/ 	.byte	0x04, 0x17
        /*003a*/ 	.short	(.L_570 - .L_569)
.L_569:
        /*003c*/ 	.word	0x00000000
        /*0040*/ 	.short	0x0000
        /*0042*/ 	.short	0x0000
        /*0044*/ 	.byte	0x00, 0xf0, 0x21, 0x00


	//----- nvinfo : EIATTR_SPARSE_MMA_MASK
	.align		4
.L_570:
        /*0048*/ 	.byte	0x03, 0x50
        /*004a*/ 	.short	0x0000


	//----- nvinfo : EIATTR_MAXREG_COUNT
	.align		4
        /*004c*/ 	.byte	0x03, 0x1b
        /*004e*/ 	.short	0x00ff


	//----- nvinfo : EIATTR_MERCURY_ISA_VERSION
	.align		4
        /*0050*/ 	.byte	0x03, 0x5f
        /*0052*/ 	.short	0x0101


	//----- nvinfo : EIATTR_VRC_CTA_INIT_COUNT
	.align		4
        /*0054*/ 	.byte	0x02, 0x4a
	.zero		1
	.zero		1


	//----- nvinfo : EIATTR_EXIT_INSTR_OFFSETS
	.align		4
        /*0058*/ 	.byte	0x04, 0x1c
        /*005a*/ 	.short	(.L_572 - .L_571)


	//   ....[0]....
.L_571:
        /*005c*/ 	.word	0x000004e0


	//   ....[1]....
        /*0060*/ 	.word	0x00001780


	//----- nvinfo : EIATTR_INDIRECT_BRANCH_TARGETS
	.align		4
.L_572:
        /*0064*/ 	.byte	0x04, 0x34
        /*0066*/ 	.short	(.L_574 - .L_573)


	//   ....[0]....
.L_573:
        /*0068*/ 	.word	.L_x_447@srel
        /*006c*/ 	.short	0x0
        /*006e*/ 	.short	0x0
        /*0070*/ 	.word	0x3
        /*0074*/ 	.word	.L_x_448@srel
        /*0078*/ 	.word	.L_x_449@srel
        /*007c*/ 	.word	.L_x_450@srel


	//   ....[1]....
        /*0080*/ 	.word	.L_x_451@srel
        /*0084*/ 	.short	0x0
        /*0086*/ 	.short	0x0
        /*0088*/ 	.word	0x3
        /*008c*/ 	.word	.L_x_452@srel
        /*0090*/ 	.word	.L_x_453@srel
        /*0094*/ 	.word	.L_x_454@srel


	//----- nvinfo : EIATTR_CRS_STACK_SIZE
	.align		4
.L_574:
        /*0098*/ 	.byte	0x04, 0x1e
        /*009a*/ 	.short	(.L_576 - .L_575)
.L_575:
        /*009c*/ 	.word	0x00000000


	//----- nvinfo : EIATTR_CBANK_PARAM_SIZE
	.align		4
.L_576:
        /*00a0*/ 	.byte	0x03, 0x19
        /*00a2*/ 	.short	0x001c


	//----- nvinfo : EIATTR_PARAM_CBANK
	.align		4
        /*00a4*/ 	.byte	0x04, 0x0a
        /*00a6*/ 	.short	(.L_578 - .L_577)
	.align		4
.L_577:
        /*00a8*/ 	.word	index@(.nv.constant0._Z15s_normal_kernelyP24curandStatePhilox4_32_10Pfi)
        /*00ac*/ 	.short	0x0380
        /*00ae*/ 	.short	0x001c


	//----- nvinfo : EIATTR_SW_WAR
	.align		4
.L_578:
        /*00b0*/ 	.byte	0x04, 0x36
        /*00b2*/ 	.short	(.L_580 - .L_579)
.L_579:
        /*00b4*/ 	.word	0x00000008
.L_580:


//--------------------- .nv.info._Z19zlacpy_lower_kerneliiPK7double2iPS_i --------------------------
	.section	.nv.info._Z19zlacpy_lower_kerneliiPK7double2iPS_i,"",@"SHT_CUDA_INFO"
	.sectionflags	@""
	.align	4


	//----- nvinfo : EIATTR_CUDA_API_VERSION
	.align		4
        /*0000*/ 	.byte	0x04, 0x37
        /*0002*/ 	.short	(.L_582 - .L_581)
.L_581:
        /*0004*/ 	.word	0x00000082


	//----- nvinfo : EIATTR_KPARAM_INFO
	.align		4
.L_582:
        /*0008*/ 	.byte	0x04, 0x17
        /*000a*/ 	.short	(.L_584 - .L_583)
.L_583:
        /*000c*/ 	.word	0x00000000
        /*0010*/ 	.short	0x0005
        /*0012*/ 	.short	0x0020
        /*0014*/ 	.byte	0x00, 0xf0, 0x11, 0x00


	//----- nvinfo : EIATTR_KPARAM_INFO
	.align		4
.L_584:
        /*0018*/ 	.byte	0x04, 0x17
        /*001a*/ 	.short	(.L_586 - .L_585)
.L_585:
        /*001c*/ 	.word	0x00000000
        /*0020*/ 	.short	0x0004
        /*0022*/ 	.short	0x0018
        /*0024*/ 	.byte	0x00, 0xf5, 0x21, 0x00


	//----- nvinfo : EIATTR_KPARAM_INFO
	.align		4
.L_586:
        /*0028*/ 	.byte	0x04, 0x17
        /*002a*/ 	.short	(.L_588 - .L_587)
.L_587:
        /*002c*/ 	.word	0x00000000
        /*0030*/ 	.short	0x0003
        /*0032*/ 	.short	0x0010
        /*0034*/ 	.byte	0x00, 0xf0, 0x11, 0x00


	//----- nvinfo : EIATTR_KPARAM_INFO
	.align		4
.L_588:
        /*0038*/ 	.byte	0x04, 0x17
        /*003a*/ 	.short	(.L_590 - .L_589)
.L_589:
        /*003c*/ 	.word	0x00000000
        /*0040*/ 	.short	0x0002
        /*0042*/ 	.short	0x0008
        /*0044*/ 	.byte	0x00, 0xf5, 0x21, 0x00


	//----- nvinfo : EIATTR_KPARAM_INFO
	.align		4
.L_590:
        /*0048*/ 	.byte	0x04, 0x17
        /*004a*/ 	.short	(.L_592 - .L_591)
.L_591:
        /*004c*/ 	.word	0x00000000
        /*0050*/ 	.short	0x0001
        /*0052*/ 	.short	0x0004
        /*0054*/ 	.byte	0x00, 0xf0, 0x11, 0x00


	//----- nvinfo : EIATTR_KPARAM_INFO
	.align		4
.L_592:
        /*0058*/ 	.byte	0x04, 0x17
        /*005a*/ 	.short	(.L_594 - .L_593)
.L_593:
        /*005c*/ 	.word	0x00000000
        /*0060*/ 	.short	0x0000
        /*0062*/ 	.short	0x0000
        /*0064*/ 	.byte	0x00, 0xf0, 0x11, 0x00


	//----- nvinfo : EIATTR_SPARSE_MMA_MASK
	.align		4
.L_594:
        /*0068*/ 	.byte	0x03, 0x50
        /*006a*/ 	.short	0x0000


	//----- nvinfo : EIATTR_MAXREG_COUNT
	.align		4
        /*006c*/ 	.byte	0x03, 0x1b
        /*006e*/ 	.short	0x00ff


	//----- nvinfo : EIATTR_MERCURY_ISA_VERSION
	.align		4
        /*0070*/ 	.byte	0x03, 0x5f
        /*0072*/ 	.short	0x0101


	//----- nvinfo : EIATTR_VRC_CTA_INIT_COUNT
	.align		4
        /*0074*/ 	.byte	0x02, 0x4a
	.zero		1
	.zero		1


	//----- nvinfo : EIATTR_EXIT_INSTR_OFFSETS
	.align		4
        /*0078*/ 	.byte	0x04, 0x1c
        /*007a*/ 	.short	(.L_596 - .L_595)


	//   ....[0]....
.L_595:
        /*007c*/ 	.word	0x00000060


	//   ....[1]....
        /*0080*/ 	.word	0x000001a0


	//   ....[2]....
        /*0084*/ 	.word	0x00000550


	//   ....[3]....
        /*0088*/ 	.word	0x00000680


	//   ....[4]....
        /*008c*/ 	.word	0x000022a0


	//----- nvinfo : EIATTR_CRS_STACK_SIZE
	.align		4
.L_596:
        /*0090*/ 	.byte	0x04, 0x1e
        /*0092*/ 	.short	(.L_598 - .L_597)
.L_597:
        /*0094*/ 	.word	0x00000000


	//----- nvinfo : EIATTR_CBANK_PARAM_SIZE
	.align		4
.L_598:
        /*0098*/ 	.byte	0x03, 0x19
        /*009a*/ 	.short	0x0024


	//----- nvinfo : EIATTR_PARAM_CBANK
	.align		4
        /*009c*/ 	.byte	0x04, 0x0a
        /*009e*/ 	.short	(.L_600 - .L_599)
	.align		4
.L_599:
        /*00a0*/ 	.word	index@(.nv.constant0._Z19zlacpy_lower_kerneliiPK7double2iPS_i)
        /*00a4*/ 	.short	0x0380
        /*00a6*/ 	.short	0x0024


	//----- nvinfo : EIATTR_SW_WAR
	.align		4
.L_600:
        /*00a8*/ 	.byte	0x04, 0x36
        /*00aa*/ 	.short	(.L_602 - .L_601)
.L_601:
        /*00ac*/ 	.word	0x00000008
.L_602:


//--------------------- .nv.info._Z19clacpy_lower_kerneliiPK6float2iPS_i --------------------------
	.section	.nv.info._Z19clacpy_lower_kerneliiPK6float2iPS_i,"",@"SHT_CUDA_INFO"
	.sectionflags	@""
	.align	4


	//----- nvinfo : EIATTR_CUDA_API_VERSION
	.align		4
        /*0000*/ 	.byte	0x04, 0x37
        /*0002*/ 	.short	(.L_604 - .L_603)
.L_603:
        /*0004*/ 	.word	0x00000082


	//----- nvinfo : EIATTR_KPARAM_INFO
	.align		4
.L_604:
        /*0008*/ 	.byte	0x04, 0x17
        /*000a*/ 	.short	(.L_606 - .L_605)
.L_605:
        /*000c*/ 	.word	0x00000000
        /*0010*/ 	.short	0x0005
        /*0012*/ 	.short	0x0020
        /*0014*/ 	.byte	0x00, 0xf0, 0x11, 0x00


	//----- nvinfo : EIATTR_KPARAM_INFO
	.align		4
.L_606:
        /*0018*/ 	.byte	0x04, 0x17
        /*001a*/ 	.short	(.L_608 - .L_607)
.L_607:
        /*001c*/ 	.word	0x00000000
        /*0020*/ 	.short	0x0004
        /*0022*/ 	.short	0x0018
        /*0024*/ 	.byte	0x00, 0xf5, 0x21, 0x00


	//----- nvinfo : EIATTR_KPARAM_INFO
	.align		4
.L_608:
        /*0028*/ 	.byte	0x04, 0x17
        /*002a*/ 	.short	(.L_610 - .L_609)
.L_609:
        /*002c*/ 	.word	0x00000000
        /*0030*/ 	.short	0x0003
        /*0032*/ 	.short	0x0010
        /*0034*/ 	.byte	0x00, 0xf0, 0x11, 0x00


	//----- nvinfo : EIATTR_KPARAM_INFO
	.align		4
.L_610:
        /*0038*/ 	.byte	0x04, 0x17
        /*003a*/ 	.short	(.L_612 - .L_611)
.L_611:
        /*003c*/ 	.word	0x00000000
        /*0040*/ 	.short	0x0002
        /*0042*/ 	.short	0x0008
        /*0044*/ 	.byte	0x00, 0xf5, 0x21, 0x00


	//----- nvinfo : EIATTR_KPARAM_INFO
	.align		4
.L_612:
        /*0048*/ 	.byte	0x04, 0x17
        /*004a*/ 	.short	(.L_614 - .L_613)
.L_613:
        /*004c*/ 	.word	0x00000000
        /*0050*/ 	.short	0x0001
        /*0052*/ 	.short	0x0004
        /*0054*/ 	.byte	0x00, 0xf0, 0x11, 0x00


	//----- nvinfo : EIATTR_KPARAM_INFO
	.align		4
.L_614:
        /*0058*/ 	.byte	0x04, 0x17
        /*005a*/ 	.short	(.L_616 - .L_615)
.L_615:
        /*005c*/ 	.word	0x00000000
        /*0060*/ 	.short	0x0000
        /*0062*/ 	.short	0x0000
        /*0064*/ 	.byte	0x00, 0xf0, 0x11, 0x00


	//----- nvinfo : EIATTR_SPARSE_MMA_MASK
	.align		4
.L_616:
        /*0068*/ 	.byte	0x03, 0x50
        /*006a*/ 	.short	0x0000


	//----- nvinfo : EIATTR_MAXREG_COUNT
	.align		4
        /*006c*/ 	.byte	0x03, 0x1b
        /*006e*/ 	.short	0x00ff


	//----- nvinfo : EIATTR_MERCURY_ISA_VERSION
	.align		4
        /*0070*/ 	.byte	0x03, 0x5f
        /*0072*/ 	.short	0x0101


	//----- nvinfo : EIATTR_VRC_CTA_INIT_COUNT
	.align		4
        /*0074*/ 	.byte	0x02, 0x4a
	.zero		1
	.zero		1


	//----- nvinfo : EIATTR_EXIT_INSTR_OFFSETS
	.align		4
        /*0078*/ 	.byte	0x04, 0x1c
        /*007a*/ 	.short	(.L_618 - .L_617)


	//   ....[0]....
.L_617:
        /*007c*/ 	.word	0x00000060


	//   ....[1]....
        /*0080*/ 	.word	0x000001a0


	//   ....[2]....
        /*0084*/ 	.word	0x00000510


	//   ....[3]....
        /*0088*/ 	.word	0x00000630


	//   ....[4]....
        /*008c*/ 	.word	0x00001e50


	//----- nvinfo : EIATTR_CRS_STACK_SIZE
	.align		4
.L_618:
        /*0090*/ 	.byte	0x04, 0x1e
        /*0092*/ 	.short	(.L_620 - .L_619)
.L_619:
        /*0094*/ 	.word	0x00000000


	//----- nvinfo : EIATTR_CBANK_PARAM_SIZE
	.align		4
.L_620:
        /*0098*/ 	.byte	0x03, 0x19
        /*009a*/ 	.short	0x0024


	//----- nvinfo : EIATTR_PARAM_CBANK
	.align		4
        /*009c*/ 	.byte	0x04, 0x0a
        /*009e*/ 	.short	(.L_622 - .L_621)
	.align		4
.L_621:
        /*00a0*/ 	.word	index@(.nv.constant0._Z19clacpy_lower_kerneliiPK6float2iPS_i)
        /*00a4*/ 	.short	0x0380
        /*00a6*/ 	.short	0x0024


	//----- nvinfo : EIATTR_SW_WAR
	.align		4
.L_622:
        /*00a8*/ 	.byte	0x04, 0x36
        /*00aa*/ 	.short	(.L_624 - .L_623)
.L_623:
        /*00ac*/ 	.word	0x00000008
.L_624:


//--------------------- .nv.info._Z19slacpy_lower_kerneliiPKfiPfi --------------------------
	.section	.nv.info._Z19slacpy_lower_kerneliiPKfiPfi,"",@"SHT_CUDA_INFO"
	.sectionflags	@""
	.align	4


	//----- nvinfo : EIATTR_CUDA_API_VERSION
	.align		4
        /*0000*/ 	.byte	0x04, 0x37
        /*0002*/ 	.short	(.L_626 - .L_625)
.L_625:
        /*0004*/ 	.word	0x00000082


	//----- nvinfo : EIATTR_KPARAM_INFO
	.align		4
.L_626:
        /*0008*/ 	.byte	0x04, 0x17
        /*000a*/ 	.short	(.L_628 - .L_627)
.L_627:
        /*000c*/ 	.word	0x00000000
        /*0010*/ 	.short	0x0005
        /*0012*/ 	.short	0x0020
        /*0014*/ 	.byte	0x00, 0xf0, 0x11, 0x00


	//----- nvinfo : EIATTR_KPARAM_INFO
	.align		4
.L_628:
        /*0018*/ 	.byte	0x04, 0x17
        /*001a*/ 	.short	(.L_630 - .L_629)
.L_629:
        /*001c*/ 	.word	0x00000000
        /*0020*/ 	.short	0x0004
        /*0022*/ 	.short	0x0018
        /*0024*/ 	.byte	0x00, 0xf5, 0x21, 0x00


	//----- nvinfo : EIATTR_KPARAM_INFO
	.align		4
.L_630:
        /*0028*/ 	.byte	0x04, 0x17
        /*002a*/ 	.short	(.L_632 - .L_631)
.L_631:
        /*002c*/ 	.word	0x00000000
        /*0030*/ 	.short	0x0003
        /*0032*/ 	.short	0x0010
        /*0034*/ 	.byte	0x00, 0xf0, 0x11, 0x00


	//----- nvinfo : EIATTR_KPARAM_INFO
	.align		4
.L_632:
        /*0038*/ 	.byte	0x04, 0x17
        /*003a*/ 	.short	(.L_634 - .L_633)
.L_633:
        /*003c*/ 	.word	0x00000000
        /*0040*/ 	.short	0x0002
        /*0042*/ 	.short	0x0008
        /*0044*/ 	.byte	0x00, 0xf5, 0x21, 0x00


	//----- nvinfo : EIATTR_KPARAM_INFO
	.align		4
.L_634:
        /*0048*/ 	.byte	0x04, 0x17
        /*004a*/ 	.short	(.L_636 - .L_635)
.L_635:
        /*004c*/ 	.word	0x00000000
        /*0050*/ 	.short	0x0001
        /*0052*/ 	.short	0x0004
        /*0054*/ 	.byte	0x00, 0xf0, 0x11, 0x00


	//----- nvinfo : EIATTR_KPARAM_INFO
	.align		4
.L_636:
        /*0058*/ 	.byte	0x04, 0x17
        /*005a*/ 	.short	(.L_638 - .L_637)
.L_637:
        /*005c*/ 	.word	0x00000000
        /*0060*/ 	.short	0x0000
        /*0062*/ 	.short	0x0000
        /*0064*/ 	.byte	0x00, 0xf0, 0x11, 0x00


	//----- nvinfo : EIATTR_SPARSE_MMA_MASK
	.align		4
.L_638:
        /*0068*/ 	.byte	0x03, 0x50
        /*006a*/ 	.short	0x0000


	//----- nvinfo : EIATTR_MAXREG_COUNT
	.align		4
        /*006c*/ 	.byte	0x03, 0x1b
        /*006e*/ 	.short	0x00ff


	//----- nvinfo : EIATTR_MERCURY_ISA_VERSION
	.align		4
        /*0070*/ 	.byte	0x03, 0x5f
        /*0072*/ 	.short	0x0101


	//----- nvinfo : EIATTR_VRC_CTA_INIT_COUNT
	.align		4
        /*0074*/ 	.byte	0x02, 0x4a
	.zero		1
	.zero		1


	//----- nvinfo : EIATTR_EXIT_INSTR_OFFSETS
	.align		4
        /*0078*/ 	.byte	0x04, 0x1c
        /*007a*/ 	.short	(.L_640 - .L_639)


	//   ....[0]....
.L_639:
        /*007c*/ 	.word	0x00000060


	//   ....[1]....
        /*0080*/ 	.word	0x000001a0


	//   ....[2]....
        /*0084*/ 	.word	0x00000510


	//   ....[3]....
        /*0088*/ 	.word	0x00000630


	//   ....[4]....
        /*008c*/ 	.word	0x00001e80


	//----- nvinfo : EIATTR_CRS_STACK_SIZE
	.align		4
.L_640:
        /*0090*/ 	.byte	0x04, 0x1e
        /*0092*/ 	.short	(.L_642 - .L_641)
.L_641:
        /*0094*/ 	.word	0x00000000


	//----- nvinfo : EIATTR_CBANK_PARAM_SIZE
	.align		4
.L_642:
        /*0098*/ 	.byte	0x03, 0x19
        /*009a*/ 	.short	0x0024


	//----- nvinfo : EIATTR_PARAM_CBANK
	.align		4
        /*009c*/ 	.byte	0x04, 0x0a
        /*009e*/ 	.short	(.L_644 - .L_643)
	.align		4
.L_643:
        /*00a0*/ 	.word	index@(.nv.constant0._Z19slacpy_lower_kerneliiPKfiPfi)
        /*00a4*/ 	.short	0x0380
        /*00a6*/ 	.short	0x0024


	//----- nvinfo : EIATTR_SW_WAR
	.align		4
.L_644:
        /*00a8*/ 	.byte	0x04, 0x36
        /*00aa*/ 	.short	(.L_646 - .L_645)
.L_645:
        /*00ac*/ 	.word	0x00000008
.L_646:


//--------------------- .nv.info._Z19dlacpy_lower_kerneliiPKdiPdi --------------------------
	.section	.nv.info._Z19dlacpy_lower_kerneliiPKdiPdi,"",@"SHT_CUDA_INFO"
	.sectionflags	@""
	.align	4


	//----- nvinfo : EIATTR_CUDA_API_VERSION
	.align		4
        /*0000*/ 	.byte	0x04, 0x37
        /*0002*/ 	.short	(.L_648 - .L_647)
.L_647:
        /*0004*/ 	.word	0x00000082


	//----- nvinfo : EIATTR_KPARAM_INFO
	.align		4
.L_648:
        /*0008*/ 	.byte	0x04, 0x17
        /*000a*/ 	.short	(.L_650 - .L_649)
.L_649:
        /*000c*/ 	.word	0x00000000
        /*0010*/ 	.short	0x0005
        /*0012*/ 	.short	0x0020
        /*0014*/ 	.byte	0x00, 0xf0, 0x11, 0x00


	//----- nvinfo : EIATTR_KPARAM_INFO
	.align		4
.L_650:
        /*0018*/ 	.byte	0x04, 0x17
        /*001a*/ 	.short	(.L_652 - .L_651)
.L_651:
        /*001c*/ 	.word	0x00000000
        /*0020*/ 	.short	0x0004
        /*0022*/ 	.short	0x0018
        /*0024*/ 	.byte	0x00, 0xf5, 0x21, 0x00


	//----- nvinfo : EIATTR_KPARAM_INFO
	.align		4
.L_652:
        /*0028*/ 	.byte	0x04, 0x17
        /*002a*/ 	.short	(.L_654 - .L_653)
.L_653:
        /*002c*/ 	.word	0x00000000
        /*0030*/ 	.short	0x0003
        /*0032*/ 	.short	0x0010
        /*0034*/ 	.byte	0x00, 0xf0, 0x11, 0x00


	//----- nvinfo : EIATTR_KPARAM_INFO
	.align		4
.L_654:
        /*0038*/ 	.byte	0x04, 0x17
        /*003a*/ 	.short	(.L_656 - .L_655)
.L_655:
        /*003c*/ 	.word	0x00000000
        /*0040*/ 	.short	0x0002
        /*0042*/ 	.short	0x0008
        /*0044*/ 	.byte	0x00, 0xf5, 0x21, 0x00


	//----- nvinfo : EIATTR_KPARAM_INFO
	.align		4
.L_656:
        /*0048*/ 	.byte	0x04, 0x17
        /*004a*/ 	.short	(.L_658 - .L_657)
.L_657:
        /*004c*/ 	.word	0x00000000
        /*0050*/ 	.short	0x0001
        /*0052*/ 	.short	0x0004
        /*0054*/ 	.byte	0x00, 0xf0, 0x11, 0x00


	//----- nvinfo : EIATTR_KPARAM_INFO
	.align		4
.L_658:
        /*0058*/ 	.byte	0x04, 0x17
        /*005a*/ 	.short	(.L_660 - .L_659)
.L_659:
        /*005c*/ 	.word	0x00000000
        /*0060*/ 	.short	0x0000
        /*0062*/ 	.short	0x0000
        /*0064*/ 	.byte	0x00, 0xf0, 0x11, 0x00


	//----- nvinfo : EIATTR_SPARSE_MMA_MASK
	.align		4
.L_660:
        /*0068*/ 	.byte	0x03, 0x50
        /*006a*/ 	.short	0x0000


	//----- nvinfo : EIATTR_MAXREG_COUNT
	.align		4
        /*006c*/ 	.byte	0x03, 0x1b
        /*006e*/ 	.short	0x00ff


	//----- nvinfo : EIATTR_MERCURY_ISA_VERSION
	.align		4
        /*0070*/ 	.byte	0x03, 0x5f
        /*0072*/ 	.short	0x0101


	//----- nvinfo : EIATTR_VRC_CTA_INIT_COUNT
	.align		4
        /*0074*/ 	.byte	0x02, 0x4a
	.zero		1
	.zero		1


	//----- nvinfo : EIATTR_EXIT_INSTR_OFFSETS
	.align		4
        /*0078*/ 	.byte	0x04, 0x1c
        /*007a*/ 	.short	(.L_662 - .L_661)


	//   ....[0]....
.L_661:
        /*007c*/ 	.word	0x00000060


	//   ....[1]....
        /*0080*/ 	.word	0x000001a0


	//   ....[2]....
        /*0084*/ 	.word	0x00000510


	//   ....[3]....
        /*0088*/ 	.word	0x00000630


	//   ....[4]....
        /*008c*/ 	.word	0x00001e80


	//----- nvinfo : EIATTR_CRS_STACK_SIZE
	.align		4
.L_662:
        /*0090*/ 	.byte	0x04, 0x1e
        /*0092*/ 	.short	(.L_664 - .L_663)
.L_663:
        /*0094*/ 	.word	0x00000000


	//----- nvinfo : EIATTR_CBANK_PARAM_SIZE
	.align		4
.L_664:
        /*0098*/ 	.byte	0x03, 0x19
        /*009a*/ 	.short	0x0024


	//----- nvinfo : EIATTR_PARAM_CBANK
	.align		4
        /*009c*/ 	.byte	0x04, 0x0a
        /*009e*/ 	.short	(.L_666 - .L_665)
	.align		4
.L_665:
        /*00a0*/ 	.word	index@(.nv.constant0._Z19dlacpy_lower_kerneliiPKdiPdi)
        /*00a4*/ 	.short	0x0380
        /*00a6*/ 	.short	0x0024


	//----- nvinfo : EIATTR_SW_WAR
	.align		4
.L_666:
        /*00a8*/ 	.byte	0x04, 0x36
        /*00aa*/ 	.short	(.L_668 - .L_667)
.L_667:
        /*00ac*/ 	.word	0x00000008
.L_668:


//--------------------- .nv.info._Z19zlacpy_upper_kerneliiPK7double2iPS_i --------------------------
	.section	.nv.info._Z19zlacpy_upper_kerneliiPK7double2iPS_i,"",@"SHT_CUDA_INFO"
	.sectionflags	@""
	.align	4


	//----- nvinfo : EIATTR_CUDA_API_VERSION
	.align		4
        /*0000*/ 	.byte	0x04, 0x37
        /*0002*/ 	.short	(.L_670 - .L_669)
.L_669:
        /*0004*/ 	.word	0x00000082


	//----- nvinfo : EIATTR_KPARAM_INFO
	.align		4
.L_670:
        /*0008*/ 	.byte	0x04, 0x17
        /*000a*/ 	.short	(.L_672 - .L_671)
.L_671:
        /*000c*/ 	.word	0x00000000
        /*0010*/ 	.short	0x0005
        /*0012*/ 	.short	0x0020
        /*0014*/ 	.byte	0x00, 0xf0, 0x11, 0x00


	//----- nvinfo : EIATTR_KPARAM_INFO
	.align		4
.L_672:
        /*0018*/ 	.byte	0x04, 0x17
        /*001a*/ 	.short	(.L_674 - .L_673)
.L_673:
        /*001c*/ 	.word	0x00000000
        /*0020*/ 	.short	0x0004
        /*0022*/ 	.short	0x0018
        /*0024*/ 	.byte	0x00, 0xf5, 0x21, 0x00


	//----- nvinfo : EIATTR_KPARAM_INFO
	.align		4
.L_674:
        /*0028*/ 	.byte	0x04, 0x17
        /*002a*/ 	.short	(.L_676 - .L_675)
.L_675:
        /*002c*/ 	.word	0x00000000
        /*0030*/ 	.short	0x0003
        /*0032*/ 	.short	0x0010
        /*0034*/ 	.byte	0x00, 0xf0, 0x11, 0x00


	//----- nvinfo : EIATTR_KPARAM_INFO
	.align		4
.L_676:
        /*0038*/ 	.byte	0x04, 0x17
        /*003a*/ 	.short	(.L_678 - .L_677)
.L_677:
        /*003c*/ 	.word	0x00000000
        /*0040*/ 	.short	0x0002
        /*0042*/ 	.short	0x0008
        /*0044*/ 	.byte	0x00, 0xf5, 0x21, 0x00


	//----- nvinfo : EIATTR_KPARAM_INFO
	.align		4
.L_678:
        /*0048*/ 	.byte	0x04, 0x17
        /*004a*/ 	.short	(.L_680 - .L_679)
.L_679:
        /*004c*/ 	.word	0x00000000
        /*0050*/ 	.short	0x0001
        /*0052*/ 	.short	0x0004
        /*0054*/ 	.byte	0x00, 0xf0, 0x11, 0x00


	//----- nvinfo : EIATTR_KPARAM_INFO
	.align		4
.L_680:
        /*0058*/ 	.byte	0x04, 0x17
        /*005a*/ 	.short	(.L_682 - .L_681)
.L_681:
        /*005c*/ 	.word	0x00000000
        /*0060*/ 	.short	0x0000
        /*0062*/ 	.short	0x0000
        /*0064*/ 	.byte	0x00, 0xf0, 0x11, 0x00


	//----- nvinfo : EIATTR_SPARSE_MMA_MASK
	.align		4
.L_682:
        /*0068*/ 	.byte	0x03, 0x50
        /*006a*/ 	.short	0x0000


	//----- nvinfo : EIATTR_MAXREG_COUNT
	.align		4
        /*006c*/ 	.byte	0x03, 0x1b
        /*006e*/ 	.short	0x00ff


	//----- nvinfo : EIATTR_MERCURY_ISA_VERSION
	.align		4
        /*0070*/ 	.byte	0x03, 0x5f
        /*0072*/ 	.short	0x0101


	//----- nvinfo : EIATTR_VRC_CTA_INIT_COUNT
	.align		4
        /*0074*/ 	.byte	0x02, 0x4a
	.zero		1
	.zero		1


	//----- nvinfo : EIATTR_EXIT_INSTR_OFFSETS
	.align		4
        /*0078*/ 	.byte	0x04, 0x1c
        /*007a*/ 	.short	(.L_684 - .L_683)


	//   ....[0]....
.L_683:
        /*007c*/ 	.word	0x00000060


	//   ....[1]....
        /*0080*/ 	.word	0x000001a0


	//   ....[2]....
        /*0084*/ 	.word	0x00000540


	//   ....[3]....
        /*0088*/ 	.word	0x00000670


	//   ....[4]....
        /*008c*/ 	.word	0x00002290


	//----- nvinfo : EIATTR_CRS_STACK_SIZE
	.align		4
.L_684:
        /*0090*/ 	.byte	0x04, 0x1e
        /*0092*/ 	.short	(.L_686 - .L_685)
.L_685:
        /*0094*/ 	.word	0x00000000


	//----- nvinfo : EIATTR_CBANK_PARAM_SIZE
	.align		4
.L_686:
        /*0098*/ 	.byte	0x03, 0x19
        /*009a*/ 	.short	0x0024


	//----- nvinfo : EIATTR_PARAM_CBANK
	.align		4
        /*009c*/ 	.byte	0x04, 0x0a
        /*009e*/ 	.short	(.L_688 - .L_687)
	.align		4
.L_687:
        /*00a0*/ 	.word	index@(.nv.constant0._Z19zlacpy_upper_kerneliiPK7double2iPS_i)
        /*00a4*/ 	.short	0x0380
        /*00a6*/ 	.short	0x0024


	//----- nvinfo : EIATTR_SW_WAR
	.align		4
.L_688:
        /*00a8*/ 	.byte	0x04, 0x36
        /*00aa*/ 	.short	(.L_690 - .L_689)
.L_689:
        /*00ac*/ 	.word	0x00000008
.L_690:


//--------------------- .nv.info._Z19clacpy_upper_kerneliiPK6float2iPS_i --------------------------
	.section	.nv.info._Z19clacpy_upper_kerneliiPK6float2iPS_i,"",@"SHT_CUDA_INFO"
	.sectionflags	@""
	.align	4


	//----- nvinfo : EIATTR_CUDA_API_VERSION
	.align		4
        /*0000*/ 	.byte	0x04, 0x37
        /*0002*/ 	.short	(.L_692 - .L_691)
.L_691:
        /*0004*/ 	.word	0x00000082


	//----- nvinfo : EIATTR_KPARAM_INFO
	.align		4
.L_692:
        /*0008*/ 	.byte	0x04, 0x17
        /*000a*/ 	.short	(.L_694 - .L_693)
.L_693:
        /*000c*/ 	.word	0x00000000
        /*0010*/ 	.short	0x0005
        /*0012*/ 	.short	0x0020
        /*0014*/ 	.byte	0x00, 0xf0, 0x11, 0x00


	//----- nvinfo : EIATTR_KPARAM_INFO
	.align		4
.L_694:
        /*0018*/ 	.byte	0x04, 0x17
        /*001a*/ 	.short	(.L_696 - .L_695)
.L_695:
        /*001c*/ 	.word	0x00000000
        /*0020*/ 	.short	0x0004
        /*0022*/ 	.short	0x0018
        /*0024*/ 	.byte	0x00, 0xf5, 0x21, 0x00


	//----- nvinfo : EIATTR_KPARAM_INFO
	.align		4
.L_696:
        /*0028*/ 	.byte	0x04, 0x17
        /*002a*/ 	.short	(.L_698 - .L_697)
.L_697:
        /*002c*/ 	.word	0x00000000
        /*0030*/ 	.short	0x0003
        /*0032*/ 	.short	0x0010
        /*0034*/ 	.byte	0x00, 0xf0, 0x11, 0x00


	//----- nvinfo : EIATTR_KPARAM_INFO
	.align		4
.L_698:
        /*0038*/ 	.byte	0x04, 0x17
        /*003a*/ 	.short	(.L_700 - .L_699)
.L_699:
        /*003c*/ 	.word	0x00000000
        /*0040*/ 	.short	0x0002
        /*0042*/ 	.short	0x0008
        /*0044*/ 	.byte	0x00, 0xf5, 0x21, 0x00


	//----- nvinfo : EIATTR_KPARAM_INFO
	.align		4
.L_700:
        /*0048*/ 	.byte	0x04, 0x17
        /*004a*/ 	.short	(.L_702 - .L_701)
.L_701:
        /*004c*/ 	.word	0x00000000
        /*0050*/ 	.short	0x0001
        /*0052*/ 	.short	0x0004
        /*0054*/ 	.byte	0x00, 0xf0, 0x11, 0x00


	//----- nvinfo : EIATTR_KPARAM_INFO
	.align		4
.L_702:
        /*0058*/ 	.byte	0x04, 0x17
        /*005a*/ 	.short	(.L_704 - .L_703)
.L_703:
        /*005c*/ 	.word	0x00000000
        /*0060*/ 	.short	0x0000
        /*0062*/ 	.short	0x0000
        /*0064*/ 	.byte	0x00, 0xf0, 0x11, 0x00


	//----- nvinfo : EIATTR_SPARSE_MMA_MASK
	.align		4
.L_704:
        /*0068*/ 	.byte	0x03, 0x50
        /*006a*/ 	.short	0x0000


	//----- nvinfo : EIATTR_MAXREG_COUNT
	.align		4
        /*006c*/ 	.byte	0x03, 0x1b
        /*006e*/ 	.short	0x00ff


	//----- nvinfo : EIATTR_MERCURY_ISA_VERSION
	.align		4
        /*0070*/ 	.byte	0x03, 0x5f
        /*0072*/ 	.short	0x0101


	//----- nvinfo : EIATTR_VRC_CTA_INIT_COUNT
	.align		4
        /*0074*/ 	.byte	0x02, 0x4a
	.zero		1
	.zero		1


	//----- nvinfo : EIATTR_EXIT_INSTR_OFFSETS
	.align		4
        /*0078*/ 	.byte	0x04, 0x1c
        /*007a*/ 	.short	(.L_706 - .L_705)


	//   ....[0]....
.L_705:
        /*007c*/ 	.word	0x00000060


	//   ....[1]....
        /*0080*/ 	.word	0x000001a0


	//   ....[2]....
        /*0084*/ 	.word	0x00000500


	//   ....[3]....
        /*0088*/ 	.word	0x00000620


	//   ....[4]....
        /*008c*/ 	.word	0x00001e40


	//----- nvinfo : EIATTR_CRS_STACK_SIZE
	.align		4
.L_706:
        /*0090*/ 	.byte	0x04, 0x1e
        /*0092*/ 	.short	(.L_708 - .L_707)
.L_707:
        /*0094*/ 	.word	0x00000000


	//----- nvinfo : EIATTR_CBANK_PARAM_SIZE
	.align		4
.L_708:
        /*0098*/ 	.byte	0x03, 0x19
        /*009a*/ 	.short	0x0024


	//----- nvinfo : EIATTR_PARAM_CBANK
	.align		4
        /*009c*/ 	.byte	0x04, 0x0a
        /*009e*/ 	.short	(.L_710 - .L_709)
	.align		4
.L_709:
        /*00a0*/ 	.word	index@(.nv.constant0._Z19clacpy_upper_kerneliiPK6float2iPS_i)
        /*00a4*/ 	.short	0x0380
        /*00a6*/ 	.short	0x0024


	//----- nvinfo : EIATTR_SW_WAR
	.align		4
.L_710:
        /*00a8*/ 	.byte	0x04, 0x36
        /*00aa*/ 	.short	(.L_712 - .L_711)
.L_711:
        /*00ac*/ 	.word	0x00000008
.L_712:


//--------------------- .nv.info._Z19slacpy_upper_kerneliiPKfiPfi --------------------------
	.section	.nv.info._Z19slacpy_upper_kerneliiPKfiPfi,"",@"SHT_CUDA_INFO"
	.sectionflags	@""
	.align	4


	//----- nvinfo : EIATTR_CUDA_API_VERSION
	.align		4
        /*0000*/ 	.byte	0x04, 0x37
        /*0002*/ 	.short	(.L_714 - .L_713)
.L_713:
        /*0004*/ 	.word	0x00000082


	//----- nvinfo : EIATTR_KPARAM_INFO
	.align		4
.L_714:
        /*0008*/ 	.byte	0x04, 0x17
        /*000a*/ 	.short	(.L_716 - .L_715)
.L_715:
        /*000c*/ 	.word	0x00000000
        /*0010*/ 	.short	0x0005
        /*0012*/ 	.short	0x0020
        /*0014*/ 	.byte	0x00, 0xf0, 0x11, 0x00


	//----- nvinfo : EIATTR_KPARAM_INFO
	.align		4
.L_716:
        /*0018*/ 	.byte	0x04, 0x17
        /*001a*/ 	.short	(.L_718 - .L_717)
.L_717:
        /*001c*/ 	.word	0x00000000
        /*0020*/ 	.short	0x0004
        /*0022*/ 	.short	0x0018
        /*0024*/ 	.byte	0x00, 0xf5, 0x21, 0x00


	//----- nvinfo : EIATTR_KPARAM_INFO
	.align		4
.L_718:
        /*0028*/ 	.byte	0x04, 0x17
        /*002a*/ 	.short	(.L_720 - .L_719)
.L_719:
        /*002c*/ 	.word	0x00000000
        /*0030*/ 	.short	0x0003
        /*0032*/ 	.short	0x0010
        /*0034*/ 	.byte	0x00, 0xf0, 0x11, 0x00


	//----- nvinfo : EIATTR_KPARAM_INFO
	.align		4
.L_720:
        /*0038*/ 	.byte	0x04, 0x17
        /*003a*/ 	.short	(.L_722 - .L_721)
.L_721:
        /*003c*/ 	.word	0x00000000
        /*0040*/ 	.short	0x0002
        /*0042*/ 	.short	0x0008
        /*0044*/ 	.byte	0x00, 0xf5, 0x21, 0x00


	//----- nvinfo : EIATTR_KPARAM_INFO
	.align		4
.L_722:
        /*0048*/ 	.byte	0x04, 0x17
        /*004a*/ 	.short	(.L_724 - .L_723)
.L_723:
        /*004c*/ 	.word	0x00000000
        /*0050*/ 	.short	0x0001
        /*0052*/ 	.short	0x0004
        /*0054*/ 	.byte	0x00, 0xf0, 0x11, 0x00


	//----- nvinfo : EIATTR_KPARAM_INFO
	.align		4
.L_724:
        /*0058*/ 	.byte	0x04, 0x17
        /*005a*/ 	.short	(.L_726 - .L_725)
.L_725:
        /*005c*/ 	.word	0x00000000
        /*0060*/ 	.short	0x0000
        /*0062*/ 	.short	0x0000
        /*0064*/ 	.byte	0x00, 0xf0, 0x11, 0x00


	//----- nvinfo : EIATTR_SPARSE_MMA_MASK
	.align		4
.L_726:
        /*0068*/ 	.byte	0x03, 0x50
        /*006a*/ 	.short	0x0000


	//----- nvinfo : EIATTR_MAXREG_COUNT
	.align		4
        /*006c*/ 	.byte	0x03, 0x1b
        /*006e*/ 	.short	0x00ff


	//----- nvinfo : EIATTR_MERCURY_ISA_VERSION
	.align		4
        /*0070*/ 	.byte	0x03, 0x5f
        /*0072*/ 	.short	0x0101


	//----- nvinfo : EIATTR_VRC_CTA_INIT_COUNT
	.align		4
        /*0074*/ 	.byte	0x02, 0x4a
	.zero		1
	.zero		1


	//----- nvinfo : EIATTR_EXIT_INSTR_OFFSETS
	.align		4
        /*0078*/ 	.byte	0x04, 0x1c
        /*007a*/ 	.short	(.L_728 - .L_727)


	//   ....[0]....
.L_727:
        /*007c*/ 	.word	0x00000060


	//   ....[1]....
        /*0080*/ 	.word	0x000001a0


	//   ....[2]....
        /*0084*/ 	.word	0x00000500


	//   ....[3]....
        /*0088*/ 	.word	0x00000620


	//   ....[4]....
        /*008c*/ 	.word	0x00001e70


	//----- nvinfo : EIATTR_CRS_STACK_SIZE
	.align		4
.L_728:
        /*0090*/ 	.byte	0x04, 0x1e
        /*0092*/ 	.short	(.L_730 - .L_729)
.L_729:
        /*0094*/ 	.word	0x00000000


	//----- nvinfo : EIATTR_CBANK_PARAM_SIZE
	.align		4
.L_730:
        /*0098*/ 	.byte	0x03, 0x19
        /*009a*/ 	.short	0x0024


	//----- nvinfo : EIATTR_PARAM_CBANK
	.align		4
        /*009c*/ 	.byte	0x04, 0x0a
        /*009e*/ 	.short	(.L_732 - .L_731)
	.align		4
.L_731:
        /*00a0*/ 	.word	index@(.nv.constant0._Z19slacpy_upper_kerneliiPKfiPfi)
        /*00a4*/ 	.short	0x0380
        /*00a6*/ 	.short	0x0024


	//----- nvinfo : EIATTR_SW_WAR
	.align		4
.L_732:
        /*00a8*/ 	.byte	0x04, 0x36
        /*00aa*/ 	.short	(.L_734 - .L_733)
.L_733:
        /*00ac*/ 	.word	0x00000008
.L_734:


//--------------------- .nv.info._Z19dlacpy_upper_kerneliiPKdiPdi --------------------------
	.section	.nv.info._Z19dlacpy_upper_kerneliiPKdiPdi,"",@"SHT_CUDA_INFO"
	.sectionflags	@""
	.align	4


	//----- nvinfo : EIATTR_CUDA_API_VERSION
	.align		4
        /*0000*/ 	.byte	0x04, 0x37
        /*0002*/ 	.short	(.L_736 - .L_735)
.L_735:
        /*0004*/ 	.word	0x00000082


	//----- nvinfo : EIATTR_KPARAM_INFO
	.align		4
.L_736:
        /*0008*/ 	.byte	0x04, 0x17
        /*000a*/ 	.short	(.L_738 - .L_737)
.L_737:
        /*000c*/ 	.word	0x00000000
        /*0010*/ 	.short	0x0005
        /*0012*/ 	.short	0x0020
        /*0014*/ 	.byte	0x00, 0xf0, 0x11, 0x00


	//----- nvinfo : EIATTR_KPARAM_INFO
	.align		4
.L_738:
        /*0018*/ 	.byte	0x04, 0x17
        /*001a*/ 	.short	(.L_740 - .L_739)
.L_739:
        /*001c*/ 	.word	0x00000000
        /*0020*/ 	.short	0x0004
        /*0022*/ 	.short	0x0018
        /*0024*/ 	.byte	0x00, 0xf5, 0x21, 0x00


	//----- nvinfo : EIATTR_KPARAM_INFO
	.align		4
.L_740:
        /*0028*/ 	.byte	0x04, 0x17
        /*002a*/ 	.short	(.L_742 - .L_741)
.L_741:
        /*002c*/ 	.word	0x00000000
        /*0030*/ 	.short	0x0003
        /*0032*/ 	.short	0x0010
        /*0034*/ 	.byte	0x00, 0xf0, 0x11, 0x00


	//----- nvinfo : EIATTR_KPARAM_INFO
	.align		4
.L_742:
        /*0038*/ 	.byte	0x04, 0x17
        /*003a*/ 	.short	(.L_744 - .L_743)
.L_743:
        /*003c*/ 	.word	0x00000000
        /*0040*/ 	.short	0x0002
        /*0042*/ 	.short	0x0008
        /*0044*/ 	.byte	0x00, 0xf5, 0x21, 0x00


	//----- nvinfo : EIATTR_KPARAM_INFO
	.align		4
.L_744:
        /*0048*/ 	.byte	0x04, 0x17
        /*004a*/ 	.short	(.L_746 - .L_745)
.L_745:
        /*004c*/ 	.word	0x00000000
        /*0050*/ 	.short	0x0001
        /*0052*/ 	.short	0x0004
        /*0054*/ 	.byte	0x00, 0xf0, 0x11, 0x00


	//----- nvinfo : EIATTR_KPARAM_INFO
	.align		4
.L_746:
        /*0058*/ 	.byte	0x04, 0x17
        /*005a*/ 	.short	(.L_748 - .L_747)
.L_747:
        /*005c*/ 	.word	0x00000000
        /*0060*/ 	.short	0x0000
        /*0062*/ 	.short	0x0000
        /*0064*/ 	.byte	0x00, 0xf0, 0x11, 0x00


	//----- nvinfo : EIATTR_SPARSE_MMA_MASK
	.align		4
.L_748:
        /*0068*/ 	.byte	0x03, 0x50
        /*006a*/ 	.short	0x0000


	//----- nvinfo : EIATTR_MAXREG_COUNT
	.align		4
        /*006c*/ 	.byte	0x03, 0x1b
        /*006e*/ 	.short	0x00ff


	//----- nvinfo : EIATTR_MERCURY_ISA_VERSION
	.align		4
        /*0070*/ 	.byte	0x03, 0x5f
        /*0072*/ 	.short	0x0101


	//----- nvinfo : EIATTR_VRC_CTA_INIT_COUNT
	.align		4
        /*0074*/ 	.byte	0x02, 0x4a
	.zero		1
	.zero		1


	//----- nvinfo : EIATTR_EXIT_INSTR_OFFSETS
	.align		4
        /*0078*/ 	.byte	0x04, 0x1c
        /*007a*/ 	.short	(.L_750 - .L_749)


	//   ....[0]....
.L_749:
        /*007c*/ 	.word	0x00000060


	//   ....[1]....
        /*0080*/ 	.word	0x000001a0


	//   ....[2]....
        /*0084*/ 	.word	0x00000500


	//   ....[3]....
        /*0088*/ 	.word	0x00000620


	//   ....[4]....
        /*008c*/ 	.word	0x00001e70


	//----- nvinfo : EIATTR_CRS_STACK_SIZE
	.align		4
.L_750:
        /*0090*/ 	.byte	0x04, 0x1e
        /*0092*/ 	.short	(.L_752 - .L_751)
.L_751:
        /*0094*/ 	.word	0x00000000


	//----- nvinfo : EIATTR_CBANK_PARAM_SIZE
	.align		4
.L_752:
        /*0098*/ 	.byte	0x03, 0x19
        /*009a*/ 	.short	0x0024


	//----- nvinfo : EIATTR_PARAM_CBANK
	.align		4
        /*009c*/ 	.byte	0x04, 0x0a
        /*009e*/ 	.short	(.L_754 - .L_753)
	.align		4
.L_753:
        /*00a0*/ 	.word	index@(.nv.constant0._Z19dlacpy_upper_kerneliiPKdiPdi)
        /*00a4*/ 	.short	0x0380
        /*00a6*/ 	.short	0x0024


	//----- nvinfo : EIATTR_SW_WAR
	.align		4
.L_754:
        /*00a8*/ 	.byte	0x04, 0x36
        /*00aa*/ 	.short	(.L_756 - .L_755)
.L_755:
        /*00ac*/ 	.word	0x00000008
.L_756:


//--------------------- .nv.info._Z18clacpy_full_kerneliiPK6float2iPS_i --------------------------
	.section	.nv.info._Z18clacpy_full_kerneliiPK6float2iPS_i,"",@"SHT_CUDA_INFO"
	.sectionflags	@""
	.align	4


	//----- nvinfo : EIATTR_CUDA_API_VERSION
	.align		4
        /*0000*/ 	.byte	0x04, 0x37
        /*0002*/ 	.short	(.L_758 - .L_757)
.L_757:
        /*0004*/ 	.word	0x00000082


	//----- nvinfo : EIATTR_KPARAM_INFO
	.align		4
.L_758:
        /*0008*/ 	.byte	0x04, 0x17
        /*000a*/ 	.short	(.L_760 - .L_759)
.L_759:
        /*000c*/ 	.word	0x00000000
        /*0010*/ 	.short	0x0005
        /*0012*/ 	.short	0x0020
        /*0014*/ 	.byte	0x00, 0xf0, 0x11, 0x00


	//----- nvinfo : EIATTR_KPARAM_INFO
	.align		4
.L_760:
        /*0018*/ 	.byte	0x04, 0x17
        /*001a*/ 	.short	(.L_762 - .L_761)
.L_761:
        /*001c*/ 	.word	0x00000000
        /*0020*/ 	.short	0x0004
        /*0022*/ 	.short	0x0018
        /*0024*/ 	.byte	0x00, 0xf5, 0x21, 0x00


	//----- nvinfo : EIATTR_KPARAM_INFO
	.align		4
.L_762:
        /*0028*/ 	.byte	0x04, 0x17
        /*002a*/ 	.short	(.L_764 - .L_763)
.L_763:
        /*002c*/ 	.word	0x00000000
        /*0030*/ 	.short	0x0003
        /*0032*/ 	.short	0x0010
        /*0034*/ 	.byte	0x00, 0xf0, 0x11, 0x00


	//----- nvinfo : EIATTR_KPARAM_INFO
	.align		4
.L_764:
        /*0038*/ 	.byte	0x04, 0x17
        /*003a*/ 	.short	(.L_766 - .L_765)
.L_765:
        /*003c*/ 	.word	0x00000000
        /*0040*/ 	.short	0x0002
        /*0042*/ 	.short	0x0008
        /*0044*/ 	.byte	0x00, 0xf5, 0x21, 0x00


	//----- nvinfo : EIATTR_KPARAM_INFO
	.align		4
.L_766:
        /*0048*/ 	.byte	0x04, 0x17
        /*004a*/ 	.short	(.L_768 - .L_767)
.L_767:
        /*004c*/ 	.word	0x00000000
        /*0050*/ 	.short	0x0001
        /*0052*/ 	.short	0x0004
        /*0054*/ 	.byte	0x00, 0xf0, 0x11, 0x00


	//----- nvinfo : EIATTR_KPARAM_INFO
	.align		4
.L_768:
        /*0058*/ 	.byte	0x04, 0x17
        /*005a*/ 	.short	(.L_770 - .L_769)
.L_769:
        /*005c*/ 	.word	0x00000000
        /*0060*/ 	.short	0x0000
        /*0062*/ 	.short	0x0000
        /*0064*/ 	.byte	0x00, 0xf0, 0x11, 0x00


	//----- nvinfo : EIATTR_SPARSE_MMA_MASK
	.align		4
.L_770:
        /*0068*/ 	.byte	0x03, 0x50
        /*006a*/ 	.short	0x0000


	//----- nvinfo : EIATTR_MAXREG_COUNT
	.align		4
        /*006c*/ 	.byte	0x03, 0x1b
        /*006e*/ 	.short	0x00ff


	//----- nvinfo : EIATTR_MERCURY_ISA_VERSION
	.align		4
        /*0070*/ 	.byte	0x03, 0x5f
        /*0072*/ 	.short	0x0101


	//----- nvinfo : EIATTR_VRC_CTA_INIT_COUNT
	.align		4
        /*0074*/ 	.byte	0x02, 0x4a
	.zero		1
	.zero		1


	//----- nvinfo : EIATTR_EXIT_INSTR_OFFSETS
	.align		4
        /*0078*/ 	.byte	0x04, 0x1c
        /*007a*/ 	.short	(.L_772 - .L_771)


	//   ....[0]....
.L_771:
        /*007c*/ 	.word	0x00000060


	//   ....[1]....
        /*0080*/ 	.word	0x00000170


	//   ....[2]....
        /*0084*/ 	.word	0x00000b60


	//   ....[3]....
        /*0088*/ 	.word	0x00000c30


	//   ....[4]....
        /*008c*/ 	.word	0x00001d30


	//----- nvinfo : EIATTR_CBANK_PARAM_SIZE
	.align		4
.L_772:
        /*0090*/ 	.byte	0x03, 0x19
        /*0092*/ 	.short	0x0024


	//----- nvinfo : EIATTR_PARAM_CBANK
	.align		4
        /*0094*/ 	.byte	0x04, 0x0a
        /*0096*/ 	.short	(.L_774 - .L_773)
	.align		4
.L_773:
        /*0098*/ 	.word	index@(.nv.constant0._Z18clacpy_full_kerneliiPK6float2iPS_i)
        /*009c*/ 	.short	0x0380
        /*009e*/ 	.short	0x0024


	//----- nvinfo : EIATTR_SW_WAR
	.align		4
.L_774:
        /*00a0*/ 	.byte	0x04, 0x36
        /*00a2*/ 	.short	(.L_776 - .L_775)
.L_775:
        /*00a4*/ 	.word	0x00000008
.L_776:


//--------------------- .nv.info._Z18zlacpy_full_kerneliiPK7double2iPS_i --------------------------
	.section	.nv.info._Z18zlacpy_full_kerneliiPK7double2iPS_i,"",@"SHT_CUDA_INFO"
	.sectionflags	@""
	.align	4


	//----- nvinfo : EIATTR_CUDA_API_VERSION
	.align		4
        /*0000*/ 	.byte	0x04, 0x37
        /*0002*/ 	.short	(.L_778 - .L_777)
.L_777:
        /*0004*/ 	.word	0x00000082


	//----- nvinfo : EIATTR_KPARAM_INFO
	.align		4
.L_778:
        /*0008*/ 	.byte	0x04, 0x17
        /*000a*/ 	.short	(.L_780 - .L_779)
.L_779:
        /*000c*/ 	.word	0x00000000
        /*0010*/ 	.short	0x0005
        /*0012*/ 	.short	0x0020
        /*0014*/ 	.byte	0x00, 0xf0, 0x11, 0x00


	//----- nvinfo : EIATTR_KPARAM_INFO
	.align		4
.L_780:
        /*0018*/ 	.byte	0x04, 0x17
        /*001a*/ 	.short	(.L_782 - .L_781)
.L_781:
        /*001c*/ 	.word	0x00000000
        /*0020*/ 	.short	0x0004
        /*0022*/ 	.short	0x0018
        /*0024*/ 	.byte	0x00, 0xf5, 0x21, 0x00


	//----- nvinfo : EIATTR_KPARAM_INFO
	.align		4
.L_782:
        /*0028*/ 	.byte	0x04, 0x17
        /*002a*/ 	.short	(.L_784 - .L_783)
.L_783:
        /*002c*/ 	.word	0x00000000
        /*0030*/ 	.short	0x0003
        /*0032*/ 	.short	0x0010
        /*0034*/ 	.byte	0x00, 0xf0, 0x11, 0x00


	//----- nvinfo : EIATTR_KPARAM_INFO
	.align		4
.L_784:
        /*0038*/ 	.byte	0x04, 0x17
        /*003a*/ 	.short	(.L_786 - .L_785)
.L_785:
        /*003c*/ 	.word	0x00000000
        /*0040*/ 	.short	0x0002
        /*0042*/ 	.short	0x0008
        /*0044*/ 	.byte	0x00, 0xf5, 0x21, 0x00


	//----- nvinfo : EIATTR_KPARAM_INFO
	.align		4
.L_786:
        /*0048*/ 	.byte	0x04, 0x17
        /*004a*/ 	.short	(.L_788 - .L_787)
.L_787:
        /*004c*/ 	.word	0x00000000
        /*0050*/ 	.short	0x0001
        /*0052*/ 	.short	0x0004
        /*0054*/ 	.byte	0x00, 0xf0, 0x11, 0x00


	//----- nvinfo : EIATTR_KPARAM_INFO
	.align		4
.L_788:
        /*0058*/ 	.byte	0x04, 0x17
        /*005a*/ 	.short	(.L_790 - .L_789)
.L_789:
        /*005c*/ 	.word	0x00000000
        /*0060*/ 	.short	0x0000
        /*0062*/ 	.short	0x0000
        /*0064*/ 	.byte	0x00, 0xf0, 0x11, 0x00


	//----- nvinfo : EIATTR_SPARSE_MMA_MASK
	.align		4
.L_790:
        /*0068*/ 	.byte	0x03, 0x50
        /*006a*/ 	.short	0x0000


	//----- nvinfo : EIATTR_MAXREG_COUNT
	.align		4
        /*006c*/ 	.byte	0x03, 0x1b
        /*006e*/ 	.short	0x00ff


	//----- nvinfo : EIATTR_MERCURY_ISA_VERSION
	.align		4
        /*0070*/ 	.byte	0x03, 0x5f
        /*0072*/ 	.short	0x0101


	//----- nvinfo : EIATTR_VRC_CTA_INIT_COUNT
	.align		4
        /*0074*/ 	.byte	0x02, 0x4a
	.zero		1
	.zero		1


	//----- nvinfo : EIATTR_EXIT_INSTR_OFFSETS
	.align		4
        /*0078*/ 	.byte	0x04, 0x1c
        /*007a*/ 	.short	(.L_792 - .L_791)


	//   ....[0]....
.L_791:
        /*007c*/ 	.word	0x00000060


	//   ....[1]....
        /*0080*/ 	.word	0x00000170


	//   ....[2]....
        /*0084*/ 	.word	0x00000b70


	//   ....[3]....
        /*0088*/ 	.word	0x00000c40


	//   ....[4]....
        /*008c*/ 	.word	0x00001d40


	//----- nvinfo : EIATTR_CBANK_PARAM_SIZE
	.align		4
.L_792:
        /*0090*/ 	.byte	0x03, 0x19
        /*0092*/ 	.short	0x0024


	//----- nvinfo : EIATTR_PARAM_CBANK
	.align		4
        /*0094*/ 	.byte	0x04, 0x0a
        /*0096*/ 	.short	(.L_794 - .L_793)
	.align		4
.L_793:
        /*0098*/ 	.word	index@(.nv.constant0._Z18zlacpy_full_kerneliiPK7double2iPS_i)
        /*009c*/ 	.short	0x0380
        /*009e*/ 	.short	0x0024


	//----- nvinfo : EIATTR_SW_WAR
	.align		4
.L_794:
        /*00a0*/ 	.byte	0x04, 0x36
        /*00a2*/ 	.short	(.L_796 - .L_795)
.L_795:
        /*00a4*/ 	.word	0x00000008
.L_796:


//--------------------- .nv.info._Z18slacpy_full_kerneliiPKfiPfi --------------------------
	.section	.nv.info._Z18slacpy_full_kerneliiPKfiPfi,"",@"SHT_CUDA_INFO"
	.sectionflags	@""
	.align	4


	//----- nvinfo : EIATTR_CUDA_API_VERSION
	.align		4
        /*0000*/ 	.byte	0x04, 0x37
        /*0002*/ 	.short	(.L_798 - .L_797)
.L_797:
        /*0004*/ 	.word	0x00000082


	//----- nvinfo : EIATTR_KPARAM_INFO
	.align		4
.L_798:
        /*0008*/ 	.byte	0x04, 0x17
        /*000a*/ 	.short	(.L_800 - .L_799)
.L_799:
        /*000c*/ 	.word	0x00000000
        /*0010*/ 	.short	0x0005
        /*0012*/ 	.short	0x0020
        /*0014*/ 	.byte	0x00, 0xf0, 0x11, 0x00


	//----- nvinfo : EIATTR_KPARAM_INFO
	.align		4
.L_800:
        /*0018*/ 	.byte	0x04, 0x17
        /*001a*/ 	.short	(.L_802 - .L_801)
.L_801:
        /*001c*/ 	.word	0x00000000
        /*0020*/ 	.short	0x0004
        /*0022*/ 	.short	0x0018
        /*0024*/ 	.byte	0x00, 0xf5, 0x21, 0x00


	//----- nvinfo : EIATTR_KPARAM_INFO
	.align		4
.L_802:
        /*0028*/ 	.byte	0x04, 0x17
        /*002a*/ 	.short	(.L_804 - .L_803)
.L_803:
        /*002c*/ 	.word	0x00000000
        /*0030*/ 	.short	0x0003
        /*0032*/ 	.short	0x0010
        /*0034*/ 	.byte	0x00, 0xf0, 0x11, 0x00


	//----- nvinfo : EIATTR_KPARAM_INFO
	.align		4
.L_804:
        /*0038*/ 	.byte	0x04, 0x17
        /*003a*/ 	.short	(.L_806 - .L_805)
.L_805:
        /*003c*/ 	.word	0x00000000
        /*0040*/ 	.short	0x0002
        /*0042*/ 	.short	0x0008
        /*0044*/ 	.byte	0x00, 0xf5, 0x21, 0x00


	//----- nvinfo : EIATTR_KPARAM_INFO
	.align		4
.L_806:
        /*0048*/ 	.byte	0x04, 0x17
        /*004a*/ 	.short	(.L_808 - .L_807)
.L_807:
        /*004c*/ 	.word	0x00000000
        /*0050*/ 	.short	0x0001
        /*0052*/ 	.short	0x0004
        /*0054*/ 	.byte	0x00, 0xf0, 0x11, 0x00


	//----- nvinfo : EIATTR_KPARAM_INFO
	.align		4
.L_808:
        /*0058*/ 	.byte	0x04, 0x17
        /*005a*/ 	.short	(.L_810 - .L_809)
.L_809:
        /*005c*/ 	.word	0x00000000
        /*0060*/ 	.short	0x0000
        /*0062*/ 	.short	0x0000
        /*0064*/ 	.byte	0x00, 0xf0, 0x11, 0x00


	//----- nvinfo : EIATTR_SPARSE_MMA_MASK
	.align		4
.L_810:
        /*0068*/ 	.byte	0x03, 0x50
        /*006a*/ 	.short	0x0000


	//----- nvinfo : EIATTR_MAXREG_COUNT
	.align		4
        /*006c*/ 	.byte	0x03, 0x1b
        /*006e*/ 	.short	0x00ff


	//----- nvinfo : EIATTR_MERCURY_ISA_VERSION
	.align		4
        /*0070*/ 	.byte	0x03, 0x5f
        /*0072*/ 	.short	0x0101


	//----- nvinfo : EIATTR_VRC_CTA_INIT_COUNT
	.align		4
        /*0074*/ 	.byte	0x02, 0x4a
	.zero		1
	.zero		1


	//----- nvinfo : EIATTR_EXIT_INSTR_OFFSETS
	.align		4
        /*0078*/ 	.byte	0x04, 0x1c
        /*007a*/ 	.short	(.L_812 - .L_811)


	//   ....[0]....
.L_811:
        /*007c*/ 	.word	0x00000060


	//   ....[1]....
        /*0080*/ 	.word	0x00000170


	//   ....[2]....
        /*0084*/ 	.word	0x00000b60


	//   ....[3]....
        /*0088*/ 	.word	0x00000c30


	//   ....[4]....
        /*008c*/ 	.word	0x00001c20


	//----- nvinfo : EIATTR_CBANK_PARAM_SIZE
	.align		4
.L_812:
        /*0090*/ 	.byte	0x03, 0x19
        /*0092*/ 	.short	0x0024


	//----- nvinfo : EIATTR_PARAM_CBANK
	.align		4
        /*0094*/ 	.byte	0x04, 0x0a
        /*0096*/ 	.short	(.L_814 - .L_813)
	.align		4
.L_813:
        /*0098*/ 	.word	index@(.nv.constant0._Z18slacpy_full_kerneliiPKfiPfi)
        /*009c*/ 	.short	0x0380
        /*009e*/ 	.short	0x0024


	//----- nvinfo : EIATTR_SW_WAR
	.align		4
.L_814:
        /*00a0*/ 	.byte	0x04, 0x36
        /*00a2*/ 	.short	(.L_816 - .L_815)
.L_815:
        /*00a4*/ 	.word	0x00000008
.L_816:


//--------------------- .nv.info._Z18dlacpy_full_kerneliiPKdiPdi --------------------------
	.section	.nv.info._Z18dlacpy_full_kerneliiPKdiPdi,"",@"SHT_CUDA_INFO"
	.sectionflags	@""
	.align	4


	//----- nvinfo : EIATTR_CUDA_API_VERSION
	.align		4
        /*0000*/ 	.byte	0x04, 0x37
        /*0002*/ 	.short	(.L_818 - .L_817)
.L_817:
        /*0004*/ 	.word	0x00000082


	//----- nvinfo : EIATTR_KPARAM_INFO
	.align		4
.L_818:
        /*0008*/ 	.byte	0x04, 0x17
        /*000a*/ 	.short	(.L_820 - .L_819)
.L_819:
        /*000c*/ 	.word	0x00000000
        /*0010*/ 	.short	0x0005
        /*0012*/ 	.short	0x0020
        /*0014*/ 	.byte	0x00, 0xf0, 0x11, 0x00


	//----- nvinfo : EIATTR_KPARAM_INFO
	.align		4
.L_820:
        /*0018*/ 	.byte	0x04, 0x17
        /*001a*/ 	.short	(.L_822 - .L_821)
.L_821:
        /*001c*/ 	.word	0x00000000
        /*0020*/ 	.short	0x0004
        /*0022*/ 	.short	0x0018
        /*0024*/ 	.byte	0x00, 0xf5, 0x21, 0x00


	//----- nvinfo : EIATTR_KPARAM_INFO
	.align		4
.L_822:
        /*0028*/ 	.byte	0x04, 0x17
        /*002a*/ 	.short	(.L_824 - .L_823)
.L_823:
        /*002c*/ 	.word	0x00000000
        /*0030*/ 	.short	0x0003
        /*0032*/ 	.short	0x0010
        /*0034*/ 	.byte	0x00, 0xf0, 0x11, 0x00


	//----- nvinfo : EIATTR_KPARAM_INFO
	.align		4
.L_824:
        /*0038*/ 	.byte	0x04, 0x17
        /*003a*/ 	.short	(.L_826 - .L_825)
.L_825:
        /*003c*/ 	.word	0x00000000
        /*0040*/ 	.short	0x0002
        /*0042*/ 	.short	0x0008
        /*0044*/ 	.byte	0x00, 0xf5, 0x21, 0x00


	//----- nvinfo : EIATTR_KPARAM_INFO
	.align		4
.L_826:
        /*0048*/ 	.byte	0x04, 0x17
        /*004a*/ 	.short	(.L_828 - .L_827)
.L_827:
        /*004c*/ 	.word	0x00000000
        /*0050*/ 	.short	0x0001
        /*0052*/ 	.short	0x0004
        /*0054*/ 	.byte	0x00, 0xf0, 0x11, 0x00


	//----- nvinfo : EIATTR_KPARAM_INFO
	.align		4
.L_828:
        /*0058*/ 	.byte	0x04, 0x17
        /*005a*/ 	.short	(.L_830 - .L_829)
.L_829:
        /*005c*/ 	.word	0x00000000
        /*0060*/ 	.short	0x0000
        /*0062*/ 	.short	0x0000
        /*0064*/ 	.byte	0x00, 0xf0, 0x11, 0x00


	//----- nvinfo : EIATTR_SPARSE_MMA_MASK
	.align		4
.L_830:
        /*0068*/ 	.byte	0x03, 0x50
        /*006a*/ 	.short	0x0000


	//----- nvinfo : EIATTR_MAXREG_COUNT
	.align		4
        /*006c*/ 	.byte	0x03, 0x1b
        /*006e*/ 	.short	0x00ff


	//----- nvinfo : EIATTR_MERCURY_ISA_VERSION
	.align		4
        /*0070*/ 	.byte	0x03, 0x5f
        /*0072*/ 	.short	0x0101


	//----- nvinfo : EIATTR_VRC_CTA_INIT_COUNT
	.align		4
        /*0074*/ 	.byte	0x02, 0x4a
	.zero		1
	.zero		1


	//----- nvinfo : EIATTR_EXIT_INSTR_OFFSETS
	.align		4
        /*0078*/ 	.byte	0x04, 0x1c
        /*007a*/ 	.short	(.L_832 - .L_831)


	//   ....[0]....
.L_831:
        /*007c*/ 	.word	0x00000060


	//   ....[1]....
        /*0080*/ 	.word	0x00000170


	//   ....[2]....
        /*0084*/ 	.word	0x00000b60


	//   ....[3]....
        /*0088*/ 	.word	0x00000c30


	//   ....[4]....
        /*008c*/ 	.word	0x00001c20


	//----- nvinfo : EIATTR_CBANK_PARAM_SIZE
	.align		4
.L_832:
        /*0090*/ 	.byte	0x03, 0x19
        /*0092*/ 	.short	0x0024


	//----- nvinfo : EIATTR_PARAM_CBANK
	.align		4
        /*0094*/ 	.byte	0x04, 0x0a
        /*0096*/ 	.short	(.L_834 - .L_833)
	.align		4
.L_833:
        /*0098*/ 	.word	index@(.nv.constant0._Z18dlacpy_full_kerneliiPKdiPdi)
        /*009c*/ 	.short	0x0380
        /*009e*/ 	.short	0x0024


	//----- nvinfo : EIATTR_SW_WAR
	.align		4
.L_834:
        /*00a0*/ 	.byte	0x04, 0x36
        /*00a2*/ 	.short	(.L_836 - .L_835)
.L_835:
        /*00a4*/ 	.word	0x00000008
.L_836:


//--------------------- .nv.info._Z15s_resids_kerneliiPKfiS0_iPfS1_b --------------------------
	.section	.nv.info._Z15s_resids_kerneliiPKfiS0_iPfS1_b,"",@"SHT_CUDA_INFO"
	.sectionflags	@""
	.align	4


	//----- nvinfo : EIATTR_CUDA_API_VERSION
	.align		4
        /*0000*/ 	.byte	0x04, 0x37
        /*0002*/ 	.short	(.L_838 - .L_837)
.L_837:
        /*0004*/ 	.word	0x00000082


	//----- nvinfo : EIATTR_KPARAM_INFO
	.align		4
.L_838:
        /*0008*/ 	.byte	0x04, 0x17
        /*000a*/ 	.short	(.L_840 - .L_839)
.L_839:
        /*000c*/ 	.word	0x00000000
        /*0010*/ 	.short	0x0008
        /*0012*/ 	.short	0x0038
        /*0014*/ 	.byte	0x00, 0xf0, 0x05, 0x00


	//----- nvinfo : EIATTR_KPARAM_INFO
	.align		4
.L_840:
        /*0018*/ 	.byte	0x04, 0x17
        /*001a*/ 	.short	(.L_842 - .L_841)
.L_841:
        /*001c*/ 	.word	0x00000000
        /*0020*/ 	.short	0x0007
        /*0022*/ 	.short	0x0030
        /*0024*/ 	.byte	0x00, 0xf5, 0x21, 0x00


	//----- nvinfo : EIATTR_KPARAM_INFO
	.align		4
.L_842:
        /*0028*/ 	.byte	0x04, 0x17
        /*002a*/ 	.short	(.L_844 - .L_843)
.L_843:
        /*002c*/ 	.word	0x00000000
        /*0030*/ 	.short	0x0006
        /*0032*/ 	.short	0x0028
        /*0034*/ 	.byte	0x00, 0xf5, 0x21, 0x00


	//----- nvinfo : EIATTR_KPARAM_INFO
	.align		4
.L_844:
        /*0038*/ 	.byte	0x04, 0x17
        /*003a*/ 	.short	(.L_846 - .L_845)
.L_845:
        /*003c*/ 	.word	0x00000000
        /*0040*/ 	.short	0x0005
        /*0042*/ 	.short	0x0020
        /*0044*/ 	.byte	0x00, 0xf0, 0x11, 0x00


	//----- nvinfo : EIATTR_KPARAM_INFO
	.align		4
.L_846:
        /*0048*/ 	.byte	0x04, 0x17
        /*004a*/ 	.short	(.L_848 - .L_847)
.L_847:
        /*004c*/ 	.word	0x00000000
        /*0050*/ 	.short	0x0004
        /*0052*/ 	.short	0x0018
        /*0054*/ 	.byte	0x00, 0xf5, 0x21, 0x00


	//----- nvinfo : EIATTR_KPARAM_INFO
	.align		4
.L_848:
        /*0058*/ 	.byte	0x04, 0x17
        /*005a*/ 	.short	(.L_850 - .L_849)
.L_849:
        /*005c*/ 	.word	0x00000000
        /*0060*/ 	.short	0x0003
        /*0062*/ 	.short	0x0010
        /*0064*/ 	.byte	0x00, 0xf0, 0x11, 0x00


	//----- nvinfo : EIATTR_KPARAM_INFO
	.align		4
.L_850:
        /*0068*/ 	.byte	0x04, 0x17
        /*006a*/ 	.short	(.L_852 - .L_851)
.L_851:
        /*006c*/ 	.word	0x00000000
        /*0070*/ 	.short	0x0002
        /*0072*/ 	.short	0x0008
        /*0074*/ 	.byte	0x00, 0xf5, 0x21, 0x00


	//----- nvinfo : EIATTR_KPARAM_INFO
	.align		4
.L_852:
        /*0078*/ 	.byte	0x04, 0x17
        /*007a*/ 	.short	(.L_854 - .L_853)
.L_853:
        /*007c*/ 	.word	0x00000000
        /*0080*/ 	.short	0x0001
        /*0082*/ 	.short	0x0004
        /*0084*/ 	.byte	0x00, 0xf0, 0x11, 0x00


	//----- nvinfo : EIATTR_KPARAM_INFO
	.align		4
.L_854:
        /*0088*/ 	.byte	0x04, 0x17
        /*008a*/ 	.short	(.L_856 - .L_855)
.L_855:
        /*008c*/ 	.word	0x00000000
        /*0090*/ 	.short	0x0000
        /*0092*/ 	.short	0x0000
        /*0094*/ 	.byte	0x00, 0xf0, 0x11, 0x00


	//----- nvinfo : EIATTR_SPARSE_MMA_MASK
	.align		4
.L_856:
        /*0098*/ 	.byte	0x03, 0x50
        /*009a*/ 	.short	0x0000


	//----- nvinfo : EIATTR_MAXREG_COUNT
	.align		4
        /*009c*/ 	.byte	0x03, 0x1b
        /*009e*/ 	.short	0x00ff


	//----- nvinfo : EIATTR_NUM_BARRIERS
	.align		4
        /*00a0*/ 	.byte	0x02, 0x4c
        /*00a2*/ 	.byte	0x01
	.zero		1


	//----- nvinfo : EIATTR_MERCURY_ISA_VERSION
	.align		4
        /*00a4*/ 	.byte	0x03, 0x5f
        /*00a6*/ 	.short	0x0101


	//----- nvinfo : EIATTR_VRC_CTA_INIT_COUNT
	.align		4
        /*00a8*/ 	.byte	0x02, 0x4a
	.zero		1
	.zero		1


	//----- nvinfo : EIATTR_EXIT_INSTR_OFFSETS
	.align		4
        /*00ac*/ 	.byte	0x04, 0x1c
        /*00ae*/ 	.short	(.L_858 - .L_857)


	//   ....[0]....
.L_857:
        /*00b0*/ 	.word	0x00000d00


	//   ....[1]....
        /*00b4*/ 	.word	0x00000e40


	//   ....[2]....
        /*00b8*/ 	.word	0x00000e90


	//----- nvinfo : EIATTR_CRS_STACK_SIZE
	.align		4
.L_858:
        /*00bc*/ 	.byte	0x04, 0x1e
        /*00be*/ 	.short	(.L_860 - .L_859)
.L_859:
        /*00c0*/ 	.word	0x00000000


	//----- nvinfo : EIATTR_CBANK_PARAM_SIZE
	.align		4
.L_860:
        /*00c4*/ 	.byte	0x03, 0x19
        /*00c6*/ 	.short	0x0039


	//----- nvinfo : EIATTR_PARAM_CBANK
	.align		4
        /*00c8*/ 	.byte	0x04, 0x0a
        /*00ca*/ 	.short	(.L_862 - .L_861)
	.align		4
.L_861:
        /*00cc*/ 	.word	index@(.nv.constant0._Z15s_resids_kerneliiPKfiS0_iPfS1_b)
        /*00d0*/ 	.short	0x0380
        /*00d2*/ 	.short	0x0039


	//----- nvinfo : EIATTR_SW_WAR
	.align		4
.L_862:
        /*00d4*/ 	.byte	0x04, 0x36
        /*00d6*/ 	.short	(.L_864 - .L_863)
.L_863:
        /*00d8*/ 	.word	0x00000008
.L_864:


//--------------------- .nv.info._Z15d_resids_kerneliiPKdiS0_iPdS1_b --------------------------
	.section	.nv.info._Z15d_resids_kerneliiPKdiS0_iPdS1_b,"",@"SHT_CUDA_INFO"
	.sectionflags	@""
	.align	4


	//----- nvinfo : EIATTR_CUDA_API_VERSION
	.align		4
        /*0000*/ 	.byte	0x04, 0x37
        /*0002*/ 	.short	(.L_866 - .L_865)
.L_865:
        /*0004*/ 	.word	0x00000082


	//----- nvinfo : EIATTR_KPARAM_INFO
	.align		4
.L_866:
        /*0008*/ 	.byte	0x04, 0x17
        /*000a*/ 	.short	(.L_868 - .L_867)
.L_867:
        /*000c*/ 	.word	0x00000000
        /*0010*/ 	.short	0x0008
        /*0012*/ 	.short	0x0038
        /*0014*/ 	.byte	0x00, 0xf0, 0x05, 0x00


	//----- nvinfo : EIATTR_KPARAM_INFO
	.align		4
.L_868:
        /*0018*/ 	.byte	0x04, 0x17
        /*001a*/ 	.short	(.L_870 - .L_869)
.L_869:
        /*001c*/ 	.word	0x00000000
        /*0020*/ 	.short	0x0007
        /*0022*/ 	.short	0x0030
        /*0024*/ 	.byte	0x00, 0xf5, 0x21, 0x00


	//----- nvinfo : EIATTR_KPARAM_INFO
	.align		4
.L_870:
        /*0028*/ 	.byte	0x04, 0x17
        /*002a*/ 	.short	(.L_872 - .L_871)
.L_871:
        /*002c*/ 	.word	0x00000000
        /*0030*/ 	.short	0x0006
        /*0032*/ 	.short	0x0028
        /*0034*/ 	.byte	0x00, 0xf5, 0x21, 0x00


	//----- nvinfo : EIATTR_KPARAM_INFO
	.align		4
.L_872:
        /*0038*/ 	.byte	0x04, 0x17
        /*003a*/ 	.short	(.L_874 - .L_873)
.L_873:
        /*003c*/ 	.word	0x00000000
        /*0040*/ 	.short	0x0005
        /*0042*/ 	.short	0x0020
        /*0044*/ 	.byte	0x00, 0xf0, 0x11, 0x00


	//----- nvinfo : EIATTR_KPARAM_INFO
	.align		4
.L_874:
        /*0048*/ 	.byte	0x04, 0x17
        /*004a*/ 	.short	(.L_876 - .L_875)
.L_875:
        /*004c*/ 	.word	0x00000000
        /*0050*/ 	.short	0x0004
        /*0052*/ 	.short	0x0018
        /*0054*/ 	.byte	0x00, 0xf5, 0x21, 0x00


	//----- nvinfo : EIATTR_KPARAM_INFO
	.align		4
.L_876:
        /*0058*/ 	.byte	0x04, 0x17
        /*005a*/ 	.short	(.L_878 - .L_877)
.L_877:
        /*005c*/ 	.word	0x00000000
        /*0060*/ 	.short	0x0003
        /*0062*/ 	.short	0x0010
        /*0064*/ 	.byte	0x00, 0xf0, 0x11, 0x00


	//----- nvinfo : EIATTR_KPARAM_INFO
	.align		4
.L_878:
        /*0068*/ 	.byte	0x04, 0x17
        /*006a*/ 	.short	(.L_880 - .L_879)
.L_879:
        /*006c*/ 	.word	0x00000000
        /*0070*/ 	.short	0x0002
        /*0072*/ 	.short	0x0008
        /*0074*/ 	.byte	0x00, 0xf5, 0x21, 0x00


	//----- nvinfo : EIATTR_KPARAM_INFO
	.align		4
.L_880:
        /*0078*/ 	.byte	0x04, 0x17
        /*007a*/ 	.short	(.L_882 - .L_881)
.L_881:
        /*007c*/ 	.word	0x00000000
        /*0080*/ 	.short	0x0001
        /*0082*/ 	.short	0x0004
        /*0084*/ 	.byte	0x00, 0xf0, 0x11, 0x00


	//----- nvinfo : EIATTR_KPARAM_INFO
	.align		4
.L_882:
        /*0088*/ 	.byte	0x04, 0x17
        /*008a*/ 	.short	(.L_884 - .L_883)
.L_883:
        /*008c*/ 	.word	0x00000000
        /*0090*/ 	.short	0x0000
        /*0092*/ 	.short	0x0000
        /*0094*/ 	.byte	0x00, 0xf0, 0x11, 0x00


	//----- nvinfo : EIATTR_SPARSE_MMA_MASK
	.align		4
.L_884:
        /*0098*/ 	.byte	0x03, 0x50
        /*009a*/ 	.short	0x0000


	//----- nvinfo : EIATTR_MAXREG_COUNT
	.align		4
        /*009c*/ 	.byte	0x03, 0x1b
        /*009e*/ 	.short	0x00ff


	//----- nvinfo : EIATTR_NUM_BARRIERS
	.align		4
        /*00a0*/ 	.byte	0x02, 0x4c
        /*00a2*/ 	.byte	0x01
	.zero		1


	//----- nvinfo : EIATTR_MERCURY_ISA_VERSION
	.align		4
        /*00a4*/ 	.byte	0x03, 0x5f
        /*00a6*/ 	.short	0x0101


	//----- nvinfo : EIATTR_VRC_CTA_INIT_COUNT
	.align		4
        /*00a8*/ 	.byte	0x02, 0x4a
	.zero		1
	.zero		1


	//----- nvinfo : EIATTR_EXIT_INSTR_OFFSETS
	.align		4
        /*00ac*/ 	.byte	0x04, 0x1c
        /*00ae*/ 	.short	(.L_886 - .L_885)


	//   ....[0]....
.L_885:
        /*00b0*/ 	.word	0x00000d40


	//   ....[1]....
        /*00b4*/ 	.word	0x00000ef0


	//   ....[2]....
        /*00b8*/ 	.word	0x00000f40


	//----- nvinfo : EIATTR_CRS_STACK_SIZE
	.align		4
.L_886:
        /*00bc*/ 	.byte	0x04, 0x1e
        /*00be*/ 	.short	(.L_888 - .L_887)
.L_887:
        /*00c0*/ 	.word	0x00000000


	//----- nvinfo : EIATTR_CBANK_PARAM_SIZE
	.align		4
.L_888:
        /*00c4*/ 	.byte	0x03, 0x19
        /*00c6*/ 	.short	0x0039


	//----- nvinfo : EIATTR_PARAM_CBANK
	.align		4
        /*00c8*/ 	.byte	0x04, 0x0a
        /*00ca*/ 	.short	(.L_890 - .L_889)
	.align		4
.L_889:
        /*00cc*/ 	.word	index@(.nv.constant0._Z15d_resids_kerneliiPKdiS0_iPdS1_b)
        /*00d0*/ 	.short	0x0380
        /*00d2*/ 	.short	0x0039


	//----- nvinfo : EIATTR_SW_WAR
	.align		4
.L_890:
        /*00d4*/ 	.byte	0x04, 0x36
        /*00d6*/ 	.short	(.L_892 - .L_891)
.L_891:
        /*00d8*/ 	.word	0x00000008
.L_892:


//--------------------- .nv.info._Z15z_resids_kerneliiPK7double2iS1_iPdS2_b --------------------------
	.section	.nv.info._Z15z_resids_kerneliiPK7double2iS1_iPdS2_b,"",@"SHT_CUDA_INFO"
	.sectionflags	@""
	.align	4


	//----- nvinfo : EIATTR_CUDA_API_VERSION
	.align		4
        /*0000*/ 	.byte	0x04, 0x37
        /*0002*/ 	.short	(.L_894 - .L_893)
.L_893:
        /*0004*/ 	.word	0x00000082


	//----- nvinfo : EIATTR_KPARAM_INFO
	.align		4
.L_894:
        /*0008*/ 	.byte	0x04, 0x17
        /*000a*/ 	.short	(.L_896 - .L_895)
.L_895:
        /*000c*/ 	.word	0x00000000
        /*0010*/ 	.short	0x0008
        /*0012*/ 	.short	0x0038
        /*0014*/ 	.byte	0x00, 0xf0, 0x05, 0x00


	//----- nvinfo : EIATTR_KPARAM_INFO
	.align		4
.L_896:
        /*0018*/ 	.byte	0x04, 0x17
        /*001a*/ 	.short	(.L_898 - .L_897)
.L_897:
        /*001c*/ 	.word	0x00000000
        /*0020*/ 	.short	0x0007
        /*0022*/ 	.short	0x0030
        /*0024*/ 	.byte	0x00, 0xf5, 0x21, 0x00


	//----- nvinfo : EIATTR_KPARAM_INFO
	.align		4
.L_898:
        /*0028*/ 	.byte	0x04, 0x17
        /*002a*/ 	.short	(.L_900 - .L_899)
.L_899:
        /*002c*/ 	.word	0x00000000
        /*0030*/ 	.short	0x0006
        /*0032*/ 	.short	0x0028
        /*0034*/ 	.byte	0x00, 0xf5, 0x21, 0x00


	//----- nvinfo : EIATTR_KPARAM_INFO
	.align		4
.L_900:
        /*0038*/ 	.byte	0x04, 0x17
        /*003a*/ 	.short	(.L_902 - .L_901)
.L_901:
        /*003c*/ 	.word	0x00000000
        /*0040*/ 	.short	0x0005
        /*0042*/ 	.short	0x0020
        /*0044*/ 	.byte	0x00, 0xf0, 0x11, 0x00


	//----- nvinfo : EIATTR_KPARAM_INFO
	.align		4
.L_902:
        /*0048*/ 	.byte	0x04, 0x17
        /*004a*/ 	.short	(.L_904 - .L_903)
.L_903:
        /*004c*/ 	.word	0x00000000
        /*0050*/ 	.short	0x0004
        /*0052*/ 	.short	0x0018
        /*0054*/ 	.byte	0x00, 0xf5, 0x21, 0x00


	//----- nvinfo : EIATTR_KPARAM_INFO
	.align		4
.L_904:
        /*0058*/ 	.byte	0x04, 0x17
        /*005a*/ 	.short	(.L_906 - .L_905)
.L_905:
        /*005c*/ 	.word	0x00000000
        /*0060*/ 	.short	0x0003
        /*0062*/ 	.short	0x0010
        /*0064*/ 	.byte	0x00, 0xf0, 0x11, 0x00


	//----- nvinfo : EIATTR_KPARAM_INFO
	.align		4
.L_906:
        /*0068*/ 	.byte	0x04, 0x17
        /*006a*/ 	.short	(.L_908 - .L_907)
.L_907:
        /*006c*/ 	.word	0x00000000
        /*0070*/ 	.short	0x0002
        /*0072*/ 	.short	0x0008
        /*0074*/ 	.byte	0x00, 0xf5, 0x21, 0x00


	//----- nvinfo : EIATTR_KPARAM_INFO
	.align		4
.L_908:
        /*0078*/ 	.byte	0x04, 0x17
        /*007a*/ 	.short	(.L_910 - .L_909)
.L_909:
        /*007c*/ 	.word	0x00000000
        /*0080*/ 	.short	0x0001
        /*0082*/ 	.short	0x0004
        /*0084*/ 	.byte	0x00, 0xf0, 0x11, 0x00


	//----- nvinfo : EIATTR_KPARAM_INFO
	.align		4
.L_910:
        /*0088*/ 	.byte	0x04, 0x17
        /*008a*/ 	.short	(.L_912 - .L_911)
.L_911:
        /*008c*/ 	.word	0x00000000
        /*0090*/ 	.short	0x0000
        /*0092*/ 	.short	0x0000
        /*0094*/ 	.byte	0x00, 0xf0, 0x11, 0x00


	//----- nvinfo : EIATTR_SPARSE_MMA_MASK
	.align		4
.L_912:
        /*0098*/ 	.byte	0x03, 0x50
        /*009a*/ 	.short	0x0000


	//----- nvinfo : EIATTR_MAXREG_COUNT
	.align		4
        /*009c*/ 	.byte	0x03, 0x1b
        /*009e*/ 	.short	0x00ff


	//----- nvinfo : EIATTR_NUM_BARRIERS
	.align		4
        /*00a0*/ 	.byte	0x02, 0x4c
        /*00a2*/ 	.byte	0x01
	.zero		1


	//----- nvinfo : EIATTR_MERCURY_ISA_VERSION
	.align		4
        /*00a4*/ 	.byte	0x03, 0x5f
        /*00a6*/ 	.short	0x0101


	//----- nvinfo : EIATTR_VRC_CTA_INIT_COUNT
	.align		4
        /*00a8*/ 	.byte	0x02, 0x4a
	.zero		1
	.zero		1


	//----- nvinfo : EIATTR_EXIT_INSTR_OFFSETS
	.align		4
        /*00ac*/ 	.byte	0x04, 0x1c
        /*00ae*/ 	.short	(.L_914 - .L_913)


	//   ....[0]....
.L_913:
        /*00b0*/ 	.word	0x00002ca0


	//   ....[1]....
        /*00b4*/ 	.word	0x00002eb0


	//   ....[2]....
        /*00b8*/ 	.word	0x00002f30


	//----- nvinfo : EIATTR_CRS_STACK_SIZE
	.align		4
.L_914:
        /*00bc*/ 	.byte	0x04, 0x1e
        /*00be*/ 	.short	(.L_916 - .L_915)
.L_915:
        /*00c0*/ 	.word	0x00000000


	//----- nvinfo : EIATTR_CBANK_PARAM_SIZE
	.align		4
.L_916:
        /*00c4*/ 	.byte	0x03, 0x19
        /*00c6*/ 	.short	0x0039


	//----- nvinfo : EIATTR_PARAM_CBANK
	.align		4
        /*00c8*/ 	.byte	0x04, 0x0a
        /*00ca*/ 	.short	(.L_918 - .L_917)
	.align		4
.L_917:
        /*00cc*/ 	.word	index@(.nv.constant0._Z15z_resids_kerneliiPK7double2iS1_iPdS2_b)
        /*00d0*/ 	.short	0x0380
        /*00d2*/ 	.short	0x0039


	//----- nvinfo : EIATTR_SW_WAR
	.align		4
.L_918:
        /*00d4*/ 	.byte	0x04, 0x36
        /*00d6*/ 	.short	(.L_920 - .L_919)
.L_919:
        /*00d8*/ 	.word	0x00000008
.L_920:


//--------------------- .nv.info._Z15c_resids_kerneliiPK6float2iS1_iPfS2_b --------------------------
	.section	.nv.info._Z15c_resids_kerneliiPK6float2iS1_iPfS2_b,"",@"SHT_CUDA_INFO"
	.sectionflags	@""
	.align	4


	//----- nvinfo : EIATTR_CUDA_API_VERSION
	.align		4
        /*0000*/ 	.byte	0x04, 0x37
        /*0002*/ 	.short	(.L_922 - .L_921)
.L_921:
        /*0004*/ 	.word	0x00000082


	//----- nvinfo : EIATTR_KPARAM_INFO
	.align		4
.L_922:
        /*0008*/ 	.byte	0x04, 0x17
        /*000a*/ 	.short	(.L_924 - .L_923)
.L_923:
        /*000c*/ 	.word	0x00000000
        /*0010*/ 	.short	0x0008
        /*0012*/ 	.short	0x0038
        /*0014*/ 	.byte	0x00, 0xf0, 0x05, 0x00


	//----- nvinfo : EIATTR_KPARAM_INFO
	.align		4
.L_924:
        /*0018*/ 	.byte	0x04, 0x17
        /*001a*/ 	.short	(.L_926 - .L_925)
.L_925:
        /*001c*/ 	.word	0x00000000
        /*0020*/ 	.short	0x0007
        /*0022*/ 	.short	0x0030
        /*0024*/ 	.byte	0x00, 0xf5, 0x21, 0x00


	//----- nvinfo : EIATTR_KPARAM_INFO
	.align		4
.L_926:
        /*0028*/ 	.byte	0x04, 0x17
        /*002a*/ 	.short	(.L_928 - .L_927)
.L_927:
        /*002c*/ 	.word	0x00000000
        /*0030*/ 	.short	0x0006
        /*0032*/ 	.short	0x0028
        /*0034*/ 	.byte	0x00, 0xf5, 0x21, 0x00


	//----- nvinfo : EIATTR_KPARAM_INFO
	.align		4
.L_928:
        /*0038*/ 	.byte	0x04, 0x17
        /*003a*/ 	.short	(.L_930 - .L_929)
.L_929:
        /*003c*/ 	.word	0x00000000
        /*0040*/ 	.short	0x0005
        /*0042*/ 	.short	0x0020
        /*0044*/ 	.byte	0x00, 0xf0, 0x11, 0x00


	//----- nvinfo : EIATTR_KPARAM_INFO
	.align		4
.L_930:
        /*0048*/ 	.byte	0x04, 0x17
        /*004a*/ 	.short	(.L_932 - .L_931)
.L_931:
        /*004c*/ 	.word	0x00000000
        /*0050*/ 	.short	0x0004
        /*0052*/ 	.short	0x0018
        /*0054*/ 	.byte	0x00, 0xf5, 0x21, 0x00


	//----- nvinfo : EIATTR_KPARAM_INFO
	.align		4
.L_932:
        /*0058*/ 	.byte	0x04, 0x17
        /*005a*/ 	.short	(.L_934 - .L_933)
.L_933:
        /*005c*/ 	.word	0x00000000
        /*0060*/ 	.short	0x0003
        /*0062*/ 	.short	0x0010
        /*0064*/ 	.byte	0x00, 0xf0, 0x11, 0x00


	//----- nvinfo : EIATTR_KPARAM_INFO
	.align		4
.L_934:
        /*0068*/ 	.byte	0x04, 0x17
        /*006a*/ 	.short	(.L_936 - .L_935)
.L_935:
        /*006c*/ 	.word	0x00000000
        /*0070*/ 	.short	0x0002
        /*0072*/ 	.short	0x0008
        /*0074*/ 	.byte	0x00, 0xf5, 0x21, 0x00


	//----- nvinfo : EIATTR_KPARAM_INFO
	.align		4
.L_936:
        /*0078*/ 	.byte	0x04, 0x17
        /*007a*/ 	.short	(.L_938 - .L_937)
.L_937:
        /*007c*/ 	.word	0x00000000
        /*0080*/ 	.short	0x0001
        /*0082*/ 	.short	0x0004
        /*0084*/ 	.byte	0x00, 0xf0, 0x11, 0x00


	//----- nvinfo : EIATTR_KPARAM_INFO
	.align		4
.L_938:
        /*0088*/ 	.byte	0x04, 0x17
        /*008a*/ 	.short	(.L_940 - .L_939)
.L_939:
        /*008c*/ 	.word	0x00000000
        /*0090*/ 	.short	0x0000
        /*0092*/ 	.short	0x0000
        /*0094*/ 	.byte	0x00, 0xf0, 0x11, 0x00


	//----- nvinfo : EIATTR_SPARSE_MMA_MASK
	.align		4
.L_940:
        /*0098*/ 	.byte	0x03, 0x50
        /*009a*/ 	.short	0x0000


	//----- nvinfo : EIATTR_MAXREG_COUNT
	.align		4
        /*009c*/ 	.byte	0x03, 0x1b
        /*009e*/ 	.short	0x00ff


	//----- nvinfo : EIATTR_NUM_BARRIERS
	.align		4
        /*00a0*/ 	.byte	0x02, 0x4c
        /*00a2*/ 	.byte	0x01
	.zero		1


	//----- nvinfo : EIATTR_MERCURY_ISA_VERSION
	.align		4
        /*00a4*/ 	.byte	0x03, 0x5f
        /*00a6*/ 	.short	0x0101


	//----- nvinfo : EIATTR_VRC_CTA_INIT_COUNT
	.align		4
        /*00a8*/ 	.byte	0x02, 0x4a
	.zero		1
	.zero		1


	//----- nvinfo : EIATTR_EXIT_INSTR_OFFSETS
	.align		4
        /*00ac*/ 	.byte	0x04, 0x1c
        /*00ae*/ 	.short	(.L_942 - .L_941)


	//   ....[0]....
.L_941:
        /*00b0*/ 	.word	0x00001cb0


	//   ....[1]....
        /*00b4*/ 	.word	0x00001e40


	//   ....[2]....
        /*00b8*/ 	.word	0x00001ec0


	//----- nvinfo : EIATTR_CRS_STACK_SIZE
	.align		4
.L_942:
        /*00bc*/ 	.byte	0x04, 0x1e
        /*00be*/ 	.short	(.L_944 - .L_943)
.L_943:
        /*00c0*/ 	.word	0x00000000


	//----- nvinfo : EIATTR_CBANK_PARAM_SIZE
	.align		4
.L_944:
        /*00c4*/ 	.byte	0x03, 0x19
        /*00c6*/ 	.short	0x0039


	//----- nvinfo : EIATTR_PARAM_CBANK
	.align		4
        /*00c8*/ 	.byte	0x04, 0x0a
        /*00ca*/ 	.short	(.L_946 - .L_945)
	.align		4
.L_945:
        /*00cc*/ 	.word	index@(.nv.constant0._Z15c_resids_kerneliiPK6float2iS1_iPfS2_b)
        /*00d0*/ 	.short	0x0380
        /*00d2*/ 	.short	0x0039


	//----- nvinfo : EIATTR_SW_WAR
	.align		4
.L_946:
        /*00d4*/ 	.byte	0x04, 0x36
        /*00d6*/ 	.short	(.L_948 - .L_947)
.L_947:
        /*00d8*/ 	.word	0x00000008
.L_948:


//--------------------- .nv.info._Z29z_find_max_and_add_abs_scalarPdiP7double2S_ --------------------------
	.section	.nv.info._Z29z_find_max_and_add_abs_scalarPdiP7double2S_,"",@"SHT_CUDA_INFO"
	.sectionflags	@""
	.align	4


	//----- nvinfo : EIATTR_CUDA_API_VERSION
	.align		4
        /*0000*/ 	.byte	0x04, 0x37
        /*0002*/ 	.short	(.L_950 - .L_949)
.L_949:
        /*0004*/ 	.word	0x00000082


	//----- nvinfo : EIATTR_KPARAM_INFO
	.align		4
.L_950:
        /*0008*/ 	.byte	0x04, 0x17
        /*000a*/ 	.short	(.L_952 - .L_951)
.L_951:
        /*000c*/ 	.word	0x00000000
        /*0010*/ 	.short	0x0003
        /*0012*/ 	.short	0x0018
        /*0014*/ 	.byte	0x00, 0xf5, 0x21, 0x00


	//----- nvinfo : EIATTR_KPARAM_INFO
	.align		4
.L_952:
        /*0018*/ 	.byte	0x04, 0x17
        /*001a*/ 	.short	(.L_954 - .L_953)
.L_953:
        /*001c*/ 	.word	0x00000000
        /*0020*/ 	.short	0x0002
        /*0022*/ 	.short	0x0010
        /*0024*/ 	.byte	0x00, 0xf5, 0x21, 0x00


	//----- nvinfo : EIATTR_KPARAM_INFO
	.align		4
.L_954:
        /*0028*/ 	.byte	0x04, 0x17
        /*002a*/ 	.short	(.L_956 - .L_955)
.L_955:
        /*002c*/ 	.word	0x00000000
        /*0030*/ 	.short	0x0001
        /*0032*/ 	.short	0x0008
        /*0034*/ 	.byte	0x00, 0xf0, 0x11, 0x00


	//----- nvinfo : EIATTR_KPARAM_INFO
	.align		4
.L_956:
        /*0038*/ 	.byte	0x04, 0x17
        /*003a*/ 	.short	(.L_958 - .L_957)
.L_957:
        /*003c*/ 	.word	0x00000000
        /*0040*/ 	.short	0x0000
        /*0042*/ 	.short	0x0000
        /*0044*/ 	.byte	0x00, 0xf5, 0x21, 0x00


	//----- nvinfo : EIATTR_SPARSE_MMA_MASK
	.align		4
.L_958:
        /*0048*/ 	.byte	0x03, 0x50
        /*004a*/ 	.short	0x0000


	//----- nvinfo : EIATTR_MAXREG_COUNT
	.align		4
        /*004c*/ 	.byte	0x03, 0x1b
        /*004e*/ 	.short	0x00ff


	//----- nvinfo : EIATTR_NUM_BARRIERS
	.align		4
        /*0050*/ 	.byte	0x02, 0x4c
        /*0052*/ 	.byte	0x01
	.zero		1


	//----- nvinfo : EIATTR_MERCURY_ISA_VERSION
	.align		4
        /*0054*/ 	.byte	0x03, 0x5f
        /*0056*/ 	.short	0x0101


	//----- nvinfo : EIATTR_VRC_CTA_INIT_COUNT
	.align		4
        /*0058*/ 	.byte	0x02, 0x4a
	.zero		1
	.zero		1


	//----- nvinfo : EIATTR_EXIT_INSTR_OFFSETS
	.align		4
        /*005c*/ 	.byte	0x04, 0x1c
        /*005e*/ 	.short	(.L_960 - .L_959)


	//   ....[0]....
.L_959:
        /*0060*/ 	.word	0x00000730


	//   ....[1]....
        /*0064*/ 	.word	0x00000cf0


	//----- nvinfo : EIATTR_CRS_STACK_SIZE
	.align		4
.L_960:
        /*0068*/ 	.byte	0x04, 0x1e
        /*006a*/ 	.short	(.L_962 - .L_961)
.L_961:
        /*006c*/ 	.word	0x00000000


	//----- nvinfo : EIATTR_CBANK_PARAM_SIZE
	.align		4
.L_962:
        /*0070*/ 	.byte	0x03, 0x19
        /*0072*/ 	.short	0x0020


	//----- nvinfo : EIATTR_PARAM_CBANK
	.align		4
        /*0074*/ 	.byte	0x04, 0x0a
        /*0076*/ 	.short	(.L_964 - .L_963)
	.align		4
.L_963:
        /*0078*/ 	.word	index@(.nv.constant0._Z29z_find_max_and_add_abs_scalarPdiP7double2S_)
        /*007c*/ 	.short	0x0380
        /*007e*/ 	.short	0x0020


	//----- nvinfo : EIATTR_SW_WAR
	.align		4
.L_964:
        /*0080*/ 	.byte	0x04, 0x36
        /*0082*/ 	.short	(.L_966 - .L_965)
.L_965:
        /*0084*/ 	.word	0x00000008
.L_966:


//--------------------- .nv.info._Z29c_find_max_and_add_abs_scalarPfiP6float2S_ --------------------------
	.section	.nv.info._Z29c_find_max_and_add_abs_scalarPfiP6float2S_,"",@"SHT_CUDA_INFO"
	.sectionflags	@""
	.align	4


	//----- nvinfo : EIATTR_CUDA_API_VERSION
	.align		4
        /*0000*/ 	.byte	0x04, 0x37
        /*0002*/ 	.short	(.L_968 - .L_967)
.L_967:
        /*0004*/ 	.word	0x00000082


	//----- nvinfo : EIATTR_KPARAM_INFO
	.align		4
.L_968:
        /*0008*/ 	.byte	0x04, 0x17
        /*000a*/ 	.short	(.L_970 - .L_969)
.L_969:
        /*000c*/ 	.word	0x00000000
        /*0010*/ 	.short	0x0003
        /*0012*/ 	.short	0x0018
        /*0014*/ 	.byte	0x00, 0xf5, 0x21, 0x00


	//----- nvinfo : EIATTR_KPARAM_INFO
	.align		4
.L_970:
        /*0018*/ 	.byte	0x04, 0x17
        /*001a*/ 	.short	(.L_972 - .L_971)
.L_971:
        /*001c*/ 	.word	0x00000000
        /*0020*/ 	.short	0x0002
        /*0022*/ 	.short	0x0010
        /*0024*/ 	.byte	0x00, 0xf5, 0x21, 0x00


	//----- nvinfo : EIATTR_KPARAM_INFO
	.align		4
.L_972:
        /*0028*/ 	.byte	0x04, 0x17
        /*002a*/ 	.short	(.L_974 - .L_973)
.L_973:
        /*002c*/ 	.word	0x00000000
        /*0030*/ 	.short	0x0001
        /*0032*/ 	.short	0x0008
        /*0034*/ 	.byte	0x00, 0xf0, 0x11, 0x00


	//----- nvinfo : EIATTR_KPARAM_INFO
	.align		4
.L_974:
        /*0038*/ 	.byte	0x04, 0x17
        /*003a*/ 	.short	(.L_976 - .L_975)
.L_975:
        /*003c*/ 	.word	0x00000000
        /*0040*/ 	.short	0x0000
        /*0042*/ 	.short	0x0000
        /*0044*/ 	.byte	0x00, 0xf5, 0x21, 0x00


	//----- nvinfo : EIATTR_SPARSE_MMA_MASK
	.align		4
.L_976:
        /*0048*/ 	.byte	0x03, 0x50
        /*004a*/ 	.short	0x0000


	//----- nvinfo : EIATTR_MAXREG_COUNT
	.align		4
        /*004c*/ 	.byte	0x03, 0x1b
        /*004e*/ 	.short	0x00ff


	//----- nvinfo : EIATTR_NUM_BARRIERS
	.align		4
        /*0050*/ 	.byte	0x02, 0x4c
        /*0052*/ 	.byte	0x01
	.zero		1


	//----- nvinfo : EIATTR_MERCURY_ISA_VERSION
	.align		4
        /*0054*/ 	.byte	0x03, 0x5f
        /*0056*/ 	.short	0x0101


	//----- nvinfo : EIATTR_VRC_CTA_INIT_COUNT
	.align		4
        /*0058*/ 	.byte	0x02, 0x4a
	.zero		1
	.zero		1


	//----- nvinfo : EIATTR_EXIT_INSTR_OFFSETS
	.align		4
        /*005c*/ 	.byte	0x04, 0x1c
        /*005e*/ 	.short	(.L_978 - .L_977)


	//   ....[0]....
.L_977:
        /*0060*/ 	.word	0x00000420


	//   ....[1]....
        /*0064*/ 	.word	0x000006f0


	//----- nvinfo : EIATTR_CRS_STACK_SIZE
	.align		4
.L_978:
        /*0068*/ 	.byte	0x04, 0x1e
        /*006a*/ 	.short	(.L_980 - .L_979)
.L_979:
        /*006c*/ 	.word	0x00000000


	//----- nvinfo : EIATTR_CBANK_PARAM_SIZE
	.align		4
.L_980:
        /*0070*/ 	.byte	0x03, 0x19
        /*0072*/ 	.short	0x0020


	//----- nvinfo : EIATTR_PARAM_CBANK
	.align		4
        /*0074*/ 	.byte	0x04, 0x0a
        /*0076*/ 	.short	(.L_982 - .L_981)
	.align		4
.L_981:
        /*0078*/ 	.word	index@(.nv.constant0._Z29c_find_max_and_add_abs_scalarPfiP6float2S_)
        /*007c*/ 	.short	0x0380
        /*007e*/ 	.short	0x0020


	//----- nvinfo : EIATTR_SW_WAR
	.align		4
.L_982:
        /*0080*/ 	.byte	0x04, 0x36
        /*0082*/ 	.short	(.L_984 - .L_983)
.L_983:
        /*0084*/ 	.word	0x00000008
.L_984:


//--------------------- .nv.info._Z29d_find_max_and_add_abs_scalarPdiS_S_ --------------------------
	.section	.nv.info._Z29d_find_max_and_add_abs_scalarPdiS_S_,"",@"SHT_CUDA_INFO"
	.sectionflags	@""
	.align	4


	//----- nvinfo : EIATTR_CUDA_API_VERSION
	.align		4
        /*0000*/ 	.byte	0x04, 0x37
        /*0002*/ 	.short	(.L_986 - .L_985)
.L_985:
        /*0004*/ 	.word	0x00000082


	//----- nvinfo : EIATTR_KPARAM_INFO
	.align		4
.L_986:
        /*0008*/ 	.byte	0x04, 0x17
        /*000a*/ 	.short	(.L_988 - .L_987)
.L_987:
        /*000c*/ 	.word	0x00000000
        /*0010*/ 	.short	0x0003
        /*0012*/ 	.short	0x0018
        /*0014*/ 	.byte	0x00, 0xf5, 0x21, 0x00


	//----- nvinfo : EIATTR_KPARAM_INFO
	.align		4
.L_988:
        /*0018*/ 	.byte	0x04, 0x17
        /*001a*/ 	.short	(.L_990 - .L_989)
.L_989:
        /*001c*/ 	.word	0x00000000
        /*0020*/ 	.short	0x0002
        /*0022*/ 	.short	0x0010
        /*0024*/ 	.byte	0x00, 0xf5, 0x21, 0x00


	//----- nvinfo : EIATTR_KPARAM_INFO
	.align		4
.L_990:
        /*0028*/ 	.byte	0x04, 0x17
        /*002a*/ 	.short	(.L_992 - .L_991)
.L_991:
        /*002c*/ 	.word	0x00000000
        /*0030*/ 	.short	0x0001
        /*0032*/ 	.short	0x0008
        /*0034*/ 	.byte	0x00, 0xf0, 0x11, 0x00


	//----- nvinfo : EIATTR_KPARAM_INFO
	.align		4
.L_992:
        /*0038*/ 	.byte	0x04, 0x17
        /*003a*/ 	.short	(.L_994 - .L_993)
.L_993:
        /*003c*/ 	.word	0x00000000
        /*0040*/ 	.short	0x0000
        /*0042*/ 	.short	0x0000
        /*0044*/ 	.byte	0x00, 0xf5, 0x21, 0x00


	//----- nvinfo : EIATTR_SPARSE_MMA_MASK
	.align		4
.L_994:
        /*0048*/ 	.byte	0x03, 0x50
        /*004a*/ 	.short	0x0000


	//----- nvinfo : EIATTR_MAXREG_COUNT
	.align		4
        /*004c*/ 	.byte	0x03, 0x1b
        /*004e*/ 	.short	0x00ff


	//----- nvinfo : EIATTR_NUM_BARRIERS
	.align		4
        /*0050*/ 	.byte	0x02, 0x4c
        /*0052*/ 	.byte	0x01
	.zero		1


	//----- nvinfo : EIATTR_MERCURY_ISA_VERSION
	.align		4
        /*0054*/ 	.byte	0x03, 0x5f
        /*0056*/ 	.short	0x0101


	//----- nvinfo : EIATTR_VRC_CTA_INIT_COUNT
	.align		4
        /*0058*/ 	.byte	0x02, 0x4a
	.zero		1
	.zero		1


	//----- nvinfo : EIATTR_EXIT_INSTR_OFFSETS
	.align		4
        /*005c*/ 	.byte	0x04, 0x1c
        /*005e*/ 	.short	(.L_996 - .L_995)


	//   ....[0]....
.L_995:
        /*0060*/ 	.word	0x00000730


	//   ....[1]....
        /*0064*/ 	.word	0x000008a0


	//----- nvinfo : EIATTR_CRS_STACK_SIZE
	.align		4
.L_996:
        /*0068*/ 	.byte	0x04, 0x1e
        /*006a*/ 	.short	(.L_998 - .L_997)
.L_997:
        /*006c*/ 	.word	0x00000000


	//----- nvinfo : EIATTR_CBANK_PARAM_SIZE
	.align		4
.L_998:
        /*0070*/ 	.byte	0x03, 0x19
        /*0072*/ 	.short	0x0020


	//----- nvinfo : EIATTR_PARAM_CBANK
	.align		4
        /*0074*/ 	.byte	0x04, 0x0a
        /*0076*/ 	.short	(.L_1000 - .L_999)
	.align		4
.L_999:
        /*0078*/ 	.word	index@(.nv.constant0._Z29d_find_max_and_add_abs_scalarPdiS_S_)
        /*007c*/ 	.short	0x0380
        /*007e*/ 	.short	0x0020


	//----- nvinfo : EIATTR_SW_WAR
	.align		4
.L_1000:
        /*0080*/ 	.byte	0x04, 0x36
        /*0082*/ 	.short	(.L_1002 - .L_1001)
.L_1001:
        /*0084*/ 	.word	0x00000008
.L_1002:


//--------------------- .nv.info._Z29s_find_max_and_add_abs_scalarPfiS_S_ --------------------------
	.section	.nv.info._Z29s_find_max_and_add_abs_scalarPfiS_S_,"",@"SHT_CUDA_INFO"
	.sectionflags	@""
	.align	4


	//----- nvinfo : EIATTR_CUDA_API_VERSION
	.align		4
        /*0000*/ 	.byte	0x04, 0x37
        /*0002*/ 	.short	(.L_1004 - .L_1003)
.L_1003:
        /*0004*/ 	.word	0x00000082


	//----- nvinfo : EIATTR_KPARAM_INFO
	.align		4
.L_1004:
        /*0008*/ 	.byte	0x04, 0x17
        /*000a*/ 	.short	(.L_1006 - .L_1005)
.L_1005:
        /*000c*/ 	.word	0x00000000
        /*0010*/ 	.short	0x0003
        /*0012*/ 	.short	0x0018
        /*0014*/ 	.byte	0x00, 0xf5, 0x21, 0x00


	//----- nvinfo : EIATTR_KPARAM_INFO
	.align		4
.L_1006:
        /*0018*/ 	.byte	0x04, 0x17
        /*001a*/ 	.short	(.L_1008 - .L_1007)
.L_1007:
        /*001c*/ 	.word	0x00000000
        /*0020*/ 	.short	0x0002
        /*0022*/ 	.short	0x0010
        /*0024*/ 	.byte	0x00, 0xf5, 0x21, 0x00


	//----- nvinfo : EIATTR_KPARAM_INFO
	.align		4
.L_1008:
        /*0028*/ 	.byte	0x04, 0x17
        /*002a*/ 	.short	(.L_1010 - .L_1009)
.L_1009:
        /*002c*/ 	.word	0x00000000
        /*0030*/ 	.short	0x0001
        /*0032*/ 	.short	0x0008
        /*0034*/ 	.byte	0x00, 0xf0, 0x11, 0x00


	//----- nvinfo : EIATTR_KPARAM_INFO
	.align		4
.L_1010:
        /*0038*/ 	.byte	0x04, 0x17
        /*003a*/ 	.short	(.L_1012 - .L_1011)
.L_1011:
        /*003c*/ 	.word	0x00000000
        /*0040*/ 	.short	0x0000
        /*0042*/ 	.short	0x0000
        /*0044*/ 	.byte	0x00, 0xf5, 0x21, 0x00


	//----- nvinfo : EIATTR_SPARSE_MMA_MASK
	.align		4
.L_1012:
        /*0048*/ 	.byte	0x03, 0x50
        /*004a*/ 	.short	0x0000


	//----- nvinfo : EIATTR_MAXREG_COUNT
	.align		4
        /*004c*/ 	.byte	0x03, 0x1b
        /*004e*/ 	.short	0x00ff


	//----- nvinfo : EIATTR_NUM_BARRIERS
	.align		4
        /*0050*/ 	.byte	0x02, 0x4c
        /*0052*/ 	.byte	0x01
	.zero		1


	//----- nvinfo : EIATTR_MERCURY_ISA_VERSION
	.align		4
        /*0054*/ 	.byte	0x03, 0x5f
        /*0056*/ 	.short	0x0101


	//----- nvinfo : EIATTR_VRC_CTA_INIT_COUNT
	.align		4
        /*0058*/ 	.byte	0x02, 0x4a
	.zero		1
	.zero		1


	//----- nvinfo : EIATTR_EXIT_INSTR_OFFSETS
	.align		4
        /*005c*/ 	.byte	0x04, 0x1c
        /*005e*/ 	.short	(.L_1014 - .L_1013)


	//   ....[0]....
.L_1013:
        /*0060*/ 	.word	0x00000420


	//   ....[1]....
        /*0064*/ 	.word	0x000004f0


	//----- nvinfo : EIATTR_CRS_STACK_SIZE
	.align		4
.L_1014:
        /*0068*/ 	.byte	0x04, 0x1e
        /*006a*/ 	.short	(.L_1016 - .L_1015)
.L_1015:
        /*006c*/ 	.word	0x00000000


	//----- nvinfo : EIATTR_CBANK_PARAM_SIZE
	.align		4
.L_1016:
        /*0070*/ 	.byte	0x03, 0x19
        /*0072*/ 	.short	0x0020


	//----- nvinfo : EIATTR_PARAM_CBANK
	.align		4
        /*0074*/ 	.byte	0x04, 0x0a
        /*0076*/ 	.short	(.L_1018 - .L_1017)
	.align		4
.L_1017:
        /*0078*/ 	.word	index@(.nv.constant0._Z29s_find_max_and_add_abs_scalarPfiS_S_)
        /*007c*/ 	.short	0x0380
        /*007e*/ 	.short	0x0020


	//----- nvinfo : EIATTR_SW_WAR
	.align		4
.L_1018:
        /*0080*/ 	.byte	0x04, 0x36
        /*0082*/ 	.short	(.L_1020 - .L_1019)
.L_1019:
        /*0084*/ 	.word	0x00000008
.L_1020:


//--------------------- .nv.info._Z16z_absTraceKernelP7double2Pdii --------------------------
	.section	.nv.info._Z16z_absTraceKernelP7double2Pdii,"",@"SHT_CUDA_INFO"
	.sectionflags	@""
	.align	4


	//----- nvinfo : EIATTR_CUDA_API_VERSION
	.align		4
        /*0000*/ 	.byte	0x04, 0x37
        /*0002*/ 	.short	(.L_1022 - .L_1021)
.L_1021:
        /*0004*/ 	.word	0x00000082


	//----- nvinfo : EIATTR_KPARAM_INFO
	.align		4
.L_1022:
        /*0008*/ 	.byte	0x04, 0x17
        /*000a*/ 	.short	(.L_1024 - .L_1023)
.L_1023:
        /*000c*/ 	.word	0x00000000
        /*0010*/ 	.short	0x0003
        /*0012*/ 	.short	0x0014
        /*0014*/ 	.byte	0x00, 0xf0, 0x11, 0x00


	//----- nvinfo : EIATTR_KPARAM_INFO
	.align		4
.L_1024:
        /*0018*/ 	.byte	0x04, 0x17
        /*001a*/ 	.short	(.L_1026 - .L_1025)
.L_1025:
        /*001c*/ 	.word	0x00000000
        /*0020*/ 	.short	0x0002
        /*0022*/ 	.short	0x0010
        /*0024*/ 	.byte	0x00, 0xf0, 0x11, 0x00


	//----- nvinfo : EIATTR_KPARAM_INFO
	.align		4
.L_1026:
        /*0028*/ 	.byte	0x04, 0x17
        /*002a*/ 	.short	(.L_1028 - .L_1027)
.L_1027:
        /*002c*/ 	.word	0x00000000
        /*0030*/ 	.short	0x0001
        /*0032*/ 	.short	0x0008
        /*0034*/ 	.byte	0x00, 0xf5, 0x21, 0x00


	//----- nvinfo : EIATTR_KPARAM_INFO
	.align		4
.L_1028:
        /*0038*/ 	.byte	0x04, 0x17
        /*003a*/ 	.short	(.L_1030 - .L_1029)
.L_1029:
        /*003c*/ 	.word	0x00000000
        /*0040*/ 	.short	0x0000
        /*0042*/ 	.short	0x0000
        /*0044*/ 	.byte	0x00, 0xf5, 0x21, 0x00


	//----- nvinfo : EIATTR_SPARSE_MMA_MASK
	.align		4
.L_1030:
        /*0048*/ 	.byte	0x03, 0x50
        /*004a*/ 	.short	0x0000


	//----- nvinfo : EIATTR_MAXREG_COUNT
	.align		4
        /*004c*/ 	.byte	0x03, 0x1b
        /*004e*/ 	.short	0x00ff


	//----- nvinfo : EIATTR_NUM_BARRIERS
	.align		4
        /*0050*/ 	.byte	0x02, 0x4c
        /*0052*/ 	.byte	0x01
	.zero		1


	//----- nvinfo : EIATTR_MERCURY_ISA_VERSION
	.align		4
        /*0054*/ 	.byte	0x03, 0x5f
        /*0056*/ 	.short	0x0101


	//----- nvinfo : EIATTR_VRC_CTA_INIT_COUNT
	.align		4
        /*0058*/ 	.byte	0x02, 0x4a
	.zero		1
	.zero		1


	//----- nvinfo : EIATTR_EXIT_INSTR_OFFSETS
	.align		4
        /*005c*/ 	.byte	0x04, 0x1c
        /*005e*/ 	.short	(.L_1032 - .L_1031)


	//   ....[0]....
.L_1031:
        /*0060*/ 	.word	0x00000880


	//   ....[1]....
        /*0064*/ 	.word	0x000008c0


	//----- nvinfo : EIATTR_CRS_STACK_SIZE
	.align		4
.L_1032:
        /*0068*/ 	.byte	0x04, 0x1e
        /*006a*/ 	.short	(.L_1034 - .L_1033)
.L_1033:
        /*006c*/ 	.word	0x00000000


	//----- nvinfo : EIATTR_CBANK_PARAM_SIZE
	.align		4
.L_1034:
        /*0070*/ 	.byte	0x03, 0x19
        /*0072*/ 	.short	0x0018


	//----- nvinfo : EIATTR_PARAM_CBANK
	.align		4
        /*0074*/ 	.byte	0x04, 0x0a
        /*0076*/ 	.short	(.L_1036 - .L_1035)
	.align		4
.L_1035:
        /*0078*/ 	.word	index@(.nv.constant0._Z16z_absTraceKernelP7double2Pdii)
        /*007c*/ 	.short	0x0380
        /*007e*/ 	.short	0x0018


	//----- nvinfo : EIATTR_SW_WAR
	.align		4
.L_1036:
        /*0080*/ 	.byte	0x04, 0x36
        /*0082*/ 	.short	(.L_1038 - .L_1037)
.L_1037:
        /*0084*/ 	.word	0x00000008
.L_1038:


//--------------------- .nv.info._Z16c_absTraceKernelP6float2Pfii --------------------------
	.section	.nv.info._Z16c_absTraceKernelP6float2Pfii,"",@"SHT_CUDA_INFO"
	.sectionflags	@""
	.align	4


	//----- nvinfo : EIATTR_CUDA_API_VERSION
	.align		4
        /*0000*/ 	.byte	0x04, 0x37
        /*0002*/ 	.short	(.L_1040 - .L_1039)
.L_1039:
        /*0004*/ 	.word	0x00000082


	//----- nvinfo : EIATTR_KPARAM_INFO
	.align		4
.L_1040:
        /*0008*/ 	.byte	0x04, 0x17
        /*000a*/ 	.short	(.L_1042 - .L_1041)
.L_1041:
        /*000c*/ 	.word	0x00000000
        /*0010*/ 	.short	0x0003
        /*0012*/ 	.short	0x0014
        /*0014*/ 	.byte	0x00, 0xf0, 0x11, 0x00


	//----- nvinfo : EIATTR_KPARAM_INFO
	.align		4
.L_1042:
        /*0018*/ 	.byte	0x04, 0x17
        /*001a*/ 	.short	(.L_1044 - .L_1043)
.L_1043:
        /*001c*/ 	.word	0x00000000
        /*0020*/ 	.short	0x0002
        /*0022*/ 	.short	0x0010
        /*0024*/ 	.byte	0x00, 0xf0, 0x11, 0x00


	//----- nvinfo : EIATTR_KPARAM_INFO
	.align		4
.L_1044:
        /*0028*/ 	.byte	0x04, 0x17
        /*002a*/ 	.short	(.L_1046 - .L_1045)
.L_1045:
        /*002c*/ 	.word	0x00000000
        /*0030*/ 	.short	0x0001
        /*0032*/ 	.short	0x0008
        /*0034*/ 	.byte	0x00, 0xf5, 0x21, 0x00


	//----- nvinfo : EIATTR_KPARAM_INFO
	.align		4
.L_1046:
        /*0038*/ 	.byte	0x04, 0x17
        /*003a*/ 	.short	(.L_1048 - .L_1047)
.L_1047:
        /*003c*/ 	.word	0x00000000
        /*0040*/ 	.short	0x0000
        /*0042*/ 	.short	0x0000
        /*0044*/ 	.byte	0x00, 0xf5, 0x21, 0x00


	//----- nvinfo : EIATTR_SPARSE_MMA_MASK
	.align		4
.L_1048:
        /*0048*/ 	.byte	0x03, 0x50
        /*004a*/ 	.short	0x0000


	//----- nvinfo : EIATTR_MAXREG_COUNT
	.align		4
        /*004c*/ 	.byte	0x03, 0x1b
        /*004e*/ 	.short	0x00ff


	//----- nvinfo : EIATTR_NUM_BARRIERS
	.align		4
        /*0050*/ 	.byte	0x02, 0x4c
        /*0052*/ 	.byte	0x01
	.zero		1


	//----- nvinfo : EIATTR_MERCURY_ISA_VERSION
	.align		4
        /*0054*/ 	.byte	0x03, 0x5f
        /*0056*/ 	.short	0x0101


	//----- nvinfo : EIATTR_VRC_CTA_INIT_COUNT
	.align		4
        /*0058*/ 	.byte	0x02, 0x4a
	.zero		1
	.zero		1


	//----- nvinfo : EIATTR_EXIT_INSTR_OFFSETS
	.align		4
        /*005c*/ 	.byte	0x04, 0x1c
        /*005e*/ 	.short	(.L_1050 - .L_1049)


	//   ....[0]....
.L_1049:
        /*0060*/ 	.word	0x000006a0


	//   ....[1]....
        /*0064*/ 	.word	0x000006e0


	//----- nvinfo : EIATTR_CRS_STACK_SIZE
	.align		4
.L_1050:
        /*0068*/ 	.byte	0x04, 0x1e
        /*006a*/ 	.short	(.L_1052 - .L_1051)
.L_1051:
        /*006c*/ 	.word	0x00000000


	//----- nvinfo : EIATTR_CBANK_PARAM_SIZE
	.align		4
.L_1052:
        /*0070*/ 	.byte	0x03, 0x19
        /*0072*/ 	.short	0x0018


	//----- nvinfo : EIATTR_PARAM_CBANK
	.align		4
        /*0074*/ 	.byte	0x04, 0x0a
        /*0076*/ 	.short	(.L_1054 - .L_1053)
	.align		4
.L_1053:
        /*0078*/ 	.word	index@(.nv.constant0._Z16c_absTraceKernelP6float2Pfii)
        /*007c*/ 	.short	0x0380
        /*007e*/ 	.short	0x0018


	//----- nvinfo : EIATTR_SW_WAR
	.align		4
.L_1054:
        /*0080*/ 	.byte	0x04, 0x36
        /*0082*/ 	.short	(.L_1056 - .L_1055)
.L_1055:
        /*0084*/ 	.word	0x00000008
.L_1056:


//--------------------- .nv.info._Z16d_absTraceKernelPdS_ii --------------------------
	.section	.nv.info._Z16d_absTraceKernelPdS_ii,"",@"SHT_CUDA_INFO"
	.sectionflags	@""
	.align	4


	//----- nvinfo : EIATTR_CUDA_API_VERSION
	.align		4
        /*0000*/ 	.byte	0x04, 0x37
        /*0002*/ 	.short	(.L_1058 - .L_1057)
.L_1057:
        /*0004*/ 	.word	0x00000082


	//----- nvinfo : EIATTR_KPARAM_INFO
	.align		4
.L_1058:
        /*0008*/ 	.byte	0x04, 0x17
        /*000a*/ 	.short	(.L_1060 - .L_1059)
.L_1059:
        /*000c*/ 	.word	0x00000000
        /*0010*/ 	.short	0x0003
        /*0012*/ 	.short	0x0014
        /*0014*/ 	.byte	0x00, 0xf0, 0x11, 0x00


	//----- nvinfo : EIATTR_KPARAM_INFO
	.align		4
.L_1060:
        /*0018*/ 	.byte	0x04, 0x17
        /*001a*/ 	.short	(.L_1062 - .L_1061)
.L_1061:
        /*001c*/ 	.word	0x00000000
        /*0020*/ 	.short	0x0002
        /*0022*/ 	.short	0x0010
        /*0024*/ 	.byte	0x00, 0xf0, 0x11, 0x00


	//----- nvinfo : EIATTR_KPARAM_INFO
	.align		4
.L_1062:
        /*0028*/ 	.byte	0x04, 0x17
        /*002a*/ 	.short	(.L_1064 - .L_1063)
.L_1063:
        /*002c*/ 	.word	0x00000000
        /*0030*/ 	.short	0x0001
        /*0032*/ 	.short	0x0008
        /*0034*/ 	.byte	0x00, 0xf5, 0x21, 0x00


	//----- nvinfo : EIATTR_KPARAM_INFO
	.align		4
.L_1064:
        /*0038*/ 	.byte	0x04, 0x17
        /*003a*/ 	.short	(.L_1066 - .L_1065)
.L_1065:
        /*003c*/ 	.word	0x00000000
        /*0040*/ 	.short	0x0000
        /*0042*/ 	.short	0x0000
        /*0044*/ 	.byte	0x00, 0xf5, 0x21, 0x00


	//----- nvinfo : EIATTR_SPARSE_MMA_MASK
	.align		4
.L_1066:
        /*0048*/ 	.byte	0x03, 0x50
        /*004a*/ 	.short	0x0000


	//----- nvinfo : EIATTR_MAXREG_COUNT
	.align		4
        /*004c*/ 	.byte	0x03, 0x1b
        /*004e*/ 	.short	0x00ff


	//----- nvinfo : EIATTR_NUM_BARRIERS
	.align		4
        /*0050*/ 	.byte	0x02, 0x4c
        /*0052*/ 	.byte	0x01
	.zero		1


	//----- nvinfo : EIATTR_MERCURY_ISA_VERSION
	.align		4
        /*0054*/ 	.byte	0x03, 0x5f
        /*0056*/ 	.short	0x0101


	//----- nvinfo : EIATTR_VRC_CTA_INIT_COUNT
	.align		4
        /*0058*/ 	.byte	0x02, 0x4a
	.zero		1
	.zero		1


	//----- nvinfo : EIATTR_EXIT_INSTR_OFFSETS
	.align		4
        /*005c*/ 	.byte	0x04, 0x1c
        /*005e*/ 	.short	(.L_1068 - .L_1067)


	//   ....[0]....
.L_1067:
        /*0060*/ 	.word	0x00000440


	//   ....[1]....
        /*0064*/ 	.word	0x00000480


	//----- nvinfo : EIATTR_CBANK_PARAM_SIZE
	.align		4
.L_1068:
        /*0068*/ 	.byte	0x03, 0x19
        /*006a*/ 	.short	0x0018


	//----- nvinfo : EIATTR_PARAM_CBANK
	.align		4
        /*006c*/ 	.byte	0x04, 0x0a
        /*006e*/ 	.short	(.L_1070 - .L_1069)
	.align		4
.L_1069:
        /*0070*/ 	.word	index@(.nv.constant0._Z16d_absTraceKernelPdS_ii)
        /*0074*/ 	.short	0x0380
        /*0076*/ 	.short	0x0018


	//----- nvinfo : EIATTR_SW_WAR
	.align		4
.L_1070:
        /*0078*/ 	.byte	0x04, 0x36
        /*007a*/ 	.short	(.L_1072 - .L_1071)
.L_1071:
        /*007c*/ 	.word	0x00000008
.L_1072:


//--------------------- .nv.info._Z16s_absTraceKernelPfS_ii --------------------------
	.section	.nv.info._Z16s_absTraceKernelPfS_ii,"",@"SHT_CUDA_INFO"
	.sectionflags	@""
	.align	4


	//----- nvinfo : EIATTR_CUDA_API_VERSION
	.align		4
        /*0000*/ 	.byte	0x04, 0x37
        /*0002*/ 	.short	(.L_1074 - .L_1073)
.L_1073:
        /*0004*/ 	.word	0x00000082


	//----- nvinfo : EIATTR_KPARAM_INFO
	.align		4
.L_1074:
        /*0008*/ 	.byte	0x04, 0x17
        /*000a*/ 	.short	(.L_1076 - .L_1075)
.L_1075:
        /*000c*/ 	.word	0x00000000
        /*0010*/ 	.short	0x0003
        /*0012*/ 	.short	0x0014
        /*0014*/ 	.byte	0x00, 0xf0, 0x11, 0x00


	//----- nvinfo : EIATTR_KPARAM_INFO
	.align		4
.L_1076:
        /*0018*/ 	.byte	0x04, 0x17
        /*001a*/ 	.short	(.L_1078 - .L_1077)
.L_1077:
        /*001c*/ 	.word	0x00000000
        /*0020*/ 	.short	0x0002
        /*0022*/ 	.short	0x0010
        /*0024*/ 	.byte	0x00, 0xf0, 0x11, 0x00


	//----- nvinfo : EIATTR_KPARAM_INFO
	.align		4
.L_1078:
        /*0028*/ 	.byte	0x04, 0x17
        /*002a*/ 	.short	(.L_1080 - .L_1079)
.L_1079:
        /*002c*/ 	.word	0x00000000
        /*0030*/ 	.short	0x0001
        /*0032*/ 	.short	0x0008
        /*0034*/ 	.byte	0x00, 0xf5, 0x21, 0x00


	//----- nvinfo : EIATTR_KPARAM_INFO
	.align		4
.L_1080:
        /*0038*/ 	.byte	0x04, 0x17
        /*003a*/ 	.short	(.L_1082 - .L_1081)
.L_1081:
        /*003c*/ 	.word	0x00000000
        /*0040*/ 	.short	0x0000
        /*0042*/ 	.short	0x0000
        /*0044*/ 	.byte	0x00, 0xf5, 0x21, 0x00


	//----- nvinfo : EIATTR_SPARSE_MMA_MASK
	.align		4
.L_1082:
        /*0048*/ 	.byte	0x03, 0x50
        /*004a*/ 	.short	0x0000


	//----- nvinfo : EIATTR_MAXREG_COUNT
	.align		4
        /*004c*/ 	.byte	0x03, 0x1b
        /*004e*/ 	.short	0x00ff


	//----- nvinfo : EIATTR_NUM_BARRIERS
	.align		4
        /*0050*/ 	.byte	0x02, 0x4c
        /*0052*/ 	.byte	0x01
	.zero		1


	//----- nvinfo : EIATTR_MERCURY_ISA_VERSION
	.align		4
        /*0054*/ 	.byte	0x03, 0x5f
        /*0056*/ 	.short	0x0101


	//----- nvinfo : EIATTR_VRC_CTA_INIT_COUNT
	.align		4
        /*0058*/ 	.byte	0x02, 0x4a
	.zero		1
	.zero		1


	//----- nvinfo : EIATTR_EXIT_INSTR_OFFSETS
	.align		4
        /*005c*/ 	.byte	0x04, 0x1c
        /*005e*/ 	.short	(.L_1084 - .L_1083)


	//   ....[0]....
.L_1083:
        /*0060*/ 	.word	0x00000440


	//   ....[1]....
        /*0064*/ 	.word	0x00000480


	//----- nvinfo : EIATTR_CBANK_PARAM_SIZE
	.align		4
.L_1084:
        /*0068*/ 	.byte	0x03, 0x19
        /*006a*/ 	.short	0x0018


	//----- nvinfo : EIATTR_PARAM_CBANK
	.align		4
        /*006c*/ 	.byte	0x04, 0x0a
        /*006e*/ 	.short	(.L_1086 - .L_1085)
	.align		4
.L_1085:
        /*0070*/ 	.word	index@(.nv.constant0._Z16s_absTraceKernelPfS_ii)
        /*0074*/ 	.short	0x0380
        /*0076*/ 	.short	0x0018


	//----- nvinfo : EIATTR_SW_WAR
	.align		4
.L_1086:
        /*0078*/ 	.byte	0x04, 0x36
        /*007a*/ 	.short	(.L_1088 - .L_1087)
.L_1087:
        /*007c*/ 	.word	0x00000008
.L_1088:


//--------------------- .nv.info._Z17z_convert2ComplexPdP7double2 --------------------------
	.section	.nv.info._Z17z_convert2ComplexPdP7double2,"",@"SHT_CUDA_INFO"
	.sectionflags	@""
	.align	4


	//----- nvinfo : EIATTR_CUDA_API_VERSION
	.align		4
        /*0000*/ 	.byte	0x04, 0x37
        /*0002*/ 	.short	(.L_1090 - .L_1089)
.L_1089:
        /*0004*/ 	.word	0x00000082


	//----- nvinfo : EIATTR_KPARAM_INFO
	.align		4
.L_1090:
        /*0008*/ 	.byte	0x04, 0x17
        /*000a*/ 	.short	(.L_1092 - .L_1091)
.L_1091:
        /*000c*/ 	.word	0x00000000
        /*0010*/ 	.short	0x0001
        /*0012*/ 	.short	0x0008
        /*0014*/ 	.byte	0x00, 0xf5, 0x21, 0x00


	//----- nvinfo : EIATTR_KPARAM_INFO
	.align		4
.L_1092:
        /*0018*/ 	.byte	0x04, 0x17
        /*001a*/ 	.short	(.L_1094 - .L_1093)
.L_1093:
        /*001c*/ 	.word	0x00000000
        /*0020*/ 	.short	0x0000
        /*0022*/ 	.short	0x0000
        /*0024*/ 	.byte	0x00, 0xf5, 0x21, 0x00


	//----- nvinfo : EIATTR_SPARSE_MMA_MASK
	.align		4
.L_1094:
        /*0028*/ 	.byte	0x03, 0x50
        /*002a*/ 	.short	0x0000


	//----- nvinfo : EIATTR_MAXREG_COUNT
	.align		4
        /*002c*/ 	.byte	0x03, 0x1b
        /*002e*/ 	.short	0x00ff


	//----- nvinfo : EIATTR_MERCURY_ISA_VERSION
	.align		4
        /*0030*/ 	.byte	0x03, 0x5f
        /*0032*/ 	.short	0x0101


	//----- nvinfo : EIATTR_VRC_CTA_INIT_COUNT
	.align		4
        /*0034*/ 	.byte	0x02, 0x4a
	.zero		1
	.zero		1


	//----- nvinfo : EIATTR_EXIT_INSTR_OFFSETS
	.align		4
        /*0038*/ 	.byte	0x04, 0x1c
        /*003a*/ 	.short	(.L_1096 - .L_1095)


	//   ....[0]....
.L_1095:
        /*003c*/ 	.word	0x00000070


	//----- nvinfo : EIATTR_CBANK_PARAM_SIZE
	.align		4
.L_1096:
        /*0040*/ 	.byte	0x03, 0x19
        /*0042*/ 	.short	0x0010


	//----- nvinfo : EIATTR_PARAM_CBANK
	.align		4
        /*0044*/ 	.byte	0x04, 0x0a
        /*0046*/ 	.short	(.L_1098 - .L_1097)
	.align		4
.L_1097:
        /*0048*/ 	.word	index@(.nv.constant0._Z17z_convert2ComplexPdP7double2)
        /*004c*/ 	.short	0x0380
        /*004e*/ 	.short	0x0010


	//----- nvinfo : EIATTR_SW_WAR
	.align		4
.L_1098:
        /*0050*/ 	.byte	0x04, 0x36
        /*0052*/ 	.short	(.L_1100 - .L_1099)
.L_1099:
        /*0054*/ 	.word	0x00000008
.L_1100:


//--------------------- .nv.info._Z17c_convert2ComplexPfP6float2 --------------------------
	.section	.nv.info._Z17c_convert2ComplexPfP6float2,"",@"SHT_CUDA_INFO"
	.sectionflags	@""
	.align	4


	//----- nvinfo : EIATTR_CUDA_API_VERSION
	.align		4
        /*0000*/ 	.byte	0x04, 0x37
        /*0002*/ 	.short	(.L_1102 - .L_1101)
.L_1101:
        /*0004*/ 	.word	0x00000082


	//----- nvinfo : EIATTR_KPARAM_INFO
	.align		4
.L_1102:
        /*0008*/ 	.byte	0x04, 0x17
        /*000a*/ 	.short	(.L_1104 - .L_1103)
.L_1103:
        /*000c*/ 	.word	0x00000000
        /*0010*/ 	.short	0x0001
        /*0012*/ 	.short	0x0008
        /*0014*/ 	.byte	0x00, 0xf5, 0x21, 0x00


	//----- nvinfo : EIATTR_KPARAM_INFO
	.align		4
.L_1104:
        /*0018*/ 	.byte	0x04, 0x17
        /*001a*/ 	.short	(.L_1106 - .L_1105)
.L_1105:
        /*001c*/ 	.word	0x00000000
        /*0020*/ 	.short	0x0000
        /*0022*/ 	.short	0x0000
        /*0024*/ 	.byte	0x00, 0xf5, 0x21, 0x00


	//----- nvinfo : EIATTR_SPARSE_MMA_MASK
	.align		4
.L_1106:
        /*0028*/ 	.byte	0x03, 0x50
        /*002a*/ 	.short	0x0000


	//----- nvinfo : EIATTR_MAXREG_COUNT
	.align		4
        /*002c*/ 	.byte	0x03, 0x1b
        /*002e*/ 	.short	0x00ff


	//----- nvinfo : EIATTR_MERCURY_ISA_VERSION
	.align		4
        /*0030*/ 	.byte	0x03, 0x5f
        /*0032*/ 	.short	0x0101


	//----- nvinfo : EIATTR_VRC_CTA_INIT_COUNT
	.align		4
        /*0034*/ 	.byte	0x02, 0x4a
	.zero		1
	.zero		1


	//----- nvinfo : EIATTR_EXIT_INSTR_OFFSETS
	.align		4
        /*0038*/ 	.byte	0x04, 0x1c
        /*003a*/ 	.short	(.L_1108 - .L_1107)


	//   ....[0]....
.L_1107:
        /*003c*/ 	.word	0x00000070


	//----- nvinfo : EIATTR_CBANK_PARAM_SIZE
	.align		4
.L_1108:
        /*0040*/ 	.byte	0x03, 0x19
        /*0042*/ 	.short	0x0010


	//----- nvinfo : EIATTR_PARAM_CBANK
	.align		4
        /*0044*/ 	.byte	0x04, 0x0a
        /*0046*/ 	.short	(.L_1110 - .L_1109)
	.align		4
.L_1109:
        /*0048*/ 	.word	index@(.nv.constant0._Z17c_convert2ComplexPfP6float2)
        /*004c*/ 	.short	0x0380
        /*004e*/ 	.short	0x0010


	//----- nvinfo : EIATTR_SW_WAR
	.align		4
.L_1110:
        /*0050*/ 	.byte	0x04, 0x36
        /*0052*/ 	.short	(.L_1112 - .L_1111)
.L_1111:
        /*0054*/ 	.word	0x00000008
.L_1112:


//--------------------- .nv.info._Z17d_convert2ComplexPdS_ --------------------------
	.section	.nv.info._Z17d_convert2ComplexPdS_,"",@"SHT_CUDA_INFO"
	.sectionflags	@""
	.align	4


	//----- nvinfo : EIATTR_CUDA_API_VERSION
	.align		4
        /*0000*/ 	.byte	0x04, 0x37
        /*0002*/ 	.short	(.L_1114 - .L_1113)
.L_1113:
        /*0004*/ 	.word	0x00000082


	//----- nvinfo : EIATTR_KPARAM_INFO
	.align		4
.L_1114:
        /*0008*/ 	.byte	0x04, 0x17
        /*000a*/ 	.short	(.L_1116 - .L_1115)
.L_1115:
        /*000c*/ 	.word	0x00000000
        /*0010*/ 	.short	0x0001
        /*0012*/ 	.short	0x0008
        /*0014*/ 	.byte	0x00, 0xf5, 0x21, 0x00


	//----- nvinfo : EIATTR_KPARAM_INFO
	.align		4
.L_1116:
        /*0018*/ 	.byte	0x04, 0x17
        /*001a*/ 	.short	(.L_1118 - .L_1117)
.L_1117:
        /*001c*/ 	.word	0x00000000
        /*0020*/ 	.short	0x0000
        /*0022*/ 	.short	0x0000
        /*0024*/ 	.byte	0x00, 0xf5, 0x21, 0x00


	//----- nvinfo : EIATTR_SPARSE_MMA_MASK
	.align		4
.L_1118:
        /*0028*/ 	.byte	0x03, 0x50
        /*002a*/ 	.short	0x0000


	//----- nvinfo : EIATTR_MAXREG_COUNT
	.align		4
        /*002c*/ 	.byte	0x03, 0x1b
        /*002e*/ 	.short	0x00ff


	//----- nvinfo : EIATTR_MERCURY_ISA_VERSION
	.align		4
        /*0030*/ 	.byte	0x03, 0x5f
        /*0032*/ 	.short	0x0101


	//----- nvinfo : EIATTR_VRC_CTA_INIT_COUNT
	.align		4
        /*0034*/ 	.byte	0x02, 0x4a
	.zero		1
	.zero		1


	//----- nvinfo : EIATTR_EXIT_INSTR_OFFSETS
	.align		4
        /*0038*/ 	.byte	0x04, 0x1c
        /*003a*/ 	.short	(.L_1120 - .L_1119)


	//   ....[0]....
.L_1119:
        /*003c*/ 	.word	0x00000060


	//----- nvinfo : EIATTR_CBANK_PARAM_SIZE
	.align		4
.L_1120:
        /*0040*/ 	.byte	0x03, 0x19
        /*0042*/ 	.short	0x0010


	//----- nvinfo : EIATTR_PARAM_CBANK
	.align		4
        /*0044*/ 	.byte	0x04, 0x0a
        /*0046*/ 	.short	(.L_1122 - .L_1121)
	.align		4
.L_1121:
        /*0048*/ 	.word	index@(.nv.constant0._Z17d_convert2ComplexPdS_)
        /*004c*/ 	.short	0x0380
        /*004e*/ 	.short	0x0010


	//----- nvinfo : EIATTR_SW_WAR
	.align		4
.L_1122:
        /*0050*/ 	.byte	0x04, 0x36
        /*0052*/ 	.short	(.L_1124 - .L_1123)
.L_1123:
        /*0054*/ 	.word	0x00000008
.L_1124:


//--------------------- .nv.info._Z17s_convert2ComplexPfS_ --------------------------
	.section	.nv.info._Z17s_convert2ComplexPfS_,"",@"SHT_CUDA_INFO"
	.sectionflags	@""
	.align	4


	//----- nvinfo : EIATTR_CUDA_API_VERSION
	.align		4
        /*0000*/ 	.byte	0x04, 0x37
        /*0002*/ 	.short	(.L_1126 - .L_1125)
.L_1125:
        /*0004*/ 	.word	0x00000082


	//----- nvinfo : EIATTR_KPARAM_INFO
	.align		4
.L_1126:
        /*0008*/ 	.byte	0x04, 0x17
        /*000a*/ 	.short	(.L_1128 - .L_1127)
.L_1127:
        /*000c*/ 	.word	0x00000000
        /*0010*/ 	.short	0x0001
        /*0012*/ 	.short	0x0008
        /*0014*/ 	.byte	0x00, 0xf5, 0x21, 0x00


	//----- nvinfo : EIATTR_KPARAM_INFO
	.align		4
.L_1128:
        /*0018*/ 	.byte	0x04, 0x17
        /*001a*/ 	.short	(.L_1130 - .L_1129)
.L_1129:
        /*001c*/ 	.word	0x00000000
        /*0020*/ 	.short	0x0000
        /*0022*/ 	.short	0x0000
        /*0024*/ 	.byte	0x00, 0xf5, 0x21, 0x00


	//----- nvinfo : EIATTR_SPARSE_MMA_MASK
	.align		4
.L_1130:
        /*0028*/ 	.byte	0x03, 0x50
        /*002a*/ 	.short	0x0000


	//----- nvinfo : EIATTR_MAXREG_COUNT
	.align		4
        /*002c*/ 	.byte	0x03, 0x1b
        /*002e*/ 	.short	0x00ff


	//----- nvinfo : EIATTR_MERCURY_ISA_VERSION
	.align		4
        /*0030*/ 	.byte	0x03, 0x5f
        /*0032*/ 	.short	0x0101


	//----- nvinfo : EIATTR_VRC_CTA_INIT_COUNT
	.align		4
        /*0034*/ 	.byte	0x02, 0x4a
	.zero		1
	.zero		1


	//----- nvinfo : EIATTR_EXIT_INSTR_OFFSETS
	.align		4
        /*0038*/ 	.byte	0x04, 0x1c
        /*003a*/ 	.short	(.L_1132 - .L_1131)


	//   ....[0]....
.L_1131:
        /*003c*/ 	.word	0x00000060


	//----- nvinfo : EIATTR_CBANK_PARAM_SIZE
	.align		4
.L_1132:
        /*0040*/ 	.byte	0x03, 0x19
        /*0042*/ 	.short	0x0010


	//----- nvinfo : EIATTR_PARAM_CBANK
	.align		4
        /*0044*/ 	.byte	0x04, 0x0a
        /*0046*/ 	.short	(.L_1134 - .L_1133)
	.align		4
.L_1133:
        /*0048*/ 	.word	index@(.nv.constant0._Z17s_convert2ComplexPfS_)
        /*004c*/ 	.short	0x0380
        /*004e*/ 	.short	0x0010


	//----- nvinfo : EIATTR_SW_WAR
	.align		4
.L_1134:
        /*0050*/ 	.byte	0x04, 0x36
        /*0052*/ 	.short	(.L_1136 - .L_1135)
.L_1135:
        /*0054*/ 	.word	0x00000008
.L_1136:


//--------------------- .nv.info._Z14z_convert2RealP7double2Pd --------------------------
	.section	.nv.info._Z14z_convert2RealP7double2Pd,"",@"SHT_CUDA_INFO"
	.sectionflags	@""
	.align	4


	//----- nvinfo : EIATTR_CUDA_API_VERSION
	.align		4
        /*0000*/ 	.byte	0x04, 0x37
        /*0002*/ 	.short	(.L_1138 - .L_1137)
.L_1137:
        /*0004*/ 	.word	0x00000082


	//----- nvinfo : EIATTR_KPARAM_INFO
	.align		4
.L_1138:
        /*0008*/ 	.byte	0x04, 0x17
        /*000a*/ 	.short	(.L_1140 - .L_1139)
.L_1139:
        /*000c*/ 	.word	0x00000000
        /*0010*/ 	.short	0x0001
        /*0012*/ 	.short	0x0008
        /*0014*/ 	.byte	0x00, 0xf5, 0x21, 0x00


	//----- nvinfo : EIATTR_KPARAM_INFO
	.align		4
.L_1140:
        /*0018*/ 	.byte	0x04, 0x17
        /*001a*/ 	.short	(.L_1142 - .L_1141)
.L_1141:
        /*001c*/ 	.word	0x00000000
        /*0020*/ 	.short	0x0000
        /*0022*/ 	.short	0x0000
        /*0024*/ 	.byte	0x00, 0xf5, 0x21, 0x00


	//----- nvinfo : EIATTR_SPARSE_MMA_MASK
	.align		4
.L_1142:
        /*0028*/ 	.byte	0x03, 0x50
        /*002a*/ 	.short	0x0000


	//----- nvinfo : EIATTR_MAXREG_COUNT
	.align		4
        /*002c*/ 	.byte	0x03, 0x1b
        /*002e*/ 	.short	0x00ff


	//----- nvinfo : EIATTR_MERCURY_ISA_VERSION
	.align		4
        /*0030*/ 	.byte	0x03, 0x5f
        /*0032*/ 	.short	0x0101


	//----- nvinfo : EIATTR_VRC_CTA_INIT_COUNT
	.align		4
        /*0034*/ 	.byte	0x02, 0x4a
	.zero		1
	.zero		1


	//----- nvinfo : EIATTR_EXIT_INSTR_OFFSETS
	.align		4
        /*0038*/ 	.byte	0x04, 0x1c
        /*003a*/ 	.short	(.L_1144 - .L_1143)


	//   ....[0]....
.L_1143:
        /*003c*/ 	.word	0x00000060


	//----- nvinfo : EIATTR_CBANK_PARAM_SIZE
	.align		4
.L_1144:
        /*0040*/ 	.byte	0x03, 0x19
        /*0042*/ 	.short	0x0010


	//----- nvinfo : EIATTR_PARAM_CBANK
	.align		4
        /*0044*/ 	.byte	0x04, 0x0a
        /*0046*/ 	.short	(.L_1146 - .L_1145)
	.align		4
.L_1145:
        /*0048*/ 	.word	index@(.nv.constant0._Z14z_convert2RealP7double2Pd)
        /*004c*/ 	.short	0x0380
        /*004e*/ 	.short	0x0010


	//----- nvinfo : EIATTR_SW_WAR
	.align		4
.L_1146:
        /*0050*/ 	.byte	0x04, 0x36
        /*0052*/ 	.short	(.L_1148 - .L_1147)
.L_1147:
        /*0054*/ 	.word	0x00000008
.L_1148:


//--------------------- .nv.info._Z14c_convert2RealP6float2Pf --------------------------
	.section	.nv.info._Z14c_convert2RealP6float2Pf,"",@"SHT_CUDA_INFO"
	.sectionflags	@""
	.align	4


	//----- nvinfo : EIATTR_CUDA_API_VERSION
	.align		4
        /*0000*/ 	.byte	0x04, 0x37
        /*0002*/ 	.short	(.L_1150 - .L_1149)
.L_1149:
        /*0004*/ 	.word	0x00000082


	//----- nvinfo : EIATTR_KPARAM_INFO
	.align		4
.L_1150:
        /*0008*/ 	.byte	0x04, 0x17
        /*000a*/ 	.short	(.L_1152 - .L_1151)
.L_1151:
        /*000c*/ 	.word	0x00000000
        /*0010*/ 	.short	0x0001
        /*0012*/ 	.short	0x0008
        /*0014*/ 	.byte	0x00, 0xf5, 0x21, 0x00


	//----- nvinfo : EIATTR_KPARAM_INFO
	.align		4
.L_1152:
        /*0018*/ 	.byte	0x04, 0x17
        /*001a*/ 	.short	(.L_1154 - .L_1153)
.L_1153:
        /*001c*/ 	.word	0x00000000
        /*0020*/ 	.short	0x0000
        /*0022*/ 	.short	0x0000
        /*0024*/ 	.byte	0x00, 0xf5, 0x21, 0x00


	//----- nvinfo : EIATTR_SPARSE_MMA_MASK
	.align		4
.L_1154:
        /*0028*/ 	.byte	0x03, 0x50
        /*002a*/ 	.short	0x0000


	//----- nvinfo : EIATTR_MAXREG_COUNT
	.align		4
        /*002c*/ 	.byte	0x03, 0x1b
        /*002e*/ 	.short	0x00ff


	//----- nvinfo : EIATTR_MERCURY_ISA_VERSION
	.align		4
        /*0030*/ 	.byte	0x03, 0x5f
        /*0032*/ 	.short	0x0101


	//----- nvinfo : EIATTR_VRC_CTA_INIT_COUNT
	.align		4
        /*0034*/ 	.byte	0x02, 0x4a
	.zero		1
	.zero		1


	//----- nvinfo : EIATTR_EXIT_INSTR_OFFSETS
	.align		4
        /*0038*/ 	.byte	0x04, 0x1c
        /*003a*/ 	.short	(.L_1156 - .L_1155)


	//   ....[0]....
.L_1155:
        /*003c*/ 	.word	0x00000060


	//----- nvinfo : EIATTR_CBANK_PARAM_SIZE
	.align		4
.L_1156:
        /*0040*/ 	.byte	0x03, 0x19
        /*0042*/ 	.short	0x0010


	//----- nvinfo : EIATTR_PARAM_CBANK
	.align		4
        /*0044*/ 	.byte	0x04, 0x0a
        /*0046*/ 	.short	(.L_1158 - .L_1157)
	.align		4
.L_1157:
        /*0048*/ 	.word	index@(.nv.constant0._Z14c_convert2RealP6float2Pf)
        /*004c*/ 	.short	0x0380
        /*004e*/ 	.short	0x0010


	//----- nvinfo : EIATTR_SW_WAR
	.align		4
.L_1158:
        /*0050*/ 	.byte	0x04, 0x36
        /*0052*/ 	.short	(.L_1160 - .L_1159)
.L_1159:
        /*0054*/ 	.word	0x00000008
.L_1160:


//--------------------- .nv.info._Z14d_convert2RealPdS_ --------------------------
	.section	.nv.info._Z14d_convert2RealPdS_,"",@"SHT_CUDA_INFO"
	.sectionflags	@""
	.align	4


	//----- nvinfo : EIATTR_CUDA_API_VERSION
	.align		4
        /*0000*/ 	.byte	0x04, 0x37
        /*0002*/ 	.short	(.L_1162 - .L_1161)
.L_1161:
        /*0004*/ 	.word	0x00000082


	//----- nvinfo : EIATTR_KPARAM_INFO
	.align		4
.L_1162:
        /*0008*/ 	.byte	0x04, 0x17
        /*000a*/ 	.short	(.L_1164 - .L_1163)
.L_1163:
        /*000c*/ 	.word	0x00000000
        /*0010*/ 	.short	0x0001
        /*0012*/ 	.short	0x0008
        /*0014*/ 	.byte	0x00, 0xf5, 0x21, 0x00


	//----- nvinfo : EIATTR_KPARAM_INFO
	.align		4
.L_1164:
        /*0018*/ 	.byte	0x04, 0x17
        /*001a*/ 	.short	(.L_1166 - .L_1165)
.L_1165:
        /*001c*/ 	.word	0x00000000
        /*0020*/ 	.short	0x0000
        /*0022*/ 	.short	0x0000
        /*0024*/ 	.byte	0x00, 0xf5, 0x21, 0x00


	//----- nvinfo : EIATTR_SPARSE_MMA_MASK
	.align		4
.L_1166:
        /*0028*/ 	.byte	0x03, 0x50
        /*002a*/ 	.short	0x0000


	//----- nvinfo : EIATTR_MAXREG_COUNT
	.align		4
        /*002c*/ 	.byte	0x03, 0x1b
        /*002e*/ 	.short	0x00ff


	//----- nvinfo : EIATTR_MERCURY_ISA_VERSION
	.align		4
        /*0030*/ 	.byte	0x03, 0x5f
        /*0032*/ 	.short	0x0101


	//----- nvinfo : EIATTR_VRC_CTA_INIT_COUNT
	.align		4
        /*0034*/ 	.byte	0x02, 0x4a
	.zero		1
	.zero		1


	//----- nvinfo : EIATTR_EXIT_INSTR_OFFSETS
	.align		4
        /*0038*/ 	.byte	0x04, 0x1c
        /*003a*/ 	.short	(.L_1168 - .L_1167)


	//   ....[0]....
.L_1167:
        /*003c*/ 	.word	0x00000060


	//----- nvinfo : EIATTR_CBANK_PARAM_SIZE
	.align		4
.L_1168:
        /*0040*/ 	.byte	0x03, 0x19
        /*0042*/ 	.short	0x0010


	//----- nvinfo : EIATTR_PARAM_CBANK
	.align		4
        /*0044*/ 	.byte	0x04, 0x0a
        /*0046*/ 	.short	(.L_1170 - .L_1169)
	.align		4
.L_1169:
        /*0048*/ 	.word	index@(.nv.constant0._Z14d_convert2RealPdS_)
        /*004c*/ 	.short	0x0380
        /*004e*/ 	.short	0x0010


	//----- nvinfo : EIATTR_SW_WAR
	.align		4
.L_1170:
        /*0050*/ 	.byte	0x04, 0x36
        /*0052*/ 	.short	(.L_1172 - .L_1171)
.L_1171:
        /*0054*/ 	.word	0x00000008
.L_1172:


//--------------------- .nv.info._Z14s_convert2RealPfS_ --------------------------
	.section	.nv.info._Z14s_convert2RealPfS_,"",@"SHT_CUDA_INFO"
	.sectionflags	@""
	.align	4


	//----- nvinfo : EIATTR_CUDA_API_VERSION
	.align		4
        /*0000*/ 	.byte	0x04, 0x37
        /*0002*/ 	.short	(.L_1174 - .L_1173)
.L_1173:
        /*0004*/ 	.word	0x00000082


	//----- nvinfo : EIATTR_KPARAM_INFO
	.align		4
.L_1174:
        /*0008*/ 	.byte	0x04, 0x17
        /*000a*/ 	.short	(.L_1176 - .L_1175)
.L_1175:
        /*000c*/ 	.word	0x00000000
        /*0010*/ 	.short	0x0001
        /*0012*/ 	.short	0x0008
        /*0014*/ 	.byte	0x00, 0xf5, 0x21, 0x00


	//----- nvinfo : EIATTR_KPARAM_INFO
	.align		4
.L_1176:
        /*0018*/ 	.byte	0x04, 0x17
        /*001a*/ 	.short	(.L_1178 - .L_1177)
.L_1177:
        /*001c*/ 	.word	0x00000000
        /*0020*/ 	.short	0x0000
        /*0022*/ 	.short	0x0000
        /*0024*/ 	.byte	0x00, 0xf5, 0x21, 0x00


	//----- nvinfo : EIATTR_SPARSE_MMA_MASK
	.align		4
.L_1178:
        /*0028*/ 	.byte	0x03, 0x50
        /*002a*/ 	.short	0x0000


	//----- nvinfo : EIATTR_MAXREG_COUNT
	.align		4
        /*002c*/ 	.byte	0x03, 0x1b
        /*002e*/ 	.short	0x00ff


	//----- nvinfo : EIATTR_MERCURY_ISA_VERSION
	.align		4
        /*0030*/ 	.byte	0x03, 0x5f
        /*0032*/ 	.short	0x0101


	//----- nvinfo : EIATTR_VRC_CTA_INIT_COUNT
	.align		4
        /*0034*/ 	.byte	0x02, 0x4a
	.zero		1
	.zero		1


	//----- nvinfo : EIATTR_EXIT_INSTR_OFFSETS
	.align		4
        /*0038*/ 	.byte	0x04, 0x1c
        /*003a*/ 	.short	(.L_1180 - .L_1179)


	//   ....[0]....
.L_1179:
        /*003c*/ 	.word	0x00000060


	//----- nvinfo : EIATTR_CBANK_PARAM_SIZE
	.align		4
.L_1180:
        /*0040*/ 	.byte	0x03, 0x19
        /*0042*/ 	.short	0x0010


	//----- nvinfo : EIATTR_PARAM_CBANK
	.align		4
        /*0044*/ 	.byte	0x04, 0x0a
        /*0046*/ 	.short	(.L_1182 - .L_1181)
	.align		4
.L_1181:
        /*0048*/ 	.word	index@(.nv.constant0._Z14s_convert2RealPfS_)
        /*004c*/ 	.short	0x0380
        /*004e*/ 	.short	0x0010


	//----- nvinfo : EIATTR_SW_WAR
	.align		4
.L_1182:
        /*0050*/ 	.byte	0x04, 0x36
        /*0052*/ 	.short	(.L_1184 - .L_1183)
.L_1183:
        /*0054*/ 	.word	0x00000008
.L_1184:


//--------------------- .nv.info._Z19z_InverseAndConvertPdP7double2 --------------------------
	.section	.nv.info._Z19z_InverseAndConvertPdP7double2,"",@"SHT_CUDA_INFO"
	.sectionflags	@""
	.align	4


	//----- nvinfo : EIATTR_CUDA_API_VERSION
	.align		4
        /*0000*/ 	.byte	0x04, 0x37
        /*0002*/ 	.short	(.L_1186 - .L_1185)
.L_1185:
        /*0004*/ 	.word	0x00000082


	//----- nvinfo : EIATTR_KPARAM_INFO
	.align		4
.L_1186:
        /*0008*/ 	.byte	0x04, 0x17
        /*000a*/ 	.short	(.L_1188 - .L_1187)
.L_1187:
        /*000c*/ 	.word	0x00000000
        /*0010*/ 	.short	0x0001
        /*0012*/ 	.short	0x0008
        /*0014*/ 	.byte	0x00, 0xf5, 0x21, 0x00


	//----- nvinfo : EIATTR_KPARAM_INFO
	.align		4
.L_1188:
        /*0018*/ 	.byte	0x04, 0x17
        /*001a*/ 	.short	(.L_1190 - .L_1189)
.L_1189:
        /*001c*/ 	.word	0x00000000
        /*0020*/ 	.short	0x0000
        /*0022*/ 	.short	0x0000
        /*0024*/ 	.byte	0x00, 0xf5, 0x21, 0x00


	//----- nvinfo : EIATTR_SPARSE_MMA_MASK
	.align		4
.L_1190:
        /*0028*/ 	.byte	0x03, 0x50
        /*002a*/ 	.short	0x0000


	//----- nvinfo : EIATTR_MAXREG_COUNT
	.align		4
        /*002c*/ 	.byte	0x03, 0x1b
        /*002e*/ 	.short	0x00ff


	//----- nvinfo : EIATTR_MERCURY_ISA_VERSION
	.align		4
        /*0030*/ 	.byte	0x03, 0x5f
        /*0032*/ 	.short	0x0101


	//----- nvinfo : EIATTR_VRC_CTA_INIT_COUNT
	.align		4
        /*0034*/ 	.byte	0x02, 0x4a
	.zero		1
	.zero		1


	//----- nvinfo : EIATTR_EXIT_INSTR_OFFSETS
	.align		4
        /*0038*/ 	.byte	0x04, 0x1c
        /*003a*/ 	.short	(.L_1192 - .L_1191)


	//   ....[0]....
.L_1191:
        /*003c*/ 	.word	0x00000140


	//----- nvinfo : EIATTR_CRS_STACK_SIZE
	.align		4
.L_1192:
        /*0040*/ 	.byte	0x04, 0x1e
        /*0042*/ 	.short	(.L_1194 - .L_1193)
.L_1193:
        /*0044*/ 	.word	0x00000000


	//----- nvinfo : EIATTR_CBANK_PARAM_SIZE
	.align		4
.L_1194:
        /*0048*/ 	.byte	0x03, 0x19
        /*004a*/ 	.short	0x0010


	//----- nvinfo : EIATTR_PARAM_CBANK
	.align		4
        /*004c*/ 	.byte	0x04, 0x0a
        /*004e*/ 	.short	(.L_1196 - .L_1195)
	.align		4
.L_1195:
        /*0050*/ 	.word	index@(.nv.constant0._Z19z_InverseAndConvertPdP7double2)
        /*0054*/ 	.short	0x0380
        /*0056*/ 	.short	0x0010


	//----- nvinfo : EIATTR_SW_WAR
	.align		4
.L_1196:
        /*0058*/ 	.byte	0x04, 0x36
        /*005a*/ 	.short	(.L_1198 - .L_1197)
.L_1197:
        /*005c*/ 	.word	0x00000008
.L_1198:


//--------------------- .nv.info._Z19c_InverseAndConvertPfP6float2 --------------------------
	.section	.nv.info._Z19c_InverseAndConvertPfP6float2,"",@"SHT_CUDA_INFO"
	.sectionflags	@""
	.align	4


	//----- nvinfo : EIATTR_CUDA_API_VERSION
	.align		4
        /*0000*/ 	.byte	0x04, 0x37
        /*0002*/ 	.short	(.L_1200 - .L_1199)
.L_1199:
        /*0004*/ 	.word	0x00000082


	//----- nvinfo : EIATTR_KPARAM_INFO
	.align		4
.L_1200:
        /*0008*/ 	.byte	0x04, 0x17
        /*000a*/ 	.short	(.L_1202 - .L_1201)
.L_1201:
        /*000c*/ 	.word	0x00000000
        /*0010*/ 	.short	0x0001
        /*0012*/ 	.short	0x0008
        /*0014*/ 	.byte	0x00, 0xf5, 0x21, 0x00


	//----- nvinfo : EIATTR_KPARAM_INFO
	.align		4
.L_1202:
        /*0018*/ 	.byte	0x04, 0x17
        /*001a*/ 	.short	(.L_1204 - .L_1203)
.L_1203:
        /*001c*/ 	.word	0x00000000
        /*0020*/ 	.short	0x0000
        /*0022*/ 	.short	0x0000
        /*0024*/ 	.byte	0x00, 0xf5, 0x21, 0x00


	//----- nvinfo : EIATTR_SPARSE_MMA_MASK
	.align		4
.L_1204:
        /*0028*/ 	.byte	0x03, 0x50
        /*002a*/ 	.short	0x0000


	//----- nvinfo : EIATTR_MAXREG_COUNT
	.align		4
        /*002c*/ 	.byte	0x03, 0x1b
        /*002e*/ 	.short	0x00ff


	//----- nvinfo : EIATTR_MERCURY_ISA_VERSION
	.align		4
        /*0030*/ 	.byte	0x03, 0x5f
        /*0032*/ 	.short	0x0101


	//----- nvinfo : EIATTR_VRC_CTA_INIT_COUNT
	.align		4
        /*0034*/ 	.byte	0x02, 0x4a
	.zero		1
	.zero		1


	//----- nvinfo : EIATTR_EXIT_INSTR_OFFSETS
	.align		4
        /*0038*/ 	.byte	0x04, 0x1c
        /*003a*/ 	.short	(.L_1206 - .L_1205)


	//   ....[0]....
.L_1205:
        /*003c*/ 	.word	0x00000120


	//----- nvinfo : EIATTR_CRS_STACK_SIZE
	.align		4
.L_1206:
        /*0040*/ 	.byte	0x04, 0x1e
        /*0042*/ 	.short	(.L_1208 - .L_1207)
.L_1207:
        /*0044*/ 	.word	0x00000000


	//----- nvinfo : EIATTR_CBANK_PARAM_SIZE
	.align		4
.L_1208:
        /*0048*/ 	.byte	0x03, 0x19
        /*004a*/ 	.short	0x0010


	//----- nvinfo : EIATTR_PARAM_CBANK
	.align		4
        /*004c*/ 	.byte	0x04, 0x0a
        /*004e*/ 	.short	(.L_1210 - .L_1209)
	.align		4
.L_1209:
        /*0050*/ 	.word	index@(.nv.constant0._Z19c_InverseAndConvertPfP6float2)
        /*0054*/ 	.short	0x0380
        /*0056*/ 	.short	0x0010


	//----- nvinfo : EIATTR_SW_WAR
	.align		4
.L_1210:
        /*0058*/ 	.byte	0x04, 0x36
        /*005a*/ 	.short	(.L_1212 - .L_1211)
.L_1211:
        /*005c*/ 	.word	0x00000008
.L_1212:


//--------------------- .nv.info._Z19d_InverseAndConvertPdS_ --------------------------
	.section	.nv.info._Z19d_InverseAndConvertPdS_,"",@"SHT_CUDA_INFO"
	.sectionflags	@""
	.align	4


	//----- nvinfo : EIATTR_CUDA_API_VERSION
	.align		4
        /*0000*/ 	.byte	0x04, 0x37
        /*0002*/ 	.short	(.L_1214 - .L_1213)
.L_1213:
        /*0004*/ 	.word	0x00000082


	//----- nvinfo : EIATTR_KPARAM_INFO
	.align		4
.L_1214:
        /*0008*/ 	.byte	0x04, 0x17
        /*000a*/ 	.short	(.L_1216 - .L_1215)
.L_1215:
        /*000c*/ 	.word	0x00000000
        /*0010*/ 	.short	0x0001
        /*0012*/ 	.short	0x0008
        /*0014*/ 	.byte	0x00, 0xf5, 0x21, 0x00


	//----- nvinfo : EIATTR_KPARAM_INFO
	.align		4
.L_1216:
        /*0018*/ 	.byte	0x04, 0x17
        /*001a*/ 	.short	(.L_1218 - .L_1217)
.L_1217:
        /*001c*/ 	.word	0x00000000
        /*0020*/ 	.short	0x0000
        /*0022*/ 	.short	0x0000
        /*0024*/ 	.byte	0x00, 0xf5, 0x21, 0x00


	//----- nvinfo : EIATTR_SPARSE_MMA_MASK
	.align		4
.L_1218:
        /*0028*/ 	.byte	0x03, 0x50
        /*002a*/ 	.short	0x0000


	//----- nvinfo : EIATTR_MAXREG_COUNT
	.align		4
        /*002c*/ 	.byte	0x03, 0x1b
        /*002e*/ 	.short	0x00ff


	//----- nvinfo : EIATTR_MERCURY_ISA_VERSION
	.align		4
        /*0030*/ 	.byte	0x03, 0x5f
        /*0032*/ 	.short	0x0101


	//----- nvinfo : EIATTR_VRC_CTA_INIT_COUNT
	.align		4
        /*0034*/ 	.byte	0x02, 0x4a
	.zero		1
	.zero		1


	//----- nvinfo : EIATTR_EXIT_INSTR_OFFSETS
	.align		4
        /*0038*/ 	.byte	0x04, 0x1c
        /*003a*/ 	.short	(.L_1220 - .L_1219)


	//   ....[0]....
.L_1219:
        /*003c*/ 	.word	0x00000130


	//----- nvinfo : EIATTR_CRS_STACK_SIZE
	.align		4
.L_1220:
        /*0040*/ 	.byte	0x04, 0x1e
        /*0042*/ 	.short	(.L_1222 - .L_1221)
.L_1221:
        /*0044*/ 	.word	0x00000000


	//----- nvinfo : EIATTR_CBANK_PARAM_SIZE
	.align		4
.L_1222:
        /*0048*/ 	.byte	0x03, 0x19
        /*004a*/ 	.short	0x0010


	//----- nvinfo : EIATTR_PARAM_CBANK
	.align		4
        /*004c*/ 	.byte	0x04, 0x0a
        /*004e*/ 	.short	(.L_1224 - .L_1223)
	.align		4
.L_1223:
        /*0050*/ 	.word	index@(.nv.constant0._Z19d_InverseAndConvertPdS_)
        /*0054*/ 	.short	0x0380
        /*0056*/ 	.short	0x0010


	//----- nvinfo : EIATTR_SW_WAR
	.align		4
.L_1224:
        /*0058*/ 	.byte	0x04, 0x36
        /*005a*/ 	.short	(.L_1226 - .L_1225)
.L_1225:
        /*005c*/ 	.word	0x00000008
.L_1226:


//--------------------- .nv.info._Z19s_InverseAndConvertPfS_ --------------------------
	.section	.nv.info._Z19s_InverseAndConvertPfS_,"",@"SHT_CUDA_INFO"
	.sectionflags	@""
	.align	4


	//----- nvinfo : EIATTR_CUDA_API_VERSION
	.align		4
        /*0000*/ 	.byte	0x04, 0x37
        /*0002*/ 	.short	(.L_1228 - .L_1227)
.L_1227:
        /*0004*/ 	.word	0x00000082


	//----- nvinfo : EIATTR_KPARAM_INFO
	.align		4
.L_1228:
        /*0008*/ 	.byte	0x04, 0x17
        /*000a*/ 	.short	(.L_1230 - .L_1229)
.L_1229:
        /*000c*/ 	.word	0x00000000
        /*0010*/ 	.short	0x0001
        /*0012*/ 	.short	0x0008
        /*0014*/ 	.byte	0x00, 0xf5, 0x21, 0x00


	//----- nvinfo : EIATTR_KPARAM_INFO
	.align		4
.L_1230:
        /*0018*/ 	.byte	0x04, 0x17
        /*001a*/ 	.short	(.L_1232 - .L_1231)
.L_1231:
        /*001c*/ 	.word	0x00000000
        /*0020*/ 	.short	0x0000
        /*0022*/ 	.short	0x0000
        /*0024*/ 	.byte	0x00, 0xf5, 0x21, 0x00


	//----- nvinfo : EIATTR_SPARSE_MMA_MASK
	.align		4
.L_1232:
        /*0028*/ 	.byte	0x03, 0x50
        /*002a*/ 	.short	0x0000


	//----- nvinfo : EIATTR_MAXREG_COUNT
	.align		4
        /*002c*/ 	.byte	0x03, 0x1b
        /*002e*/ 	.short	0x00ff


	//----- nvinfo : EIATTR_MERCURY_ISA_VERSION
	.align		4
        /*0030*/ 	.byte	0x03, 0x5f
        /*0032*/ 	.short	0x0101


	//----- nvinfo : EIATTR_VRC_CTA_INIT_COUNT
	.align		4
        /*0034*/ 	.byte	0x02, 0x4a
	.zero		1
	.zero		1


	//----- nvinfo : EIATTR_EXIT_INSTR_OFFSETS
	.align		4
        /*0038*/ 	.byte	0x04, 0x1c
        /*003a*/ 	.short	(.L_1234 - .L_1233)


	//   ....[0]....
.L_1233:
        /*003c*/ 	.word	0x00000110


	//----- nvinfo : EIATTR_CRS_STACK_SIZE
	.align		4
.L_1234:
        /*0040*/ 	.byte	0x04, 0x1e
        /*0042*/ 	.short	(.L_1236 - .L_1235)
.L_1235:
        /*0044*/ 	.word	0x00000000


	//----- nvinfo : EIATTR_CBANK_PARAM_SIZE
	.align		4
.L_1236:
        /*0048*/ 	.byte	0x03, 0x19
        /*004a*/ 	.short	0x0010


	//----- nvinfo : EIATTR_PARAM_CBANK
	.align		4
        /*004c*/ 	.byte	0x04, 0x0a
        /*004e*/ 	.short	(.L_1238 - .L_1237)
	.align		4
.L_1237:
        /*0050*/ 	.word	index@(.nv.constant0._Z19s_InverseAndConvertPfS_)
        /*0054*/ 	.short	0x0380
        /*0056*/ 	.short	0x0010


	//----- nvinfo : EIATTR_SW_WAR
	.align		4
.L_1238:
        /*0058*/ 	.byte	0x04, 0x36
        /*005a*/ 	.short	(.L_1240 - .L_1239)
.L_1239:
        /*005c*/ 	.word	0x00000008
.L_1240:


//--------------------- .nv.info._Z17z_computeNegativeP7double2S0_ --------------------------
	.section	.nv.info._Z17z_computeNegativeP7double2S0_,"",@"SHT_CUDA_INFO"
	.sectionflags	@""
	.align	4


	//----- nvinfo : EIATTR_CUDA_API_VERSION
	.align		4
        /*0000*/ 	.byte	0x04, 0x37
        /*0002*/ 	.short	(.L_1242 - .L_1241)
.L_1241:
        /*0004*/ 	.word	0x00000082


	//----- nvinfo : EIATTR_KPARAM_INFO
	.align		4
.L_1242:
        /*0008*/ 	.byte	0x04, 0x17
        /*000a*/ 	.short	(.L_1244 - .L_1243)
.L_1243:
        /*000c*/ 	.word	0x00000000
        /*0010*/ 	.short	0x0001
        /*0012*/ 	.short	0x0008
        /*0014*/ 	.byte	0x00, 0xf5, 0x21, 0x00


	//----- nvinfo : EIATTR_KPARAM_INFO
	.align		4
.L_1244:
        /*0018*/ 	.byte	0x04, 0x17
        /*001a*/ 	.short	(.L_1246 - .L_1245)
.L_1245:
        /*001c*/ 	.word	0x00000000
        /*0020*/ 	.short	0x0000
        /*0022*/ 	.short	0x0000
        /*0024*/ 	.byte	0x00, 0xf5, 0x21, 0x00


	//----- nvinfo : EIATTR_SPARSE_MMA_MASK
	.align		4
.L_1246:
        /*0028*/ 	.byte	0x03, 0x50
        /*002a*/ 	.short	0x0000


	//----- nvinfo : EIATTR_MAXREG_COUNT
	.align		4
        /*002c*/ 	.byte	0x03, 0x1b
        /*002e*/ 	.short	0x00ff


	//----- nvinfo : EIATTR_MERCURY_ISA_VERSION
	.align		4
        /*0030*/ 	.byte	0x03, 0x5f
        /*0032*/ 	.short	0x0101


	//----- nvinfo : EIATTR_VRC_CTA_INIT_COUNT
	.align		4
        /*0034*/ 	.byte	0x02, 0x4a
	.zero		1
	.zero		1


	//----- nvinfo : EIATTR_EXIT_INSTR_OFFSETS
	.align		4
        /*0038*/ 	.byte	0x04, 0x1c
        /*003a*/ 	.short	(.L_1248 - .L_1247)


	//   ....[0]....
.L_1247:
        /*003c*/ 	.word	0x00000080


	//----- nvinfo : EIATTR_CBANK_PARAM_SIZE
	.align		4
.L_1248:
        /*0040*/ 	.byte	0x03, 0x19
        /*0042*/ 	.short	0x0010


	//----- nvinfo : EIATTR_PARAM_CBANK
	.align		4
        /*0044*/ 	.byte	0x04, 0x0a
        /*0046*/ 	.short	(.L_1250 - .L_1249)
	.align		4
.L_1249:
        /*0048*/ 	.word	index@(.nv.constant0._Z17z_computeNegativeP7double2S0_)
        /*004c*/ 	.short	0x0380
        /*004e*/ 	.short	0x0010


	//----- nvinfo : EIATTR_SW_WAR
	.align		4
.L_1250:
        /*0050*/ 	.byte	0x04, 0x36
        /*0052*/ 	.short	(.L_1252 - .L_1251)
.L_1251:
        /*0054*/ 	.word	0x00000008
.L_1252:


//--------------------- .nv.info._Z17c_computeNegativeP6float2S0_ --------------------------
	.section	.nv.info._Z17c_computeNegativeP6float2S0_,"",@"SHT_CUDA_INFO"
	.sectionflags	@""
	.align	4


	//----- nvinfo : EIATTR_CUDA_API_VERSION
	.align		4
        /*0000*/ 	.byte	0x04, 0x37
        /*0002*/ 	.short	(.L_1254 - .L_1253)
.L_1253:
        /*0004*/ 	.word	0x00000082


	//----- nvinfo : EIATTR_KPARAM_INFO
	.align		4
.L_1254:
        /*0008*/ 	.byte	0x04, 0x17
        /*000a*/ 	.short	(.L_1256 - .L_1255)
.L_1255:
        /*000c*/ 	.word	0x00000000
        /*0010*/ 	.short	0x0001
        /*0012*/ 	.short	0x0008
        /*0014*/ 	.byte	0x00, 0xf5, 0x21, 0x00


	//----- nvinfo : EIATTR_KPARAM_INFO
	.align		4
.L_1256:
        /*0018*/ 	.byte	0x04, 0x17
        /*001a*/ 	.short	(.L_1258 - .L_1257)
.L_1257:
        /*001c*/ 	.word	0x00000000
        /*0020*/ 	.short	0x0000
        /*0022*/ 	.short	0x0000
        /*0024*/ 	.byte	0x00, 0xf5, 0x21, 0x00


	//----- nvinfo : EIATTR_SPARSE_MMA_MASK
	.align		4
.L_1258:
        /*0028*/ 	.byte	0x03, 0x50
        /*002a*/ 	.short	0x0000


	//----- nvinfo : EIATTR_MAXREG_COUNT
	.align		4
        /*002c*/ 	.byte	0x03, 0x1b
        /*002e*/ 	.short	0x00ff


	//----- nvinfo : EIATTR_MERCURY_ISA_VERSION
	.align		4
        /*0030*/ 	.byte	0x03, 0x5f
        /*0032*/ 	.short	0x0101


	//----- nvinfo : EIATTR_VRC_CTA_INIT_COUNT
	.align		4
        /*0034*/ 	.byte	0x02, 0x4a
	.zero		1
	.zero		1


	//----- nvinfo : EIATTR_EXIT_INSTR_OFFSETS
	.align		4
        /*0038*/ 	.byte	0x04, 0x1c
        /*003a*/ 	.short	(.L_1260 - .L_1259)


	//   ....[0]....
.L_1259:
        /*003c*/ 	.word	0x00000080


	//----- nvinfo : EIATTR_CBANK_PARAM_SIZE
	.align		4
.L_1260:
        /*0040*/ 	.byte	0x03, 0x19
        /*0042*/ 	.short	0x0010


	//----- nvinfo : EIATTR_PARAM_CBANK
	.align		4
        /*0044*/ 	.byte	0x04, 0x0a
        /*0046*/ 	.short	(.L_1262 - .L_1261)
	.align		4
.L_1261:
        /*0048*/ 	.word	index@(.nv.constant0._Z17c_computeNegativeP6float2S0_)
        /*004c*/ 	.short	0x0380
        /*004e*/ 	.short	0x0010


	//----- nvinfo : EIATTR_SW_WAR
	.align		4
.L_1262:
        /*0050*/ 	.byte	0x04, 0x36
        /*0052*/ 	.short	(.L_1264 - .L_1263)
.L_1263:
        /*0054*/ 	.word	0x00000008
.L_1264:


//--------------------- .nv.info._Z17d_computeNegativePdS_ --------------------------
	.section	.nv.info._Z17d_computeNegativePdS_,"",@"SHT_CUDA_INFO"
	.sectionflags	@""
	.align	4


	//----- nvinfo : EIATTR_CUDA_API_VERSION
	.align		4
        /*0000*/ 	.byte	0x04, 0x37
        /*0002*/ 	.short	(.L_1266 - .L_1265)
.L_1265:
        /*0004*/ 	.word	0x00000082


	//----- nvinfo : EIATTR_KPARAM_INFO
	.align		4
.L_1266:
        /*0008*/ 	.byte	0x04, 0x17
        /*000a*/ 	.short	(.L_1268 - .L_1267)
.L_1267:
        /*000c*/ 	.word	0x00000000
        /*0010*/ 	.short	0x0001
        /*0012*/ 	.short	0x0008
        /*0014*/ 	.byte	0x00, 0xf5, 0x21, 0x00


	//----- nvinfo : EIATTR_KPARAM_INFO
	.align		4
.L_1268:
        /*0018*/ 	.byte	0x04, 0x17
        /*001a*/ 	.short	(.L_1270 - .L_1269)
.L_1269:
        /*001c*/ 	.word	0x00000000
        /*0020*/ 	.short	0x0000
        /*0022*/ 	.short	0x0000
        /*0024*/ 	.byte	0x00, 0xf5, 0x21, 0x00


	//----- nvinfo : EIATTR_SPARSE_MMA_MASK
	.align		4
.L_1270:
        /*0028*/ 	.byte	0x03, 0x50
        /*002a*/ 	.short	0x0000


	//----- nvinfo : EIATTR_MAXREG_COUNT
	.align		4
        /*002c*/ 	.byte	0x03, 0x1b
        /*002e*/ 	.short	0x00ff


	//----- nvinfo : EIATTR_MERCURY_ISA_VERSION
	.align		4
        /*0030*/ 	.byte	0x03, 0x5f
        /*0032*/ 	.short	0x0101


	//----- nvinfo : EIATTR_VRC_CTA_INIT_COUNT
	.align		4
        /*0034*/ 	.byte	0x02, 0x4a
	.zero		1
	.zero		1


	//----- nvinfo : EIATTR_EXIT_INSTR_OFFSETS
	.align		4
        /*0038*/ 	.byte	0x04, 0x1c
        /*003a*/ 	.short	(.L_1272 - .L_1271)


	//   ....[0]....
.L_1271:
        /*003c*/ 	.word	0x00000070


	//----- nvinfo : EIATTR_CBANK_PARAM_SIZE
	.align		4
.L_1272:
        /*0040*/ 	.byte	0x03, 0x19
        /*0042*/ 	.short	0x0010


	//----- nvinfo : EIATTR_PARAM_CBANK
	.align		4
        /*0044*/ 	.byte	0x04, 0x0a
        /*0046*/ 	.short	(.L_1274 - .L_1273)
	.align		4
.L_1273:
        /*0048*/ 	.word	index@(.nv.constant0._Z17d_computeNegativePdS_)
        /*004c*/ 	.short	0x0380
        /*004e*/ 	.short	0x0010


	//----- nvinfo : EIATTR_SW_WAR
	.align		4
.L_1274:
        /*0050*/ 	.byte	0x04, 0x36
        /*0052*/ 	.short	(.L_1276 - .L_1275)
.L_1275:
        /*0054*/ 	.word	0x00000008
.L_1276:


//--------------------- .nv.info._Z17s_computeNegativePfS_ --------------------------
	.section	.nv.info._Z17s_computeNegativePfS_,"",@"SHT_CUDA_INFO"
	.sectionflags	@""
	.align	4


	//----- nvinfo : EIATTR_CUDA_API_VERSION
	.align		4
        /*0000*/ 	.byte	0x04, 0x37
        /*0002*/ 	.short	(.L_1278 - .L_1277)
.L_1277:
        /*0004*/ 	.word	0x00000082


	//----- nvinfo : EIATTR_KPARAM_INFO
	.align		4
.L_1278:
        /*0008*/ 	.byte	0x04, 0x17
        /*000a*/ 	.short	(.L_1280 - .L_1279)
.L_1279:
        /*000c*/ 	.word	0x00000000
        /*0010*/ 	.short	0x0001
        /*0012*/ 	.short	0x0008
        /*0014*/ 	.byte	0x00, 0xf5, 0x21, 0x00


	//----- nvinfo : EIATTR_KPARAM_INFO
	.align		4
.L_1280:
        /*0018*/ 	.byte	0x04, 0x17
        /*001a*/ 	.short	(.L_1282 - .L_1281)
.L_1281:
        /*001c*/ 	.word	0x00000000
        /*0020*/ 	.short	0x0000
        /*0022*/ 	.short	0x0000
        /*0024*/ 	.byte	0x00, 0xf5, 0x21, 0x00


	//----- nvinfo : EIATTR_SPARSE_MMA_MASK
	.align		4
.L_1282:
        /*0028*/ 	.byte	0x03, 0x50
        /*002a*/ 	.short	0x0000


	//----- nvinfo : EIATTR_MAXREG_COUNT
	.align		4
        /*002c*/ 	.byte	0x03, 0x1b
        /*002e*/ 	.short	0x00ff


	//----- nvinfo : EIATTR_MERCURY_ISA_VERSION
	.align		4
        /*0030*/ 	.byte	0x03, 0x5f
        /*0032*/ 	.short	0x0101


	//----- nvinfo : EIATTR_VRC_CTA_INIT_COUNT
	.align		4
        /*0034*/ 	.byte	0x02, 0x4a
	.zero		1
	.zero		1


	//----- nvinfo : EIATTR_EXIT_INSTR_OFFSETS
	.align		4
        /*0038*/ 	.byte	0x04, 0x1c
        /*003a*/ 	.short	(.L_1284 - .L_1283)


	//   ....[0]....
.L_1283:
        /*003c*/ 	.word	0x00000070


	//----- nvinfo : EIATTR_CBANK_PARAM_SIZE
	.align		4
.L_1284:
        /*0040*/ 	.byte	0x03, 0x19
        /*0042*/ 	.short	0x0010


	//----- nvinfo : EIATTR_PARAM_CBANK
	.align		4
        /*0044*/ 	.byte	0x04, 0x0a
        /*0046*/ 	.short	(.L_1286 - .L_1285)
	.align		4
.L_1285:
        /*0048*/ 	.word	index@(.nv.constant0._Z17s_computeNegativePfS_)
        /*004c*/ 	.short	0x0380
        /*004e*/ 	.short	0x0010


	//----- nvinfo : EIATTR_SW_WAR
	.align		4
.L_1286:
        /*0050*/ 	.byte	0x04, 0x36
        /*0052*/ 	.short	(.L_1288 - .L_1287)
.L_1287:
        /*0054*/ 	.word	0x00000008
.L_1288:


//--------------------- .nv.callgraph             --------------------------
	.section	.nv.callgraph,"",@"SHT_CUDA_CALLGRAPH"
	.align	4
	.sectionentsize	8
	.align		4
        /*0000*/ 	.word	0x00000000
	.align		4
        /*0004*/ 	.word	0xffffffff
	.align		4
        /*0008*/ 	.word	0x00000000
	.align		4
        /*000c*/ 	.word	0xfffffffe
	.align		4
        /*0010*/ 	.word	0x00000000
	.align		4
        /*0014*/ 	.word	0xfffffffd
	.align		4
        /*0018*/ 	.word	0x00000000
	.align		4
        /*001c*/ 	.word	0xfffffffc


//--------------------- .nv.constant4             --------------------------
	.section	.nv.constant4,"a",@progbits
	.align	8
	.align		8
.nv.constant4:
        /*0000*/ 	.dword	precalc_xorwow_matrix
	.align		8
        /*0008*/ 	.dword	precalc_xorwow_offset_matrix
	.align		8
        /*0010*/ 	.dword	mrg32k3aM1
	.align		8
        /*0018*/ 	.dword	mrg32k3aM2
	.align		8
        /*0020*/ 	.dword	mrg32k3aM1SubSeq
	.align		8
        /*0028*/ 	.dword	mrg32k3aM2SubSeq
	.align		8
        /*0030*/ 	.dword	mrg32k3aM1Seq
	.align		8
        /*0038*/ 	.dword	mrg32k3aM2Seq


//--------------------- .nv.constant3             --------------------------
	.section	.nv.constant3,"a",@progbits
	.align	8
.nv.constant3:
	.type		__cr_lgamma_table,@object
	.size		__cr_lgamma_table,(.L_8 - __cr_lgamma_table)
__cr_lgamma_table:
        /*0000*/ 	.byte	0x00, 0x00, 0x00, 0x00, 0x00, 0x00, 0x00, 0x00, 0x00, 0x00, 0x00, 0x00, 0x00, 0x00, 0x00, 0x00
        /*0010*/ 	.byte	0xef, 0x39, 0xfa, 0xfe, 0x42, 0x2e, 0xe6, 0x3f, 0x02, 0x20, 0x2a, 0xfa, 0x0b, 0xab, 0xfc, 0x3f
        /*0020*/ 	.byte	0xf9, 0x2c, 0x92, 0x7c, 0xa7, 0x6c, 0x09, 0x40, 0xc9, 0x79, 0x44, 0x3c, 0x64, 0x26, 0x13, 0x40
        /*0030*/ 	.byte	0xca, 0x01, 0xcf, 0x3a, 0x27, 0x51, 0x1a, 0x40, 0x30, 0xcc, 0x2d, 0xf3, 0xe1, 0x0c, 0x21, 0x40
        /*0040*/ 	.byte	0x0d, 0xb7, 0xfc, 0x82, 0x8e, 0x35, 0x25, 0x40
.L_8:


//--------------------- .nv.constant2._Z15c_normal_kernelyP24curandStatePhilox4_32_10P6float2i --------------------------
	.section	.nv.constant2._Z15c_normal_kernelyP24curandStatePhilox4_32_10P6float2i,"a",@progbits
	.sectionflags	@""
	.align	4
.nv.constant2._Z15c_normal_kernelyP24curandStatePhilox4_32_10P6float2i:
        /*0000*/ 	.byte	0x40, 0x06, 0x00, 0x00, 0x60, 0x06, 0x00, 0x00, 0x20, 0x06, 0x00, 0x00, 0x50, 0x0d, 0x00, 0x00
        /*0010*/ 	.byte	0x70, 0x0d, 0x00, 0x00, 0x30, 0x0d, 0x00, 0x00


//--------------------- .nv.constant2._Z15s_normal_kernelyP24curandStatePhilox4_32_10Pfi --------------------------
	.section	.nv.constant2._Z15s_normal_kernelyP24curandStatePhilox4_32_10Pfi,"a",@progbits
	.sectionflags	@""
	.align	4
.nv.constant2._Z15s_normal_kernelyP24curandStatePhilox4_32_10Pfi:
        /*0000*/ 	.byte	0x40, 0x06, 0x00, 0x00, 0x60, 0x06, 0x00, 0x00, 0x20, 0x06, 0x00, 0x00, 0x50, 0x0d, 0x00, 0x00
        /*0010*/ 	.byte	0x70, 0x0d, 0x00, 0x00, 0x30, 0x0d, 0x00, 0x00


//--------------------- .text._Z18zshift_mgpu_matrixP7double2PmS1_mmd --------------------------
	.section	.text._Z18zshift_mgpu_matrixP7double2PmS1_mmd,"ax",@progbits
	.align	128
        .global         _Z18zshift_mgpu_matrixP7double2PmS1_mmd
        .type           _Z18zshift_mgpu_matrixP7double2PmS1_mmd,@function
        .size           _Z18zshift_mgpu_matrixP7double2PmS1_mmd,(.L_x_477 - _Z18zshift_mgpu_matrixP7double2PmS1_mmd)
        .other          _Z18zshift_mgpu_matrixP7double2PmS1_mmd,@"STO_CUDA_ENTRY STV_DEFAULT"
_Z18zshift_mgpu_matrixP7double2PmS1_mmd:
.text._Z18zshift_mgpu_matrixP7double2PmS1_mmd:
[----:B------:R-:W-:Y:S01]  /*0000*/  LDC R1, c[0x0][0x37c] ;  /* 0x0000df00ff017b82 */ /* 0x000fe20000000800 */
[----:B------:R-:W0:Y:S07]  /*0010*/  S2R R3, SR_TID.X ;  /* 0x0000000000037919 */ /* 0x000e2e0000002100 */
[----:B------:R-:W0:Y:S01]  /*0020*/  S2UR UR4, SR_CTAID.X ;  /* 0x00000000000479c3 */ /* 0x000e220000002500 */
[----:B------:R-:W1:Y:S07]  /*0030*/  LDCU.64 UR6, c[0x0][0x398] ;  /* 0x00007300ff0677ac */ /* 0x000e6e0008000a00 */
[----:B------:R-:W0:Y:S02]  /*0040*/  LDC R0, c[0x0][0x360] ;  /* 0x0000d800ff007b82 */ /* 0x000e240000000800 */
[----:B0-----:R-:W-:-:S05]  /*0050*/  IMAD R0, R0, UR4, R3 ;  /* 0x0000000400007c24 */ /* 0x001fca000f8e0203 */
[----:B-1----:R-:W-:Y:S02]  /*0060*/  ISETP.GE.U32.AND P0, PT, R0, UR6, PT ;  /* 0x0000000600007c0c */ /* 0x002fe4000bf06070 */
[----:B------:R-:W-:-:S04]  /*0070*/  SHF.R.S32.HI R3, RZ, 0x1f, R0 ;  /* 0x0000001fff037819 */ /* 0x000fc80000011400 */
[----:B------:R-:W-:-:S13]  /*0080*/  ISETP.GE.U32.AND.EX P0, PT, R3, UR7, PT, P0 ;  /* 0x0000000703007c0c */ /* 0x000fda000bf06100 */
[----:B------:R-:W-:Y:S05]  /*0090*/  @P0 EXIT ;  /* 0x000000000000094d */ /* 0x000fea0003800000 */
[----:B------:R-:W0:Y:S01]  /*00a0*/  LDCU.64 UR6, c[0x0][0x390] ;  /* 0x00007200ff0677ac */ /* 0x000e220008000a00 */
[C---:B------:R-:W-:Y:S01]  /*00b0*/  IMAD.SHL.U32 R8, R0.reuse, 0x8, RZ ;  /* 0x0000000800087824 */ /* 0x040fe200078e00ff */
[----:B------:R-:W-:Y:S01]  /*00c0*/  SHF.L.U64.HI R0, R0, 0x3, R3 ;  /* 0x0000000300007819 */ /* 0x000fe20000010203 */
[----:B------:R-:W1:Y:S01]  /*00d0*/  LDCU.128 UR8, c[0x0][0x380] ;  /* 0x00007000ff0877ac */ /* 0x000e620008000c00 */
[----:B------:R-:W2:Y:S02]  /*00e0*/  LDCU.64 UR4, c[0x0][0x358] ;  /* 0x00006b00ff0477ac */ /* 0x000ea40008000a00 */
[C---:B0-----:R-:W-:Y:S02]  /*00f0*/  IADD3 R6, P0, PT, R8.reuse, UR6, RZ ;  /* 0x0000000608067c10 */ /* 0x041fe4000ff1e0ff */
[----:B-1----:R-:W-:Y:S02]  /*0100*/  IADD3 R8, P1, PT, R8, UR10, RZ ;  /* 0x0000000a08087c10 */ /* 0x002fe4000ff3e0ff */
[C---:B------:R-:W-:Y:S01]  /*0110*/  IADD3.X R7, PT, PT, R0.reuse, UR7, RZ, P0, !PT ;  /* 0x0000000700077c10 */ /* 0x040fe200087fe4ff */
[----:B------:R-:W0:Y:S01]  /*0120*/  LDCU.64 UR6, c[0x0][0x3a0] ;  /* 0x00007400ff0677ac */ /* 0x000e220008000a00 */
[----:B------:R-:W-:-:S03]  /*0130*/  IADD3.X R9, PT, PT, R0, UR11, RZ, P1, !PT ;  /* 0x0000000b00097c10 */ /* 0x000fc60008ffe4ff */
[----:B--2---:R-:W0:Y:S04]  /*0140*/  LDG.E.64 R2, desc[UR4][R6.64] ;  /* 0x0000000406027981 */ /* 0x004e28000c1e1b00 */
[----:B------:R-:W2:Y:S01]  /*0150*/  LDG.E.64 R4, desc[UR4][R8.64] ;  /* 0x0000000408047981 */ /* 0x000ea2000c1e1b00 */
[----:B0-----:R-:W-:Y:S02]  /*0160*/  IMAD R3, R3, UR6, RZ ;  /* 0x0000000603037c24 */ /* 0x001fe4000f8e02ff */
[----:B--2---:R-:W-:-:S04]  /*0170*/  IMAD.WIDE.U32 R4, R2, UR6, R4 ;  /* 0x0000000602047c25 */ /* 0x004fc8000f8e0004 */
[----:B------:R-:W-:Y:S01]  /*0180*/  IMAD R3, R2, UR7, R3 ;  /* 0x0000000702037c24 */ /* 0x000fe2000f8e0203 */
[----:B------:R-:W-:Y:S01]  /*0190*/  LEA R2, P0, R4, UR8, 0x4 ;  /* 0x0000000804027c11 */ /* 0x000fe2000f8020ff */
[----:B------:R-:W0:Y:S02]  /*01a0*/  LDCU.64 UR6, c[0x0][0x3a8] ;  /* 0x00007500ff0677ac */ /* 0x000e240008000a00 */
[----:B------:R-:W-:-:S05]  /*01b0*/  IMAD.IADD R3, R5, 0x1, R3 ;  /* 0x0000000105037824 */ /* 0x000fca00078e0203 */
[----:B------:R-:W-:-:S05]  /*01c0*/  LEA.HI.X R3, R4, UR9, R3, 0x4, P0 ;  /* 0x0000000904037c11 */ /* 0x000fca00080f2403 */
[----:B------:R-:W0:Y:S02]  /*01d0*/  LDG.E.64 R4, desc[UR4][R2.64] ;  /* 0x0000000402047981 */ /* 0x000e24000c1e1b00 */
[----:B0-----:R-:W-:-:S07]  /*01e0*/  DADD R4, R4, UR6 ;  /* 0x0000000604047e29 */ /* 0x001fce0008000000 */
[----:B------:R-:W-:Y:S01]  /*01f0*/  STG.E.64 desc[UR4][R2.64], R4 ;  /* 0x0000000402007986 */ /* 0x000fe2000c101b04 */
[----:B------:R-:W-:Y:S05]  /*0200*/  EXIT ;  /* 0x000000000000794d */ /* 0x000fea0003800000 */
.L_x_0:
[----:B------:R-:W-:-:S00]  /*0210*/  BRA `(.L_x_0) ;  /* 0xfffffffc00fc7947 */ /* 0x000fc0000383ffff */
[----:B------:R-:W-:-:S00]  /*0220*/  NOP ;  /* 0x0000000000007918 */ /* 0x000fc00000000000 */
        /* <DEDUP_REMOVED lines=13> */
.L_x_477:


//--------------------- .text._Z18cshift_mgpu_matrixP6float2PmS1_mmf --------------------------
	.section	.text._Z18cshift_mgpu_matrixP6float2PmS1_mmf,"ax",@progbits
	.align	128
        .global         _Z18cshift_mgpu_matrixP6float2PmS1_mmf
        .type           _Z18cshift_mgpu_matrixP6float2PmS1_mmf,@function
        .size           _Z18cshift_mgpu_matrixP6float2PmS1_mmf,(.L_x_478 - _Z18cshift_mgpu_matrixP6float2PmS1_mmf)
        .other          _Z18cshift_mgpu_matrixP6float2PmS1_mmf,@"STO_CUDA_ENTRY STV_DEFAULT"
_Z18cshift_mgpu_matrixP6float2PmS1_mmf:
.text._Z18cshift_mgpu_matrixP6float2PmS1_mmf:
        /* <DEDUP_REMOVED lines=23> */
[C---:B--2---:R-:W-:Y:S01]  /*0170*/  IMAD.WIDE.U32 R8, R2.reuse, UR6, R4 ;  /* 0x0000000602087c25 */ /* 0x044fe2000f8e0004 */
[----:B------:R-:W0:Y:S03]  /*0180*/  LDCU UR6, c[0x0][0x3a8] ;  /* 0x00007500ff0677ac */ /* 0x000e260008000800 */
[----:B------:R-:W-:Y:S01]  /*0190*/  IMAD R3, R2, UR7, R3 ;  /* 0x0000000702037c24 */ /* 0x000fe2000f8e0203 */
[----:B------:R-:W-:-:S03]  /*01a0*/  LEA R2, P0, R8, UR8, 0x3 ;  /* 0x0000000808027c11 */ /* 0x000fc6000f8018ff */
[----:B------:R-:W-:-:S05]  /*01b0*/  IMAD.IADD R3, R9, 0x1, R3 ;  /* 0x0000000109037824 */ /* 0x000fca00078e0203 */
[----:B------:R-:W-:-:S05]  /*01c0*/  LEA.HI.X R3, R8, UR9, R3, 0x3, P0 ;  /* 0x0000000908037c11 */ /* 0x000fca00080f1c03 */
[----:B------:R-:W0:Y:S02]  /*01d0*/  LDG.E R0, desc[UR4][R2.64] ;  /* 0x0000000402007981 */ /* 0x000e24000c1e1900 */
[----:B0-----:R-:W-:-:S05]  /*01e0*/  FADD R7, R0, UR6 ;  /* 0x0000000600077e21 */ /* 0x001fca0008000000 */
[----:B------:R-:W-:Y:S01]  /*01f0*/  STG.E desc[UR4][R2.64], R7 ;  /* 0x0000000702007986 */ /* 0x000fe2000c101904 */
[----:B------:R-:W-:Y:S05]  /*0200*/  EXIT ;  /* 0x000000000000794d */ /* 0x000fea0003800000 */
.L_x_1:
        /* <DEDUP_REMOVED lines=15> */
.L_x_478:


//--------------------- .text._Z18dshift_mgpu_matrixPdPmS0_mmd --------------------------
	.section	.text._Z18dshift_mgpu_matrixPdPmS0_mmd,"ax",@progbits
	.align	128
        .global         _Z18dshift_mgpu_matrixPdPmS0_mmd
        .type           _Z18dshift_mgpu_matrixPdPmS0_mmd,@function
        .size           _Z18dshift_mgpu_matrixPdPmS0_mmd,(.L_x_479 - _Z18dshift_mgpu_matrixPdPmS0_mmd)
        .other          _Z18dshift_mgpu_matrixPdPmS0_mmd,@"STO_CUDA_ENTRY STV_DEFAULT"
_Z18dshift_mgpu_matrixPdPmS0_mmd:
.text._Z18dshift_mgpu_matrixPdPmS0_mmd:
        /* <DEDUP_REMOVED lines=33> */
.L_x_2:
        /* <DEDUP_REMOVED lines=15> */
.L_x_479:


//--------------------- .text._Z18sshift_mgpu_matrixPfPmS0_mmf --------------------------
	.section	.text._Z18sshift_mgpu_matrixPfPmS0_mmf,"ax",@progbits
	.align	128
        .global         _Z18sshift_mgpu_matrixPfPmS0_mmf
        .type           _Z18sshift_mgpu_matrixPfPmS0_mmf,@function
        .size           _Z18sshift_mgpu_matrixPfPmS0_mmf,(.L_x_480 - _Z18sshift_mgpu_matrixPfPmS0_mmf)
        .other          _Z18sshift_mgpu_matrixPfPmS0_mmf,@"STO_CUDA_ENTRY STV_DEFAULT"
_Z18sshift_mgpu_matrixPfPmS0_mmf:
.text._Z18sshift_mgpu_matrixPfPmS0_mmf:
        /* <DEDUP_REMOVED lines=33> */
.L_x_3:
        /* <DEDUP_REMOVED lines=15> */
.L_x_480:


//--------------------- .text._Z13zshift_matrixP7double2id --------------------------
	.section	.text._Z13zshift_matrixP7double2id,"ax",@progbits
	.align	128
        .global         _Z13zshift_matrixP7double2id
        .type           _Z13zshift_matrixP7double2id,@function
        .size           _Z13zshift_matrixP7double2id,(.L_x_481 - _Z13zshift_matrixP7double2id)
        .other          _Z13zshift_matrixP7double2id,@"STO_CUDA_ENTRY STV_DEFAULT"
_Z13zshift_matrixP7double2id:
.text._Z13zshift_matrixP7double2id:
[----:B------:R-:W-:Y:S01]  /*0000*/  LDC R1, c[0x0][0x37c] ;  /* 0x0000df00ff017b82 */ /* 0x000fe20000000800 */
[----:B------:R-:W0:Y:S07]  /*0010*/  S2R R3, SR_TID.X ;  /* 0x0000000000037919 */ /* 0x000e2e0000002100 */
[----:B------:R-:W0:Y:S01]  /*0020*/  S2UR UR4, SR_CTAID.X ;  /* 0x00000000000479c3 */ /* 0x000e220000002500 */
[----:B------:R-:W1:Y:S07]  /*0030*/  LDCU UR6, c[0x0][0x388] ;  /* 0x00007100ff0677ac */ /* 0x000e6e0008000800 */
[----:B------:R-:W0:Y:S02]  /*0040*/  LDC R0, c[0x0][0x360] ;  /* 0x0000d800ff007b82 */ /* 0x000e240000000800 */
[----:B0-----:R-:W-:-:S05]  /*0050*/  IMAD R0, R0, UR4, R3 ;  /* 0x0000000400007c24 */ /* 0x001fca000f8e0203 */
[----:B-1----:R-:W-:-:S13]  /*0060*/  ISETP.GE.AND P0, PT, R0, UR6, PT ;  /* 0x0000000600007c0c */ /* 0x002fda000bf06270 */
[----:B------:R-:W-:Y:S05]  /*0070*/  @P0 EXIT ;  /* 0x000000000000094d */ /* 0x000fea0003800000 */
[----:B------:R-:W0:Y:S01]  /*0080*/  LDC.64 R2, c[0x0][0x380] ;  /* 0x0000e000ff027b82 */ /* 0x000e220000000a00 */
[----:B------:R-:W1:Y:S01]  /*0090*/  LDCU.64 UR4, c[0x0][0x358] ;  /* 0x00006b00ff0477ac */ /* 0x000e620008000a00 */
[----:B------:R-:W-:Y:S01]  /*00a0*/  IMAD R5, R0, UR6, R0 ;  /* 0x0000000600057c24 */ /* 0x000fe2000f8e0200 */
[----:B------:R-:W2:Y:S03]  /*00b0*/  LDCU.64 UR8, c[0x0][0x390] ;  /* 0x00007200ff0877ac */ /* 0x000ea60008000a00 */
[----:B0-----:R-:W-:-:S05]  /*00c0*/  IMAD.WIDE R2, R5, 0x10, R2 ;  /* 0x0000001005027825 */ /* 0x001fca00078e0202 */
[----:B-1----:R-:W2:Y:S02]  /*00d0*/  LDG.E.64 R4, desc[UR4][R2.64] ;  /* 0x0000000402047981 */ /* 0x002ea4000c1e1b00 */
[----:B--2---:R-:W-:-:S07]  /*00e0*/  DADD R4, R4, UR8 ;  /* 0x0000000804047e29 */ /* 0x004fce0008000000 */
[----:B------:R-:W-:Y:S01]  /*00f0*/  STG.E.64 desc[UR4][R2.64], R4 ;  /* 0x0000000402007986 */ /* 0x000fe2000c101b04 */
[----:B------:R-:W-:Y:S05]  /*0100*/  EXIT ;  /* 0x000000000000794d */ /* 0x000fea0003800000 */
.L_x_4:
        /* <DEDUP_REMOVED lines=15> */
.L_x_481:


//--------------------- .text._Z13cshift_matrixP6float2if --------------------------
	.section	.text._Z13cshift_matrixP6float2if,"ax",@progbits
	.align	128
        .global         _Z13cshift_matrixP6float2if
        .type           _Z13cshift_matrixP6float2if,@function
        .size           _Z13cshift_matrixP6float2if,(.L_x_482 - _Z13cshift_matrixP6float2if)
        .other          _Z13cshift_matrixP6float2if,@"STO_CUDA_ENTRY STV_DEFAULT"
_Z13cshift_matrixP6float2if:
.text._Z13cshift_matrixP6float2if:
        /* <DEDUP_REMOVED lines=11> */
[----:B------:R-:W2:Y:S03]  /*00b0*/  LDCU UR7, c[0x0][0x38c] ;  /* 0x00007180ff0777ac */ /* 0x000ea60008000800 */
[----:B0-----:R-:W-:-:S05]  /*00c0*/  IMAD.WIDE R2, R5, 0x8, R2 ;  /* 0x0000000805027825 */ /* 0x001fca00078e0202 */
[----:B-1----:R-:W2:Y:S02]  /*00d0*/  LDG.E R0, desc[UR4][R2.64] ;  /* 0x0000000402007981 */ /* 0x002ea4000c1e1900 */
[----:B--2---:R-:W-:-:S05]  /*00e0*/  FADD R5, R0, UR7 ;  /* 0x0000000700057e21 */ /* 0x004fca0008000000 */
[----:B------:R-:W-:Y:S01]  /*00f0*/  STG.E desc[UR4][R2.64], R5 ;  /* 0x0000000502007986 */ /* 0x000fe2000c101904 */
[----:B------:R-:W-:Y:S05]  /*0100*/  EXIT ;  /* 0x000000000000794d */ /* 0x000fea0003800000 */
.L_x_5:
        /* <DEDUP_REMOVED lines=15> */
.L_x_482:


//--------------------- .text._Z13dshift_matrixPdid --------------------------
	.section	.text._Z13dshift_matrixPdid,"ax",@progbits
	.align	128
        .global         _Z13dshift_matrixPdid
        .type           _Z13dshift_matrixPdid,@function
        .size           _Z13dshift_matrixPdid,(.L_x_483 - _Z13dshift_matrixPdid)
        .other          _Z13dshift_matrixPdid,@"STO_CUDA_ENTRY STV_DEFAULT"
_Z13dshift_matrixPdid:
.text._Z13dshift_matrixPdid:
        /* <DEDUP_REMOVED lines=17> */
.L_x_6:
        /* <DEDUP_REMOVED lines=15> */
.L_x_483:


//--------------------- .text._Z13sshift_matrixPfif --------------------------
	.section	.text._Z13sshift_matrixPfif,"ax",@progbits
	.align	128
        .global         _Z13sshift_matrixPfif
        .type           _Z13sshift_matrixPfif,@function
        .size           _Z13sshift_matrixPfif,(.L_x_484 - _Z13sshift_matrixPfif)
        .other          _Z13sshift_matrixPfif,@"STO_CUDA_ENTRY STV_DEFAULT"
_Z13sshift_matrixPfif:
.text._Z13sshift_matrixPfif:
        /* <DEDUP_REMOVED lines=17> */
.L_x_7:
        /* <DEDUP_REMOVED lines=15> */
.L_x_484:


//--------------------- .text._Z15z_normal_kernelyP24curandStatePhilox4_32_10P7double2i --------------------------
	.section	.text._Z15z_normal_kernelyP24curandStatePhilox4_32_10P7double2i,"ax",@progbits
	.align	128
        .global         _Z15z_normal_kernelyP24curandStatePhilox4_32_10P7double2i
        .type           _Z15z_normal_kernelyP24curandStatePhilox4_32_10P7double2i,@function
        .size           _Z15z_normal_kernelyP24curandStatePhilox4_32_10P7double2i,(.L_x_455 - _Z15z_normal_kernelyP24curandStatePhilox4_32_10P7double2i)
        .other          _Z15z_normal_kernelyP24curandStatePhilox4_32_10P7double2i,@"STO_CUDA_ENTRY STV_DEFAULT"
_Z15z_normal_kernelyP24curandStatePhilox4_32_10P7double2i:
.text._Z15z_normal_kernelyP24curandStatePhilox4_32_10P7double2i:
[----:B------:R-:W-:Y:S01]  /*0000*/  LDC R1, c[0x0][0x37c] ;  /* 0x0000df00ff017b82 */ /* 0x000fe20000000800 */
[----:B------:R-:W0:Y:S07]  /*0010*/  S2R R3, SR_TID.X ;  /* 0x0000000000037919 */ /* 0x000e2e0000002100 */
[----:B------:R-:W0:Y:S01]  /*0020*/  S2UR UR4, SR_CTAID.X ;  /* 0x00000000000479c3 */ /* 0x000e220000002500 */
[----:B------:R-:W1:Y:S07]  /*0030*/  LDCU UR6, c[0x0][0x398] ;  /* 0x00007300ff0677ac */ /* 0x000e6e0008000800 */
[----:B------:R-:W0:Y:S08]  /*0040*/  LDC R0, c[0x0][0x360] ;  /* 0x0000d800ff007b82 */ /* 0x000e300000000800 */
[----:B------:R-:W2:Y:S01]  /*0050*/  LDC.64 R12, c[0x0][0x380] ;  /* 0x0000e000ff0c7b82 */ /* 0x000ea20000000a00 */
[----:B0-----:R-:W-:Y:S01]  /*0060*/  IMAD R6, R0, UR4, R3 ;  /* 0x0000000400067c24 */ /* 0x001fe2000f8e0203 */
[----:B------:R-:W0:Y:S03]  /*0070*/  LDCU.64 UR4, c[0x0][0x358] ;  /* 0x00006b00ff0477ac */ /* 0x000e260008000a00 */
[----:B------:R-:W-:Y:S01]  /*0080*/  IMAD.WIDE.U32 R4, R6, -0x326172a9, RZ ;  /* 0xcd9e8d5706047825 */ /* 0x000fe200078e00ff */
[----:B------:R-:W-:-:S02]  /*0090*/  SHF.R.S32.HI R7, RZ, 0x1f, R6 ;  /* 0x0000001fff077819 */ /* 0x000fc40000011406 */
[----:B-1----:R-:W-:Y:S01]  /*00a0*/  ISETP.GE.AND P0, PT, R6, UR6, PT ;  /* 0x0000000606007c0c */ /* 0x002fe2000bf06270 */
[----:B--2---:R-:W-:Y:S01]  /*00b0*/  VIADD R9, R13, 0xbb67ae85 ;  /* 0xbb67ae850d097836 */ /* 0x004fe20000000000 */
[----:B------:R-:W-:Y:S01]  /*00c0*/  LOP3.LUT R2, R5, R12, RZ, 0x3c, !PT ;  /* 0x0000000c05027212 */ /* 0x000fe200078e3cff */
[----:B------:R-:W-:Y:S01]  /*00d0*/  VIADD R5, R12, 0x9e3779b9 ;  /* 0x9e3779b90c057836 */ /* 0x000fe20000000000 */
[----:B------:R-:W-:-:S03]  /*00e0*/  LOP3.LUT R10, R7, R13, RZ, 0x3c, !PT ;  /* 0x0000000d070a7212 */ /* 0x000fc600078e3cff */
[----:B------:R-:W-:-:S04]  /*00f0*/  IMAD.WIDE.U32 R2, R2, -0x2daee0ad, RZ ;  /* 0xd2511f5302027825 */ /* 0x000fc800078e00ff */
[----:B------:R-:W-:Y:S01]  /*0100*/  IMAD.WIDE.U32 R10, R10, -0x326172a9, RZ ;  /* 0xcd9e8d570a0a7825 */ /* 0x000fe200078e00ff */
[----:B------:R-:W-:-:S03]  /*0110*/  LOP3.LUT R9, R9, R3, RZ, 0x3c, !PT ;  /* 0x0000000309097212 */ /* 0x000fc600078e3cff */
[----:B------:R-:W-:Y:S01]  /*0120*/  VIADD R3, R12, 0x3c6ef372 ;  /* 0x3c6ef3720c037836 */ /* 0x000fe20000000000 */
[----:B------:R-:W-:Y:S01]  /*0130*/  LOP3.LUT R8, R5, R4, R11, 0x96, !PT ;  /* 0x0000000405087212 */ /* 0x000fe200078e960b */
[----:B------:R-:W-:Y:S01]  /*0140*/  IMAD.WIDE.U32 R4, R9, -0x326172a9, RZ ;  /* 0xcd9e8d5709047825 */ /* 0x000fe200078e00ff */
[----:B------:R-:W-:-:S03]  /*0150*/  IADD3 R11, PT, PT, R13, 0x76cf5d0a, RZ ;  /* 0x76cf5d0a0d0b7810 */ /* 0x000fc60007ffe0ff */
[----:B------:R-:W-:Y:S01]  /*0160*/  IMAD.WIDE.U32 R8, R8, -0x2daee0ad, RZ ;  /* 0xd2511f5308087825 */ /* 0x000fe200078e00ff */
[----:B------:R-:W-:-:S03]  /*0170*/  LOP3.LUT R3, R5, R10, R3, 0x96, !PT ;  /* 0x0000000a05037212 */ /* 0x000fc600078e9603 */
[----:B------:R-:W-:Y:S01]  /*0180*/  VIADD R5, R12, 0xdaa66d2b ;  /* 0xdaa66d2b0c057836 */ /* 0x000fe20000000000 */
[----:B------:R-:W-:Y:S01]  /*0190*/  LOP3.LUT R11, R9, R2, R11, 0x96, !PT ;  /* 0x00000002090b7212 */ /* 0x000fe200078e960b */
[----:B------:R-:W-:Y:S02]  /*01a0*/  VIADD R9, R13, 0x32370b8f ;  /* 0x32370b8f0d097836 */ /* 0x000fe40000000000 */
[----:B------:R-:W-:-:S04]  /*01b0*/  IMAD.WIDE.U32 R2, R3, -0x2daee0ad, RZ ;  /* 0xd2511f5303027825 */ /* 0x000fc800078e00ff */
[----:B------:R-:W-:Y:S01]  /*01c0*/  IMAD.WIDE.U32 R10, R11, -0x326172a9, RZ ;  /* 0xcd9e8d570b0a7825 */ /* 0x000fe200078e00ff */
[----:B------:R-:W-:Y:S02]  /*01d0*/  LOP3.LUT R9, R3, R8, R9, 0x96, !PT ;  /* 0x0000000803097212 */ /* 0x000fe400078e9609 */
[----:B------:R-:W-:Y:S02]  /*01e0*/  IADD3 R3, PT, PT, R12, 0x78dde6e4, RZ ;  /* 0x78dde6e40c037810 */ /* 0x000fe40007ffe0ff */
[----:B------:R-:W-:Y:S01]  /*01f0*/  LOP3.LUT R8, R11, R4, R5, 0x96, !PT ;  /* 0x000000040b087212 */ /* 0x000fe200078e9605 */
[----:B------:R-:W-:-:S04]  /*0200*/  IMAD.WIDE.U32 R4, R9, -0x326172a9, RZ ;  /* 0xcd9e8d5709047825 */ /* 0x000fc800078e00ff */
[----:B------:R-:W-:Y:S01]  /*0210*/  IMAD.WIDE.U32 R8, R8, -0x2daee0ad, RZ ;  /* 0xd2511f5308087825 */ /* 0x000fe200078e00ff */
[----:B------:R-:W-:Y:S02]  /*0220*/  LOP3.LUT R3, R5, R10, R3, 0x96, !PT ;  /* 0x0000000a05037212 */ /* 0x000fe400078e9603 */
[----:B------:R-:W-:Y:S01]  /*0230*/  IADD3 R5, PT, PT, R12, 0x1715609d, RZ ;  /* 0x1715609d0c057810 */ /* 0x000fe20007ffe0ff */
[----:B------:R-:W-:-:S05]  /*0240*/  VIADD R11, R13, 0xed9eba14 ;  /* 0xed9eba140d0b7836 */ /* 0x000fca0000000000 */
[----:B------:R-:W-:Y:S01]  /*0250*/  LOP3.LUT R11, R9, R2, R11, 0x96, !PT ;  /* 0x00000002090b7212 */ /* 0x000fe200078e960b */
[----:B------:R-:W-:Y:S02]  /*0260*/  VIADD R9, R13, 0xa9066899 ;  /* 0xa90668990d097836 */ /* 0x000fe40000000000 */
[----:B------:R-:W-:-:S04]  /*0270*/  IMAD.WIDE.U32 R2, R3, -0x2daee0ad, RZ ;  /* 0xd2511f5303027825 */ /* 0x000fc800078e00ff */
[----:B------:R-:W-:Y:S01]  /*0280*/  IMAD.WIDE.U32 R10, R11, -0x326172a9, RZ ;  /* 0xcd9e8d570b0a7825 */ /* 0x000fe200078e00ff */
[----:B------:R-:W-:-:S03]  /*0290*/  LOP3.LUT R9, R3, R8, R9, 0x96, !PT ;  /* 0x0000000803097212 */ /* 0x000fc600078e9609 */
[----:B------:R-:W-:Y:S01]  /*02a0*/  VIADD R3, R12, 0xb54cda56 ;  /* 0xb54cda560c037836 */ /* 0x000fe20000000000 */
[----:B------:R-:W-:Y:S01]  /*02b0*/  LOP3.LUT R8, R11, R4, R5, 0x96, !PT ;  /* 0x000000040b087212 */ /* 0x000fe200078e9605 */
[----:B------:R-:W-:-:S04]  /*02c0*/  IMAD.WIDE.U32 R4, R9, -0x326172a9, RZ ;  /* 0xcd9e8d5709047825 */ /* 0x000fc800078e00ff */
[----:B------:R-:W-:Y:S01]  /*02d0*/  IMAD.WIDE.U32 R8, R8, -0x2daee0ad, RZ ;  /* 0xd2511f5308087825 */ /* 0x000fe200078e00ff */
[----:B------:R-:W-:Y:S02]  /*02e0*/  LOP3.LUT R10, R5, R10, R3, 0x96, !PT ;  /* 0x0000000a050a7212 */ /* 0x000fe400078e9603 */
[C---:B------:R-:W-:Y:S01]  /*02f0*/  IADD3 R5, PT, PT, R13.reuse, 0x1fd5c5a3, RZ ;  /* 0x1fd5c5a30d057810 */ /* 0x040fe20007ffe0ff */
[----:B------:R-:W-:Y:S02]  /*0300*/  VIADD R11, R13, 0x646e171e ;  /* 0x646e171e0d0b7836 */ /* 0x000fe40000000000 */
[----:B------:R-:W-:-:S03]  /*0310*/  VIADD R3, R12, 0x5384540f ;  /* 0x5384540f0c037836 */ /* 0x000fc60000000000 */
[----:B------:R-:W-:Y:S01]  /*0320*/  LOP3.LUT R14, R9, R2, R11, 0x96, !PT ;  /* 0x00000002090e7212 */ /* 0x000fe200078e960b */
[----:B------:R-:W-:-:S04]  /*0330*/  IMAD.WIDE.U32 R10, R10, -0x2daee0ad, RZ ;  /* 0xd2511f530a0a7825 */ /* 0x000fc800078e00ff */
[----:B------:R-:W-:Y:S01]  /*0340*/  IMAD.WIDE.U32 R14, R14, -0x326172a9, RZ ;  /* 0xcd9e8d570e0e7825 */ /* 0x000fe200078e00ff */
[----:B------:R-:W-:-:S03]  /*0350*/  LOP3.LUT R8, R11, R8, R5, 0x96, !PT ;  /* 0x000000080b087212 */ /* 0x000fc600078e9605 */
[----:B------:R-:W-:Y:S01]  /*0360*/  VIADD R11, R12, 0xf1bbcdc8 ;  /* 0xf1bbcdc80c0b7836 */ /* 0x000fe20000000000 */
[----:B------:R-:W-:Y:S01]  /*0370*/  LOP3.LUT R4, R15, R4, R3, 0x96, !PT ;  /* 0x000000040f047212 */ /* 0x000fe200078e9603 */
[----:B------:R-:W-:Y:S01]  /*0380*/  IMAD.WIDE.U32 R8, R8, -0x326172a9, RZ ;  /* 0xcd9e8d5708087825 */ /* 0x000fe200078e00ff */
[----:B------:R-:W1:Y:S01]  /*0390*/  LDC.64 R2, c[0x0][0x388] ;  /* 0x0000e200ff027b82 */ /* 0x000e620000000a00 */
[----:B------:R-:W-:Y:S02]  /*03a0*/  IADD3 R15, PT, PT, R13, -0x24c28bd8, RZ ;  /* 0xdb3d74280d0f7810 */ /* 0x000fe40007ffe0ff */
[----:B------:R-:W-:Y:S01]  /*03b0*/  IMAD.WIDE.U32 R4, R4, -0x2daee0ad, RZ ;  /* 0xd2511f5304047825 */ /* 0x000fe200078e00ff */
[----:B------:R-:W-:-:S03]  /*03c0*/  LOP3.LUT R14, R9, R14, R11, 0x96, !PT ;  /* 0x0000000e090e7212 */ /* 0x000fc600078e960b */
[----:B------:R-:W-:Y:S01]  /*03d0*/  VIADD R9, R13, 0x96a522ad ;  /* 0x96a522ad0d097836 */ /* 0x000fe20000000000 */
[----:B------:R-:W-:Y:S01]  /*03e0*/  LOP3.LUT R16, R5, R10, R15, 0x96, !PT ;  /* 0x0000000a05107212 */ /* 0x000fe200078e960f */
[----:B------:R-:W-:-:S04]  /*03f0*/  IMAD.WIDE.U32 R14, R14, -0x2daee0ad, RZ ;  /* 0xd2511f530e0e7825 */ /* 0x000fc800078e00ff */
[----:B------:R-:W-:Y:S01]  /*0400*/  IMAD.WIDE.U32 R16, R16, -0x326172a9, RZ ;  /* 0xcd9e8d5710107825 */ /* 0x000fe200078e00ff */
[----:B------:R-:W-:Y:S02]  /*0410*/  LOP3.LUT R10, R15, R4, R9, 0x96, !PT ;  /* 0x000000040f0a7212 */ /* 0x000fe400078e9609 */
[----:B------:R-:W-:Y:S01]  /*0420*/  MOV R11, R14 ;  /* 0x0000000e000b7202 */ /* 0x000fe20000000f00 */
[----:B------:R-:W-:Y:S01]  /*0430*/  VIADD R5, R12, 0x8ff34781 ;  /* 0x8ff347810c057836 */ /* 0x000fe20000000000 */
[----:B------:R-:W-:Y:S01]  /*0440*/  CS2R R14, SRZ ;  /* 0x00000000000e7805 */ /* 0x000fe2000001ff00 */
[----:B------:R-:W-:-:S03]  /*0450*/  IMAD.MOV.U32 R9, RZ, RZ, R16 ;  /* 0x000000ffff097224 */ /* 0x000fc600078e0010 */
[----:B------:R-:W-:Y:S02]  /*0460*/  LOP3.LUT R8, R17, R8, R5, 0x96, !PT ;  /* 0x0000000811087212 */ /* 0x000fe400078e9605 */
[----:B------:R-:W-:Y:S01]  /*0470*/  CS2R R4, SRZ ;  /* 0x0000000000047805 */ /* 0x000fe2000001ff00 */
[----:B-1----:R-:W-:-:S05]  /*0480*/  IMAD.WIDE R2, R6, 0x40, R2 ;  /* 0x0000004006027825 */ /* 0x002fca00078e0202 */
[----:B0-----:R0:W-:Y:S04]  /*0490*/  STG.E.128 desc[UR4][R2.64], R4 ;  /* 0x0000000402007986 */ /* 0x0011e8000c101d04 */
[----:B------:R0:W-:Y:S04]  /*04a0*/  STG.E.128 desc[UR4][R2.64+0x20], R12 ;  /* 0x0000200c02007986 */ /* 0x0001e8000c101d04 */
[----:B------:R0:W-:Y:S04]  /*04b0*/  STG.E.128 desc[UR4][R2.64+0x10], R8 ;  /* 0x0000100802007986 */ /* 0x0001e8000c101d04 */
[----:B------:R0:W-:Y:S04]  /*04c0*/  STG.E.64 desc[UR4][R2.64+0x30], RZ ;  /* 0x000030ff02007986 */ /* 0x0001e8000c101b04 */
[----:B------:R0:W-:Y:S01]  /*04d0*/  STG.E.64 desc[UR4][R2.64+0x38], RZ ;  /* 0x000038ff02007986 */ /* 0x0001e2000c101b04 */
[----:B------:R-:W-:Y:S05]  /*04e0*/  @P0 EXIT ;  /* 0x000000000000094d */ /* 0x000fea0003800000 */
[----:B------:R-:W1:Y:S01]  /*04f0*/  LDC.64 R16, c[0x0][0x390] ;  /* 0x0000e400ff107b82 */ /* 0x000e620000000a00 */
[----:B------:R-:W2:Y:S01]  /*0500*/  LDCU UR6, c[0x0][0x370] ;  /* 0x00006e00ff0677ac */ /* 0x000ea20008000800 */
[----:B------:R-:W-:Y:S01]  /*0510*/  IMAD.MOV.U32 R19, RZ, RZ, R6 ;  /* 0x000000ffff137224 */ /* 0x000fe200078e0006 */
[----:B------:R-:W3:Y:S01]  /*0520*/  LDCU UR10, c[0x0][0x398] ;  /* 0x00007300ff0a77ac */ /* 0x000ee20008000800 */
[----:B--2---:R-:W-:-:S07]  /*0530*/  IMAD R0, R0, UR6, RZ ;  /* 0x0000000600007c24 */ /* 0x004fce000f8e02ff */
.L_x_22:
[----:B0-2-4-:R-:W2:Y:S01]  /*0540*/  LDG.E R4, desc[UR4][R2.64+0x30] ;  /* 0x0000300402047981 */ /* 0x015ea2000c1e1900 */
[----:B------:R-:W-:Y:S01]  /*0550*/  BSSY.RECONVERGENT B0, `(.L_x_8) ;  /* 0x000013f000007945 */ /* 0x000fe20003800200 */
[----:B--2---:R-:W-:-:S13]  /*0560*/  ISETP.NE.AND P0, PT, R4, 0x1, PT ;  /* 0x000000010400780c */ /* 0x004fda0003f05270 */
[----:B------:R-:W-:Y:S05]  /*0570*/  @!P0 BRA `(.L_x_9) ;  /* 0x0000001000e88947 */ /* 0x000fea0003800000 */
[----:B------:R-:W2:Y:S04]  /*0580*/  LDG.E.64 R14, desc[UR4][R2.64] ;  /* 0x00000004020e7981 */ /* 0x000ea8000c1e1b00 */
[----:B------:R0:W5:Y:S01]  /*0590*/  LDG.E.128 R4, desc[UR4][R2.64+0x10] ;  /* 0x0000100402047981 */ /* 0x000162000c1e1d00 */
[----:B------:R-:W-:Y:S01]  /*05a0*/  BSSY.RECONVERGENT B1, `(.L_x_10) ;  /* 0x0000016000017945 */ /* 0x000fe20003800200 */
[----:B--2---:R-:W-:-:S04]  /*05b0*/  IADD3 R21, PT, PT, R14, 0x1, RZ ;  /* 0x000000010e157810 */ /* 0x004fc80007ffe0ff */
[----:B------:R-:W-:Y:S01]  /*05c0*/  ISETP.NE.AND P0, PT, R21, RZ, PT ;  /* 0x000000ff1500720c */ /* 0x000fe20003f05270 */
[----:B------:R0:W-:-:S12]  /*05d0*/  STG.E desc[UR4][R2.64], R21 ;  /* 0x0000001502007986 */ /* 0x0001d8000c101904 */
[----:B0-----:R-:W-:Y:S05]  /*05e0*/  @!P0 BRA `(.L_x_11) ;  /* 0x0000000000088947 */ /* 0x001fea0003800000 */
[----:B------:R0:W5:Y:S01]  /*05f0*/  LDG.E R13, desc[UR4][R2.64+0x8] ;  /* 0x00000804020d7981 */ /* 0x000162000c1e1900 */
[----:B------:R-:W-:Y:S05]  /*0600*/  BRA `(.L_x_12) ;  /* 0x00000000003c7947 */ /* 0x000fea0003800000 */
.L_x_11:
[----:B------:R2:W5:Y:S01]  /*0610*/  LDG.E R13, desc[UR4][R2.64+0x8] ;  /* 0x00000804020d7981 */ /* 0x000562000c1e1900 */
[----:B------:R-:W-:-:S05]  /*0620*/  VIADD R15, R15, 0x1 ;  /* 0x000000010f0f7836 */ /* 0x000fca0000000000 */
[----:B------:R2:W-:Y:S01]  /*0630*/  STG.E desc[UR4][R2.64+0x4], R15 ;  /* 0x0000040f02007986 */ /* 0x0005e2000c101904 */
[----:B------:R-:W-:-:S13]  /*0640*/  ISETP.NE.AND P0, PT, R15, RZ, PT ;  /* 0x000000ff0f00720c */ /* 0x000fda0003f05270 */
[----:B--2---:R-:W-:Y:S05]  /*0650*/  @P0 BRA `(.L_x_12) ;  /* 0x0000000000280947 */ /* 0x004fea0003800000 */
[----:B-----5:R-:W-:Y:S02]  /*0660*/  VIADD R13, R13, 0x1 ;  /* 0x000000010d0d7836 */ /* 0x020fe40000000000 */
[----:B------:R-:W-:-:S03]  /*0670*/  HFMA2 R15, -RZ, RZ, 0, 0 ;  /* 0x00000000ff0f7431 */ /* 0x000fc600000001ff */
[----:B------:R2:W-:Y:S01]  /*0680*/  STG.E desc[UR4][R2.64+0x8], R13 ;  /* 0x0000080d02007986 */ /* 0x0005e2000c101904 */
[----:B------:R-:W-:-:S13]  /*0690*/  ISETP.NE.AND P0, PT, R13, RZ, PT ;  /* 0x000000ff0d00720c */ /* 0x000fda0003f05270 */
[----:B--2---:R-:W-:Y:S05]  /*06a0*/  @P0 BRA `(.L_x_12) ;  /* 0x0000000000140947 */ /* 0x004fea0003800000 */
[----:B------:R-:W2:Y:S01]  /*06b0*/  LDG.E R9, desc[UR4][R2.64+0xc] ;  /* 0x00000c0402097981 */ /* 0x000ea2000c1e1900 */
[----:B------:R-:W-:Y:S01]  /*06c0*/  IMAD.MOV.U32 R13, RZ, RZ, RZ ;  /* 0x000000ffff0d7224 */ /* 0x000fe200078e00ff */
[----:B------:R-:W-:Y:S01]  /*06d0*/  MOV R15, RZ ;  /* 0x000000ff000f7202 */ /* 0x000fe20000000f00 */
[----:B--2---:R-:W-:-:S05]  /*06e0*/  VIADD R9, R9, 0x1 ;  /* 0x0000000109097836 */ /* 0x004fca0000000000 */
[----:B------:R2:W-:Y:S02]  /*06f0*/  STG.E desc[UR4][R2.64+0xc], R9 ;  /* 0x00000c0902007986 */ /* 0x0005e4000c101904 */
.L_x_12:
[----:B---3--:R-:W-:Y:S05]  /*0700*/  BSYNC.RECONVERGENT B1 ;  /* 0x0000000000017941 */ /* 0x008fea0003800200 */
.L_x_10:
[----:B--2---:R-:W2:Y:S04]  /*0710*/  LDG.E.128 R8, desc[UR4][R2.64+0x20] ;  /* 0x0000200402087981 */ /* 0x004ea8000c1e1d00 */
[----:B------:R-:W3:Y:S01]  /*0720*/  LDG.E R20, desc[UR4][R2.64+0xc] ;  /* 0x00000c0402147981 */ /* 0x000ee2000c1e1900 */
[----:B-----5:R-:W-:Y:S01]  /*0730*/  IMAD.WIDE.U32 R12, R13, -0x326172a9, RZ ;  /* 0xcd9e8d570d0c7825 */ /* 0x020fe200078e00ff */
[----:B------:R-:W-:Y:S03]  /*0740*/  BSSY.RECONVERGENT B1, `(.L_x_13) ;  /* 0x0000055000017945 */ /* 0x000fe60003800200 */
[----:B------:R-:W-:-:S04]  /*0750*/  IMAD.HI.U32 R18, R21, -0x2daee0ad, RZ ;  /* 0xd2511f5315127827 */ /* 0x000fc800078e00ff */
[----:B------:R-:W-:Y:S01]  /*0760*/  IMAD.MOV.U32 R21, RZ, RZ, -0x2daee0ad ;  /* 0xd2511f53ff157424 */ /* 0x000fe200078e00ff */
[----:B--2---:R-:W-:-:S03]  /*0770*/  LOP3.LUT R15, R8, R13, R15, 0x96, !PT ;  /* 0x0000000d080f7212 */ /* 0x004fc600078e960f */
[----:B------:R-:W-:Y:S01]  /*0780*/  IMAD R11, R14, R21, -0x2daee0ad ;  /* 0xd2511f530e0b7424 */ /* 0x000fe200078e0215 */
[----:B------:R-:W-:Y:S01]  /*0790*/  IADD3 R13, PT, PT, R8, -0x61c88647, RZ ;  /* 0x9e3779b9080d7810 */ /* 0x000fe20007ffe0ff */
[C---:B------:R-:W-:Y:S01]  /*07a0*/  VIADD R22, R9.reuse, 0xbb67ae85 ;  /* 0xbb67ae8509167836 */ /* 0x040fe20000000000 */
[----:B---3--:R-:W-:Y:S01]  /*07b0*/  LOP3.LUT R18, R9, R20, R18, 0x96, !PT ;  /* 0x0000001409127212 */ /* 0x008fe200078e9612 */
[----:B------:R-:W-:Y:S01]  /*07c0*/  IMAD.WIDE.U32 R14, R15, -0x2daee0ad, RZ ;  /* 0xd2511f530f0e7825 */ /* 0x000fe200078e00ff */
[----:B------:R-:W-:-:S03]  /*07d0*/  ISETP.NE.AND P0, PT, R10, 0x3, PT ;  /* 0x000000030a00780c */ /* 0x000fc60003f05270 */
        /* <DEDUP_REMOVED lines=8> */
[----:B------:R-:W-:-:S05]  /*0860*/  VIADD R11, R9, 0x76cf5d0a ;  /* 0x76cf5d0a090b7836 */ /* 0x000fca0000000000 */
[----:B------:R-:W-:Y:S01]  /*0870*/  LOP3.LUT R11, R23, R11, R14, 0x96, !PT ;  /* 0x0000000b170b7212 */ /* 0x000fe200078e960e */
[----:B------:R-:W-:-:S04]  /*0880*/  IMAD.WIDE.U32 R14, R15, -0x2daee0ad, RZ ;  /* 0xd2511f530f0e7825 */ /* 0x000fc800078e00ff */
[----:B------:R-:W-:Y:S01]  /*0890*/  IMAD.WIDE.U32 R20, R11, -0x326172a9, RZ ;  /* 0xcd9e8d570b147825 */ /* 0x000fe200078e00ff */
[----:B------:R-:W-:-:S03]  /*08a0*/  LOP3.LUT R13, R15, R22, R13, 0x96, !PT ;  /* 0x000000160f0d7212 */ /* 0x000fc600078e960d */
[C---:B------:R-:W-:Y:S02]  /*08b0*/  VIADD R11, R8.reuse, 0xdaa66d2b ;  /* 0xdaa66d2b080b7836 */ /* 0x040fe40000000000 */
[----:B------:R-:W-:-:S03]  /*08c0*/  VIADD R15, R8, 0x78dde6e4 ;  /* 0x78dde6e4080f7836 */ /* 0x000fc60000000000 */
[----:B------:R-:W-:Y:S01]  /*08d0*/  LOP3.LUT R11, R21, R12, R11, 0x96, !PT ;  /* 0x0000000c150b7212 */ /* 0x000fe200078e960b */
[----:B------:R-:W-:-:S04]  /*08e0*/  IMAD.WIDE.U32 R12, R13, -0x326172a9, RZ ;  /* 0xcd9e8d570d0c7825 */ /* 0x000fc800078e00ff */
[----:B------:R-:W-:Y:S01]  /*08f0*/  IMAD.WIDE.U32 R22, R11, -0x2daee0ad, RZ ;  /* 0xd2511f530b167825 */ /* 0x000fe200078e00ff */
[----:B------:R-:W-:Y:S02]  /*0900*/  IADD3 R11, PT, PT, R9, -0x126145ec, RZ ;  /* 0xed9eba14090b7810 */ /* 0x000fe40007ffe0ff */
[----:B------:R-:W-:Y:S01]  /*0910*/  LOP3.LUT R15, R13, R20, R15, 0x96, !PT ;  /* 0x000000140d0f7212 */ /* 0x000fe200078e960f */
[----:B------:R-:W-:Y:S01]  /*0920*/  VIADD R13, R9, 0xa9066899 ;  /* 0xa9066899090d7836 */ /* 0x000fe20000000000 */
[----:B------:R-:W-:-:S03]  /*0930*/  LOP3.LUT R11, R23, R14, R11, 0x96, !PT ;  /* 0x0000000e170b7212 */ /* 0x000fc600078e960b */
[----:B------:R-:W-:-:S04]  /*0940*/  IMAD.WIDE.U32 R14, R15, -0x2daee0ad, RZ ;  /* 0xd2511f530f0e7825 */ /* 0x000fc800078e00ff */
[----:B------:R-:W-:Y:S01]  /*0950*/  IMAD.WIDE.U32 R20, R11, -0x326172a9, RZ ;  /* 0xcd9e8d570b147825 */ /* 0x000fe200078e00ff */
[----:B------:R-:W-:Y:S02]  /*0960*/  LOP3.LUT R13, R15, R22, R13, 0x96, !PT ;  /* 0x000000160f0d7212 */ /* 0x000fe400078e960d */
[C---:B------:R-:W-:Y:S01]  /*0970*/  IADD3 R15, PT, PT, R8.reuse, -0x4ab325aa, RZ ;  /* 0xb54cda56080f7810 */ /* 0x040fe20007ffe0ff */
        /* <DEDUP_REMOVED lines=10> */
[C---:B------:R-:W-:Y:S02]  /*0a20*/  IADD3 R11, PT, PT, R8.reuse, 0x5384540f, RZ ;  /* 0x5384540f080b7810 */ /* 0x040fe40007ffe0ff */
[----:B------:R-:W-:Y:S01]  /*0a30*/  LOP3.LUT R13, R15, R22, R13, 0x96, !PT ;  /* 0x000000160f0d7212 */ /* 0x000fe200078e960d */
[----:B------:R-:W-:Y:S01]  /*0a40*/  VIADD R15, R8, 0xf1bbcdc8 ;  /* 0xf1bbcdc8080f7836 */ /* 0x000fe20000000000 */
[----:B------:R-:W-:-:S03]  /*0a50*/  LOP3.LUT R11, R21, R12, R11, 0x96, !PT ;  /* 0x0000000c150b7212 */ /* 0x000fc600078e960b */
[----:B------:R-:W-:-:S04]  /*0a60*/  IMAD.WIDE.U32 R12, R13, -0x326172a9, RZ ;  /* 0xcd9e8d570d0c7825 */ /* 0x000fc800078e00ff */
[----:B------:R-:W-:Y:S01]  /*0a70*/  IMAD.WIDE.U32 R22, R11, -0x2daee0ad, RZ ;  /* 0xd2511f530b167825 */ /* 0x000fe200078e00ff */
[----:B------:R-:W-:Y:S02]  /*0a80*/  LOP3.LUT R20, R13, R20, R15, 0x96, !PT ;  /* 0x000000140d147212 */ /* 0x000fe400078e960f */
[C---:B------:R-:W-:Y:S01]  /*0a90*/  IADD3 R13, PT, PT, R9.reuse, -0x695add53, RZ ;  /* 0x96a522ad090d7810 */ /* 0x040fe20007ffe0ff */
[----:B------:R-:W-:Y:S02]  /*0aa0*/  VIADD R11, R9, 0xdb3d7428 ;  /* 0xdb3d7428090b7836 */ /* 0x000fe40000000000 */
[----:B------:R-:W-:-:S03]  /*0ab0*/  IMAD.WIDE.U32 R20, R20, -0x2daee0ad, RZ ;  /* 0xd2511f5314147825 */ /* 0x000fc600078e00ff */
[----:B------:R-:W-:Y:S01]  /*0ac0*/  LOP3.LUT R11, R23, R14, R11, 0x96, !PT ;  /* 0x0000000e170b7212 */ /* 0x000fe200078e960b */
[----:B------:R-:W-:Y:S01]  /*0ad0*/  VIADD R9, R8, 0x8ff34781 ;  /* 0x8ff3478108097836 */ /* 0x000fe20000000000 */
[----:B------:R-:W-:Y:S01]  /*0ae0*/  LOP3.LUT R14, R21, R22, R13, 0x96, !PT ;  /* 0x00000016150e7212 */ /* 0x000fe200078e960d */
[----:B------:R-:W-:Y:S02]  /*0af0*/  IMAD.MOV.U32 R15, RZ, RZ, R20 ;  /* 0x000000ffff0f7224 */ /* 0x000fe400078e0014 */
[----:B------:R-:W-:-:S05]  /*0b00*/  IMAD.WIDE.U32 R24, R11, -0x326172a9, RZ ;  /* 0xcd9e8d570b187825 */ /* 0x000fca00078e00ff */
[----:B------:R-:W-:Y:S02]  /*0b10*/  LOP3.LUT R12, R25, R12, R9, 0x96, !PT ;  /* 0x0000000c190c7212 */ /* 0x000fe400078e9609 */
[----:B------:R-:W-:-:S05]  /*0b20*/  MOV R13, R24 ;  /* 0x00000018000d7202 */ /* 0x000fca0000000f00 */
[----:B------:R2:W-:Y:S01]  /*0b30*/  STG.E.128 desc[UR4][R2.64+0x10], R12 ;  /* 0x0000100c02007986 */ /* 0x0005e2000c101d04 */
[----:B------:R-:W-:Y:S05]  /*0b40*/  @!P0 BRA `(.L_x_14) ;  /* 0x0000000000408947 */ /* 0x000fea0003800000 */
[----:B------:R-:W-:Y:S01]  /*0b50*/  ISETP.NE.AND P0, PT, R10, 0x2, PT ;  /* 0x000000020a00780c */ /* 0x000fe20003f05270 */
[----:B--2---:R-:W-:Y:S01]  /*0b60*/  IMAD.MOV.U32 R15, RZ, RZ, R6 ;  /* 0x000000ffff0f7224 */ /* 0x004fe200078e0006 */
[----:B------:R-:W-:Y:S01]  /*0b70*/  MOV R13, R12 ;  /* 0x0000000c000d7202 */ /* 0x000fe20000000f00 */
[----:B------:R-:W-:-:S10]  /*0b80*/  IMAD.MOV.U32 R8, RZ, RZ, R7 ;  /* 0x000000ffff087224 */ /* 0x000fd400078e0007 */
[----:B------:R-:W-:Y:S05]  /*0b90*/  @!P0 BRA `(.L_x_15) ;  /* 0x00000000003c8947 */ /* 0x000fea0003800000 */
[----:B------:R-:W-:Y:S01]  /*0ba0*/  ISETP.NE.AND P0, PT, R10, 0x1, PT ;  /* 0x000000010a00780c */ /* 0x000fe20003f05270 */
[----:B------:R-:W-:Y:S01]  /*0bb0*/  IMAD.MOV.U32 R15, RZ, RZ, R4 ;  /* 0x000000ffff0f7224 */ /* 0x000fe200078e0004 */
[----:B------:R-:W-:Y:S01]  /*0bc0*/  MOV R13, R6 ;  /* 0x00000006000d7202 */ /* 0x000fe20000000f00 */
[----:B------:R-:W-:Y:S02]  /*0bd0*/  IMAD.MOV.U32 R8, RZ, RZ, R5 ;  /* 0x000000ffff087224 */ /* 0x000fe400078e0005 */
[----:B------:R-:W-:-:S08]  /*0be0*/  IMAD.MOV.U32 R24, RZ, RZ, R7 ;  /* 0x000000ffff187224 */ /* 0x000fd000078e0007 */
[----:B------:R-:W-:Y:S05]  /*0bf0*/  @P0 BRA `(.L_x_15) ;  /* 0x0000000000240947 */ /* 0x000fea0003800000 */
[----:B------:R-:W-:Y:S01]  /*0c00*/  IMAD.MOV.U32 R15, RZ, RZ, R5 ;  /* 0x000000ffff0f7224 */ /* 0x000fe200078e0005 */
[----:B------:R-:W-:Y:S01]  /*0c10*/  MOV R8, R6 ;  /* 0x0000000600087202 */ /* 0x000fe20000000f00 */
[----:B------:R-:W-:Y:S02]  /*0c20*/  IMAD.MOV.U32 R13, RZ, RZ, R7 ;  /* 0x000000ffff0d7224 */ /* 0x000fe400078e0007 */
[----:B------:R-:W-:Y:S01]  /*0c30*/  IMAD.MOV.U32 R24, RZ, RZ, R12 ;  /* 0x000000ffff187224 */ /* 0x000fe200078e000c */
[----:B------:R-:W-:Y:S06]  /*0c40*/  BRA `(.L_x_15) ;  /* 0x0000000000107947 */ /* 0x000fec0003800000 */
.L_x_14:
[----:B--2---:R-:W-:Y:S01]  /*0c50*/  IMAD.MOV.U32 R13, RZ, RZ, R24 ;  /* 0x000000ffff0d7224 */ /* 0x004fe200078e0018 */
[----:B------:R-:W-:Y:S01]  /*0c60*/  MOV R15, R7 ;  /* 0x00000007000f7202 */ /* 0x000fe20000000f00 */
[----:B------:R-:W-:Y:S01]  /*0c70*/  IMAD.MOV.U32 R8, RZ, RZ, R12 ;  /* 0x000000ffff087224 */ /* 0x000fe200078e000c */
[----:B------:R-:W-:-:S07]  /*0c80*/  MOV R24, R14 ;  /* 0x0000000e00187202 */ /* 0x000fce0000000f00 */
.L_x_15:
[----:B------:R-:W-:Y:S05]  /*0c90*/  BSYNC.RECONVERGENT B1 ;  /* 0x0000000000017941 */ /* 0x000fea0003800200 */
.L_x_13:
[----:B------:R-:W-:Y:S01]  /*0ca0*/  IMAD.WIDE.U32 R4, R8, 0x200000, RZ ;  /* 0x0020000008047825 */ /* 0x000fe200078e00ff */
[----:B------:R-:W-:Y:S03]  /*0cb0*/  BSSY.RECONVERGENT B1, `(.L_x_16) ;  /* 0x000005f000017945 */ /* 0x000fe60003800200 */
[----:B------:R-:W-:Y:S01]  /*0cc0*/  IMAD.WIDE.U32 R6, R24, 0x200000, RZ ;  /* 0x0020000018067825 */ /* 0x000fe200078e00ff */
[----:B------:R-:W-:-:S03]  /*0cd0*/  LOP3.LUT R14, R4, R15, RZ, 0x3c, !PT ;  /* 0x0000000f040e7212 */ /* 0x000fc600078e3cff */
[----:B------:R-:W-:Y:S02]  /*0ce0*/  IMAD.MOV.U32 R15, RZ, RZ, R5 ;  /* 0x000000ffff0f7224 */ /* 0x000fe400078e0005 */
[----:B------:R-:W-:Y:S02]  /*0cf0*/  HFMA2 R5, -RZ, RZ, 1.15625, 0 ;  /* 0x3ca00000ff057431 */ /* 0x000fe400000001ff */
[----:B------:R-:W-:Y:S01]  /*0d00*/  IMAD.MOV.U32 R4, RZ, RZ, 0x0 ;  /* 0x00000000ff047424 */ /* 0x000fe200078e00ff */
[----:B------:R-:W-:Y:S01]  /*0d10*/  LOP3.LUT R12, R6, R13, RZ, 0x3c, !PT ;  /* 0x0000000d060c7212 */ /* 0x000fe200078e3cff */
[----:B------:R-:W2:Y:S01]  /*0d20*/  I2F.F64.U64 R10, R14 ;  /* 0x0000000e000a7312 */ /* 0x000ea20000301800 */
[----:B------:R-:W-:Y:S01]  /*0d30*/  MOV R13, R7 ;  /* 0x00000007000d7202 */ /* 0x000fe20000000f00 */
[----:B------:R-:W-:-:S06]  /*0d40*/  IMAD.MOV.U32 R6, RZ, RZ, -0x3ff ;  /* 0xfffffc01ff067424 */ /* 0x000fcc00078e00ff */
[----:B------:R-:W3:Y:S01]  /*0d50*/  I2F.F64.U64 R12, R12 ;  /* 0x0000000c000c7312 */ /* 0x000ee20000301800 */
[----:B--2---:R-:W-:Y:S02]  /*0d60*/  DFMA R10, R10, R4, 5.5511151231257827021e-17 ;  /* 0x3c9000000a0a742b */ /* 0x004fe40000000004 */
[----:B---3--:R-:W-:-:S08]  /*0d70*/  DFMA R4, R12, 2.2204460492503130808e-16, R4 ;  /* 0x3cb000000c04782b */ /* 0x008fd00000000004 */
[----:B------:R-:W-:Y:S01]  /*0d80*/  ISETP.GT.AND P0, PT, R11, 0xfffff, PT ;  /* 0x000fffff0b00780c */ /* 0x000fe20003f04270 */
[----:B------:R-:W-:Y:S02]  /*0d90*/  IMAD.MOV.U32 R8, RZ, RZ, R10 ;  /* 0x000000ffff087224 */ /* 0x000fe400078e000a */
[--C-:B------:R-:W-:Y:S02]  /*0da0*/  IMAD.MOV.U32 R9, RZ, RZ, R11.reuse ;  /* 0x000000ffff097224 */ /* 0x100fe400078e000b */
[----:B------:R-:W-:-:S08]  /*0db0*/  IMAD.MOV.U32 R7, RZ, RZ, R11 ;  /* 0x000000ffff077224 */ /* 0x000fd000078e000b */
[----:B------:R-:W-:Y:S01]  /*0dc0*/  @!P0 DMUL R8, R8, 1.80143985094819840000e+16 ;  /* 0x4350000008088828 */ /* 0x000fe20000000000 */
[----:B------:R-:W-:-:S09]  /*0dd0*/  @!P0 IMAD.MOV.U32 R6, RZ, RZ, -0x435 ;  /* 0xfffffbcbff068424 */ /* 0x000fd200078e00ff */
[----:B------:R-:W-:Y:S01]  /*0de0*/  @!P0 IMAD.MOV.U32 R7, RZ, RZ, R9 ;  /* 0x000000ffff078224 */ /* 0x000fe200078e0009 */
[----:B------:R-:W-:-:S04]  /*0df0*/  @!P0 MOV R10, R8 ;  /* 0x00000008000a8202 */ /* 0x000fc80000000f00 */
[----:B------:R-:W-:-:S04]  /*0e00*/  IADD3 R11, PT, PT, R7, -0x1, RZ ;  /* 0xffffffff070b7810 */ /* 0x000fc80007ffe0ff */
[----:B------:R-:W-:-:S13]  /*0e10*/  ISETP.GT.U32.AND P1, PT, R11, 0x7feffffe, PT ;  /* 0x7feffffe0b00780c */ /* 0x000fda0003f24070 */
[----:B------:R-:W-:Y:S05]  /*0e20*/  @P1 BRA `(.L_x_17) ;  /* 0x0000000400041947 */ /* 0x000fea0003800000 */
[----:B------:R-:W-:Y:S01]  /*0e30*/  LOP3.LUT R8, R7, 0xfffff, RZ, 0xc0, !PT ;  /* 0x000fffff07087812 */ /* 0x000fe200078ec0ff */
[----:B------:R-:W-:Y:S01]  /*0e40*/  IMAD.MOV.U32 R22, RZ, RZ, -0x748574fc ;  /* 0x8b7a8b04ff167424 */ /* 0x000fe200078e00ff */
[----:B------:R-:W-:Y:S01]  /*0e50*/  MOV R23, 0x3ed0ee25 ;  /* 0x3ed0ee2500177802 */ /* 0x000fe20000000f00 */
[----:B------:R-:W-:Y:S01]  /*0e60*/  UMOV UR6, 0x3ae80f1e ;  /* 0x3ae80f1e00067882 */ /* 0x000fe20000000000 */
[----:B------:R-:W-:Y:S01]  /*0e70*/  LOP3.LUT R9, R8, 0x3ff00000, RZ, 0xfc, !PT ;  /* 0x3ff0000008097812 */ /* 0x000fe200078efcff */
[----:B------:R-:W-:Y:S01]  /*0e80*/  IMAD.MOV.U32 R8, RZ, RZ, R10 ;  /* 0x000000ffff087224 */ /* 0x000fe200078e000a */
[----:B------:R-:W-:Y:S01]  /*0e90*/  UMOV UR7, 0x3eb1380b ;  /* 0x3eb1380b00077882 */ /* 0x000fe20000000000 */
[----:B------:R-:W-:Y:S01]  /*0ea0*/  IMAD.MOV.U32 R10, RZ, RZ, RZ ;  /* 0x000000ffff0a7224 */ /* 0x000fe200078e00ff */
[----:B------:R-:W-:Y:S01]  /*0eb0*/  ISETP.GE.U32.AND P0, PT, R9, 0x3ff6a09f, PT ;  /* 0x3ff6a09f0900780c */ /* 0x000fe20003f06070 */
[----:B------:R-:W-:Y:S01]  /*0ec0*/  IMAD.MOV.U32 R25, RZ, RZ, 0x43300000 ;  /* 0x43300000ff197424 */ /* 0x000fe200078e00ff */
[----:B------:R-:W-:Y:S01]  /*0ed0*/  LEA.HI R24, R7, R6, RZ, 0xc ;  /* 0x0000000607187211 */ /* 0x000fe200078f60ff */
[----:B------:R-:W-:Y:S01]  /*0ee0*/  UMOV UR8, 0x80000000 ;  /* 0x8000000000087882 */ /* 0x000fe20000000000 */
[----:B------:R-:W-:-:S09]  /*0ef0*/  UMOV UR9, 0x43300000 ;  /* 0x4330000000097882 */ /* 0x000fd20000000000 */
[----:B------:R-:W-:Y:S02]  /*0f00*/  @P0 VIADD R11, R9, 0xfff00000 ;  /* 0xfff00000090b0836 */ /* 0x000fe40000000000 */
[----:B------:R-:W-:-:S03]  /*0f10*/  @P0 VIADD R24, R24, 0x1 ;  /* 0x0000000118180836 */ /* 0x000fc60000000000 */
[----:B------:R-:W-:Y:S02]  /*0f20*/  @P0 MOV R9, R11 ;  /* 0x0000000b00090202 */ /* 0x000fe40000000f00 */
[----:B------:R-:W-:-:S04]  /*0f30*/  LOP3.LUT R24, R24, 0x80000000, RZ, 0x3c, !PT ;  /* 0x8000000018187812 */ /* 0x000fc800078e3cff */
[C---:B------:R-:W-:Y:S02]  /*0f40*/  DADD R20, R8.reuse, 1 ;  /* 0x3ff0000008147429 */ /* 0x040fe40000000000 */
[----:B------:R-:W-:-:S04]  /*0f50*/  DADD R8, R8, -1 ;  /* 0xbff0000008087429 */ /* 0x000fc80000000000 */
[----:B------:R-:W2:Y:S02]  /*0f60*/  MUFU.RCP64H R11, R21 ;  /* 0x00000015000b7308 */ /* 0x000ea40000001800 */
[----:B--2---:R-:W-:-:S08]  /*0f70*/  DFMA R12, -R20, R10, 1 ;  /* 0x3ff00000140c742b */ /* 0x004fd0000000010a */
[----:B------:R-:W-:-:S08]  /*0f80*/  DFMA R12, R12, R12, R12 ;  /* 0x0000000c0c0c722b */ /* 0x000fd0000000000c */
[----:B------:R-:W-:-:S08]  /*0f90*/  DFMA R10, R10, R12, R10 ;  /* 0x0000000c0a0a722b */ /* 0x000fd0000000000a */
[----:B------:R-:W-:-:S08]  /*0fa0*/  DMUL R12, R8, R10 ;  /* 0x0000000a080c7228 */ /* 0x000fd00000000000 */
[----:B------:R-:W-:-:S08]  /*0fb0*/  DFMA R12, R8, R10, R12 ;  /* 0x0000000a080c722b */ /* 0x000fd0000000000c */
[----:B------:R-:W-:Y:S02]  /*0fc0*/  DMUL R14, R12, R12 ;  /* 0x0000000c0c0e7228 */ /* 0x000fe40000000000 */
[----:B------:R-:W-:-:S06]  /*0fd0*/  DADD R6, R8, -R12 ;  /* 0x0000000008067229 */ /* 0x000fcc000000080c */
[----:B------:R-:W-:Y:S01]  /*0fe0*/  DFMA R20, R14, UR6, R22 ;  /* 0x000000060e147c2b */ /* 0x000fe20008000016 */
[----:B------:R-:W-:Y:S01]  /*0ff0*/  UMOV UR6, 0x9f02676f ;  /* 0x9f02676f00067882 */ /* 0x000fe20000000000 */
[----:B------:R-:W-:Y:S01]  /*1000*/  UMOV UR7, 0x3ef3b266 ;  /* 0x3ef3b26600077882 */ /* 0x000fe20000000000 */
[----:B------:R-:W-:Y:S02]  /*1010*/  DADD R22, R6, R6 ;  /* 0x0000000006167229 */ /* 0x000fe40000000006 */
[----:B------:R-:W-:Y:S01]  /*1020*/  DADD R6, R24, -UR8 ;  /* 0x8000000818067e29 */ /* 0x000fe20008000000 */
[----:B------:R-:W-:Y:S01]  /*1030*/  UMOV UR8, 0xfefa39ef ;  /* 0xfefa39ef00087882 */ /* 0x000fe20000000000 */
[----:B------:R-:W-:Y:S01]  /*1040*/  UMOV UR9, 0x3fe62e42 ;  /* 0x3fe62e4200097882 */ /* 0x000fe20000000000 */
[----:B------:R-:W-:Y:S01]  /*1050*/  DFMA R20, R14, R20, UR6 ;  /* 0x000000060e147e2b */ /* 0x000fe20008000014 */
[----:B------:R-:W-:Y:S01]  /*1060*/  UMOV UR6, 0xa9ab0956 ;  /* 0xa9ab095600067882 */ /* 0x000fe20000000000 */
[----:B------:R-:W-:Y:S01]  /*1070*/  UMOV UR7, 0x3f1745cb ;  /* 0x3f1745cb00077882 */ /* 0x000fe20000000000 */
[----:B------:R-:W-:-:S02]  /*1080*/  DFMA R24, R8, -R12, R22 ;  /* 0x8000000c0818722b */ /* 0x000fc40000000016 */
[----:B------:R-:W-:-:S03]  /*1090*/  DFMA R8, R6, UR8, R12 ;  /* 0x0000000806087c2b */ /* 0x000fc6000800000c */
[----:B------:R-:W-:Y:S01]  /*10a0*/  DFMA R20, R14, R20, UR6 ;  /* 0x000000060e147e2b */ /* 0x000fe20008000014 */
[----:B------:R-:W-:Y:S01]  /*10b0*/  UMOV UR6, 0x2d1b5154 ;  /* 0x2d1b515400067882 */ /* 0x000fe20000000000 */
[----:B------:R-:W-:Y:S01]  /*10c0*/  UMOV UR7, 0x3f3c71c7 ;  /* 0x3f3c71c700077882 */ /* 0x000fe20000000000 */
[----:B------:R-:W-:-:S05]  /*10d0*/  DMUL R24, R10, R24 ;  /* 0x000000180a187228 */ /* 0x000fca0000000000 */
[----:B------:R-:W-:Y:S01]  /*10e0*/  DFMA R20, R14, R20, UR6 ;  /* 0x000000060e147e2b */ /* 0x000fe20008000014 */
[----:B------:R-:W-:Y:S01]  /*10f0*/  UMOV UR6, 0x923be72d ;  /* 0x923be72d00067882 */ /* 0x000fe20000000000 */
[----:B------:R-:W-:-:S06]  /*1100*/  UMOV UR7, 0x3f624924 ;  /* 0x3f62492400077882 */ /* 0x000fcc0000000000 */
        /* <DEDUP_REMOVED lines=8> */
[----:B------:R-:W-:Y:S02]  /*1190*/  UMOV UR7, 0x3fe62e42 ;  /* 0x3fe62e4200077882 */ /* 0x000fe40000000000 */
[----:B------:R-:W-:Y:S01]  /*11a0*/  DFMA R20, R6, -UR6, R8 ;  /* 0x8000000606147c2b */ /* 0x000fe20008000008 */
[----:B------:R-:W-:Y:S01]  /*11b0*/  UMOV UR6, 0x3b39803f ;  /* 0x3b39803f00067882 */ /* 0x000fe20000000000 */
[----:B------:R-:W-:Y:S02]  /*11c0*/  UMOV UR7, 0x3c7abc9e ;  /* 0x3c7abc9e00077882 */ /* 0x000fe40000000000 */
[----:B------:R-:W-:-:S04]  /*11d0*/  DMUL R22, R14, R22 ;  /* 0x000000160e167228 */ /* 0x000fc80000000000 */
[----:B------:R-:W-:-:S04]  /*11e0*/  DADD R20, -R12, R20 ;  /* 0x000000000c147229 */ /* 0x000fc80000000114 */
[----:B------:R-:W-:-:S08]  /*11f0*/  DFMA R22, R12, R22, R24 ;  /* 0x000000160c16722b */ /* 0x000fd00000000018 */
[----:B------:R-:W-:-:S08]  /*1200*/  DADD R20, R22, -R20 ;  /* 0x0000000016147229 */ /* 0x000fd00000000814 */
[----:B------:R-:W-:-:S08]  /*1210*/  DFMA R20, R6, UR6, R20 ;  /* 0x0000000606147c2b */ /* 0x000fd00008000014 */
[----:B------:R-:W-:Y:S01]  /*1220*/  DADD R8, R8, R20 ;  /* 0x0000000008087229 */ /* 0x000fe20000000014 */
[----:B------:R-:W-:Y:S10]  /*1230*/  BRA `(.L_x_18) ;  /* 0x0000000000187947 */ /* 0x000ff40003800000 */
.L_x_17:
[----:B------:R-:W-:Y:S01]  /*1240*/  MOV R6, 0x0 ;  /* 0x0000000000067802 */ /* 0x000fe20000000f00 */
[----:B------:R-:W-:Y:S01]  /*1250*/  IMAD.MOV.U32 R7, RZ, RZ, 0x7ff00000 ;  /* 0x7ff00000ff077424 */ /* 0x000fe200078e00ff */
[----:B------:R-:W-:-:S05]  /*1260*/  LOP3.LUT P0, RZ, R9, 0x7fffffff, RZ, 0xc0, !PT ;  /* 0x7fffffff09ff7812 */ /* 0x000fca000780c0ff */
[----:B------:R-:W-:-:S10]  /*1270*/  DFMA R6, R8, R6, +INF ;  /* 0x7ff000000806742b */ /* 0x000fd40000000006 */
[----:B------:R-:W-:Y:S02]  /*1280*/  FSEL R8, R6, RZ, P0 ;  /* 0x000000ff06087208 */ /* 0x000fe40000000000 */
[----:B------:R-:W-:-:S07]  /*1290*/  FSEL R9, R7, -QNAN , P0 ;  /* 0xfff0000007097808 */ /* 0x000fce0000000000 */
.L_x_18:
[----:B------:R-:W-:Y:S05]  /*12a0*/  BSYNC.RECONVERGENT B1 ;  /* 0x0000000000017941 */ /* 0x000fea0003800200 */
.L_x_16:
[----:B------:R-:W-:Y:S01]  /*12b0*/  DMUL R22, RZ, R4 ;  /* 0x00000004ff167228 */ /* 0x000fe20000000000 */
[----:B------:R-:W-:Y:S01]  /*12c0*/  IMAD.SHL.U32 R6, R5, 0x2, RZ ;  /* 0x0000000205067824 */ /* 0x000fe200078e00ff */
[----:B------:R-:W-:Y:S01]  /*12d0*/  UMOV UR6, 0x33145c07 ;  /* 0x33145c0700067882 */ /* 0x000fe20000000000 */
[----:B------:R-:W-:Y:S01]  /*12e0*/  UMOV UR7, 0x3ca1a626 ;  /* 0x3ca1a62600077882 */ /* 0x000fe20000000000 */
[----:B------:R-:W-:Y:S01]  /*12f0*/  IMAD.MOV.U32 R7, RZ, RZ, 0x3e5ae5f1 ;  /* 0x3e5ae5f1ff077424 */ /* 0x000fe200078e00ff */
[----:B------:R-:W-:Y:S01]  /*1300*/  UMOV UR8, 0xf9785eba ;  /* 0xf9785eba00087882 */ /* 0x000fe20000000000 */
[----:B------:R-:W-:Y:S01]  /*1310*/  ISETP.GT.U32.AND P0, PT, R6, -0x79800000, PT ;  /* 0x868000000600780c */ /* 0x000fe20003f04070 */
[----:B------:R-:W-:Y:S01]  /*1320*/  IMAD.MOV.U32 R6, RZ, RZ, 0x2cb0d246 ;  /* 0x2cb0d246ff067424 */ /* 0x000fe200078e00ff */
[----:B------:R-:W-:Y:S01]  /*1330*/  UMOV UR9, 0x3de5db65 ;  /* 0x3de5db6500097882 */ /* 0x000fe20000000000 */
[----:B------:R-:W-:Y:S01]  /*1340*/  DMUL R8, R8, -2 ;  /* 0xc000000008087828 */ /* 0x000fe20000000000 */
[----:B------:R-:W-:Y:S01]  /*1350*/  FSEL R11, R23, R5, P0 ;  /* 0x00000005170b7208 */ /* 0x000fe20000000000 */
[----:B------:R-:W-:Y:S01]  /*1360*/  BSSY.RECONVERGENT B1, `(.L_x_19) ;  /* 0x000004f000017945 */ /* 0x000fe20003800200 */
[----:B------:R-:W-:-:S02]  /*1370*/  FSEL R22, R22, R4, P0 ;  /* 0x0000000416167208 */ /* 0x000fc40000000000 */
[----:B------:R-:W-:-:S03]  /*1380*/  IADD3 R23, PT, PT, R11, 0x100000, RZ ;  /* 0x001000000b177810 */ /* 0x000fc60007ffe0ff */
[----:B------:R-:W-:Y:S01]  /*1390*/  IMAD.MOV.U32 R10, RZ, RZ, R22 ;  /* 0x000000ffff0a7224 */ /* 0x000fe200078e0016 */
[----:B------:R-:W2:Y:S08]  /*13a0*/  FRND.F64 R4, R22 ;  /* 0x0000001600047313 */ /* 0x000eb00000301800 */
[----:B------:R-:W3:Y:S01]  /*13b0*/  F2I.S64.F64 R22, R22 ;  /* 0x0000001600167311 */ /* 0x000ee20000301900 */
[----:B--2---:R-:W-:-:S08]  /*13c0*/  DFMA R4, R4, -0.5, R10 ;  /* 0xbfe000000404782b */ /* 0x004fd0000000000a */
[C---:B------:R-:W-:Y:S01]  /*13d0*/  DMUL R20, R4.reuse, UR6 ;  /* 0x0000000604147c28 */ /* 0x040fe20008000000 */
[----:B------:R-:W-:Y:S01]  /*13e0*/  UMOV UR6, 0x54442d18 ;  /* 0x54442d1800067882 */ /* 0x000fe20000000000 */
[----:B------:R-:W-:Y:S01]  /*13f0*/  UMOV UR7, 0x400921fb ;  /* 0x400921fb00077882 */ /* 0x000fe20000000000 */
[C---:B---3--:R-:W-:Y:S02]  /*1400*/  LOP3.LUT R18, R22.reuse, 0x1, RZ, 0xc0, !PT ;  /* 0x0000000116127812 */ /* 0x048fe400078ec0ff */
[----:B------:R-:W-:Y:S02]  /*1410*/  LOP3.LUT P1, RZ, R22, 0x2, RZ, 0xc0, !PT ;  /* 0x0000000216ff7812 */ /* 0x000fe4000782c0ff */
[----:B------:R-:W-:Y:S01]  /*1420*/  ISETP.NE.U32.AND P0, PT, R18, 0x1, PT ;  /* 0x000000011200780c */ /* 0x000fe20003f05070 */
[----:B------:R-:W-:Y:S01]  /*1430*/  DFMA R20, R4, UR6, R20 ;  /* 0x0000000604147c2b */ /* 0x000fe20008000014 */
[----:B------:R-:W-:Y:S01]  /*1440*/  UMOV UR6, 0x20fd8164 ;  /* 0x20fd816400067882 */ /* 0x000fe20000000000 */
[----:B------:R-:W-:Y:S01]  /*1450*/  IMAD.MOV.U32 R4, RZ, RZ, -0x3e107ad8 ;  /* 0xc1ef8528ff047424 */ /* 0x000fe200078e00ff */
[----:B------:R-:W-:Y:S01]  /*1460*/  MOV R5, 0x3e21eea7 ;  /* 0x3e21eea700057802 */ /* 0x000fe20000000f00 */
[----:B------:R-:W-:Y:S01]  /*1470*/  UMOV UR7, 0x3da8ff83 ;  /* 0x3da8ff8300077882 */ /* 0x000fe20000000000 */
[----:B------:R-:W-:-:S03]  /*1480*/  ISETP.NE.U32.AND.EX P0, PT, RZ, RZ, PT, P0 ;  /* 0x000000ffff00720c */ /* 0x000fc60003f05100 */
[----:B------:R-:W-:-:S08]  /*1490*/  DMUL R12, R20, R20 ;  /* 0x00000014140c7228 */ /* 0x000fd00000000000 */
[C---:B------:R-:W-:Y:S01]  /*14a0*/  DFMA R4, R12.reuse, -UR6, R4 ;  /* 0x800000060c047c2b */ /* 0x040fe20008000004 */
[----:B------:R-:W-:Y:S01]  /*14b0*/  UMOV UR6, 0x8e06e6d9 ;  /* 0x8e06e6d900067882 */ /* 0x000fe20000000000 */
[----:B------:R-:W-:Y:S01]  /*14c0*/  UMOV UR7, 0x3e927e4f ;  /* 0x3e927e4f00077882 */ /* 0x000fe20000000000 */
[----:B------:R-:W-:Y:S01]  /*14d0*/  DFMA R6, R12, UR8, -R6 ;  /* 0x000000080c067c2b */ /* 0x000fe20008000806 */
[----:B------:R-:W-:Y:S01]  /*14e0*/  UMOV UR8, 0x69ace392 ;  /* 0x69ace39200087882 */ /* 0x000fe20000000000 */
[----:B------:R-:W-:-:S03]  /*14f0*/  UMOV UR9, 0x3ec71de3 ;  /* 0x3ec71de300097882 */ /* 0x000fc60000000000 */
[C---:B------:R-:W-:Y:S01]  /*1500*/  DFMA R4, R12.reuse, R4, -UR6 ;  /* 0x800000060c047e2b */ /* 0x040fe20008000004 */
[----:B------:R-:W-:Y:S01]  /*1510*/  UMOV UR6, 0x19ddbce9 ;  /* 0x19ddbce900067882 */ /* 0x000fe20000000000 */
[----:B------:R-:W-:Y:S01]  /*1520*/  UMOV UR7, 0x3efa01a0 ;  /* 0x3efa01a000077882 */ /* 0x000fe20000000000 */
[----:B------:R-:W-:Y:S01]  /*1530*/  DFMA R6, R12, R6, UR8 ;  /* 0x000000080c067e2b */ /* 0x000fe20008000006 */
[----:B------:R-:W-:Y:S01]  /*1540*/  UMOV UR8, 0x19db62a1 ;  /* 0x19db62a100087882 */ /* 0x000fe20000000000 */
[----:B------:R-:W-:-:S03]  /*1550*/  UMOV UR9, 0x3f2a01a0 ;  /* 0x3f2a01a000097882 */ /* 0x000fc60000000000 */
[C---:B------:R-:W-:Y:S01]  /*1560*/  DFMA R4, R12.reuse, R4, UR6 ;  /* 0x000000060c047e2b */ /* 0x040fe20008000004 */
[----:B------:R-:W-:Y:S01]  /*1570*/  UMOV UR6, 0x16c15d47 ;  /* 0x16c15d4700067882 */ /* 0x000fe20000000000 */
[----:B------:R-:W-:Y:S01]  /*1580*/  UMOV UR7, 0x3f56c16c ;  /* 0x3f56c16c00077882 */ /* 0x000fe20000000000 */
[C---:B------:R-:W-:Y:S01]  /*1590*/  DFMA R14, R12.reuse, R6, -UR8 ;  /* 0x800000080c0e7e2b */ /* 0x040fe20008000006 */
[----:B------:R-:W-:Y:S01]  /*15a0*/  UMOV UR8, 0x11110818 ;  /* 0x1111081800087882 */ /* 0x000fe20000000000 */
[----:B------:R-:W2:Y:S01]  /*15b0*/  MUFU.RSQ64H R7, R9 ;  /* 0x0000000900077308 */ /* 0x000ea20000001c00 */
[----:B------:R-:W-:Y:S01]  /*15c0*/  UMOV UR9, 0x3f811111 ;  /* 0x3f81111100097882 */ /* 0x000fe20000000000 */
[----:B------:R-:W-:Y:S01]  /*15d0*/  IADD3 R6, PT, PT, R9, -0x3500000, RZ ;  /* 0xfcb0000009067810 */ /* 0x000fe20007ffe0ff */
[C---:B------:R-:W-:Y:S01]  /*15e0*/  DFMA R4, R12.reuse, R4, -UR6 ;  /* 0x800000060c047e2b */ /* 0x040fe20008000004 */
[----:B------:R-:W-:Y:S01]  /*15f0*/  UMOV UR6, 0x55555551 ;  /* 0x5555555100067882 */ /* 0x000fe20000000000 */
[----:B------:R-:W-:Y:S01]  /*1600*/  UMOV UR7, 0x3fa55555 ;  /* 0x3fa5555500077882 */ /* 0x000fe20000000000 */
[----:B------:R-:W-:-:S05]  /*1610*/  DFMA R14, R12, R14, UR8 ;  /* 0x000000080c0e7e2b */ /* 0x000fca000800000e */
[C---:B------:R-:W-:Y:S01]  /*1620*/  DFMA R4, R12.reuse, R4, UR6 ;  /* 0x000000060c047e2b */ /* 0x040fe20008000004 */
[----:B------:R-:W-:Y:S01]  /*1630*/  UMOV UR6, 0x55555554 ;  /* 0x5555555400067882 */ /* 0x000fe20000000000 */
[----:B------:R-:W-:Y:S02]  /*1640*/  UMOV UR7, 0x3fc55555 ;  /* 0x3fc5555500077882 */ /* 0x000fe40000000000 */
[----:B------:R-:W-:-:S04]  /*1650*/  DFMA R14, R12, R14, -UR6 ;  /* 0x800000060c0e7e2b */ /* 0x000fc8000800000e */
[----:B------:R-:W-:Y:S02]  /*1660*/  DFMA R24, R12, R4, -0.5 ;  /* 0xbfe000000c18742b */ /* 0x000fe40000000004 */
[----:B--2---:R-:W-:Y:S02]  /*1670*/  DMUL R4, R6, R6 ;  /* 0x0000000606047228 */ /* 0x004fe40000000000 */
[----:B------:R-:W-:-:S04]  /*1680*/  DFMA R14, R12, R14, RZ ;  /* 0x0000000e0c0e722b */ /* 0x000fc800000000ff */
[----:B------:R-:W-:Y:S02]  /*1690*/  DFMA R12, R12, R24, 1 ;  /* 0x3ff000000c0c742b */ /* 0x000fe40000000018 */
[----:B------:R-:W-:Y:S01]  /*16a0*/  DFMA R24, R8, -R4, 1 ;  /* 0x3ff000000818742b */ /* 0x000fe20000000804 */
[----:B------:R-:W-:Y:S01]  /*16b0*/  IMAD.MOV.U32 R4, RZ, RZ, 0x0 ;  /* 0x00000000ff047424 */ /* 0x000fe200078e00ff */
[----:B------:R-:W-:Y:S01]  /*16c0*/  DFMA R20, R20, R14, R20 ;  /* 0x0000000e1414722b */ /* 0x000fe20000000014 */
[----:B------:R-:W-:-:S06]  /*16d0*/  IMAD.MOV.U32 R5, RZ, RZ, 0x3fd80000 ;  /* 0x3fd80000ff057424 */ /* 0x000fcc00078e00ff */
[----:B------:R-:W-:Y:S02]  /*16e0*/  DFMA R4, R24, R4, 0.5 ;  /* 0x3fe000001804742b */ /* 0x000fe40000000004 */
[----:B------:R-:W-:Y:S01]  /*16f0*/  DMUL R24, R6, R24 ;  /* 0x0000001806187228 */ /* 0x000fe20000000000 */
[----:B------:R-:W-:Y:S02]  /*1700*/  LOP3.LUT R29, R21, 0x80000000, RZ, 0x3c, !PT ;  /* 0x80000000151d7812 */ /* 0x000fe400078e3cff */
[----:B------:R-:W-:Y:S02]  /*1710*/  FSEL R22, R12, R20, !P0 ;  /* 0x000000140c167208 */ /* 0x000fe40004000000 */
[----:B------:R-:W-:Y:S02]  /*1720*/  FSEL R23, R13, R21, !P0 ;  /* 0x000000150d177208 */ /* 0x000fe40004000000 */
[----:B------:R-:W-:Y:S01]  /*1730*/  FSEL R20, R20, R12, !P0 ;  /* 0x0000000c14147208 */ /* 0x000fe20004000000 */
[----:B------:R-:W-:Y:S01]  /*1740*/  DFMA R4, R4, R24, R6 ;  /* 0x000000180404722b */ /* 0x000fe20000000006 */
[----:B------:R-:W-:-:S02]  /*1750*/  FSEL R21, R29, R13, !P0 ;  /* 0x0000000d1d157208 */ /* 0x000fc40004000000 */
[----:B------:R-:W-:Y:S02]  /*1760*/  ISETP.GE.U32.AND P0, PT, R6, 0x7ca00000, PT ;  /* 0x7ca000000600780c */ /* 0x000fe40003f06070 */
[----:B------:R-:W-:Y:S02]  /*1770*/  @P1 LOP3.LUT R29, R23, 0x80000000, RZ, 0x3c, !PT ;  /* 0x80000000171d1812 */ /* 0x000fe400078e3cff */
[----:B------:R-:W-:Y:S01]  /*1780*/  @P1 LOP3.LUT R18, R21, 0x80000000, RZ, 0x3c, !PT ;  /* 0x8000000015121812 */ /* 0x000fe200078e3cff */
[----:B------:R-:W-:Y:S02]  /*1790*/  DMUL R14, R8, R4 ;  /* 0x00000004080e7228 */ /* 0x000fe40000000000 */
[----:B------:R-:W-:Y:S01]  /*17a0*/  IADD3 R27, PT, PT, R5, -0x100000, RZ ;  /* 0xfff00000051b7810 */ /* 0x000fe20007ffe0ff */
[----:B------:R-:W-:Y:S01]  /*17b0*/  IMAD.MOV.U32 R26, RZ, RZ, R4 ;  /* 0x000000ffff1a7224 */ /* 0x000fe200078e0004 */
[----:B------:R-:W-:Y:S01]  /*17c0*/  @P1 MOV R21, R18 ;  /* 0x0000001200151202 */ /* 0x000fe20000000f00 */
[----:B------:R-:W-:-:S03]  /*17d0*/  @P1 IMAD.MOV.U32 R23, RZ, RZ, R29 ;  /* 0x000000ffff171224 */ /* 0x000fc600078e001d */
[----:B------:R-:W-:-:S08]  /*17e0*/  DFMA R24, R14, -R14, R8 ;  /* 0x8000000e0e18722b */ /* 0x000fd00000000008 */
[----:B------:R-:W-:Y:S01]  /*17f0*/  DFMA R12, R24, R26, R14 ;  /* 0x0000001a180c722b */ /* 0x000fe2000000000e */
[----:B------:R-:W-:Y:S10]  /*1800*/  @!P0 BRA `(.L_x_20) ;  /* 0x0000000000108947 */ /* 0x000ff40003800000 */
[----:B------:R-:W-:-:S07]  /*1810*/  MOV R12, 0x1830 ;  /* 0x00001830000c7802 */ /* 0x000fce0000000f00 */
[----:B01----:R-:W-:Y:S05]  /*1820*/  CALL.REL.NOINC `($__internal_0_$__cuda_sm20_dsqrt_rn_f64_mediumpath_v1) ;  /* 0x0000000000687944 */ /* 0x003fea0003c00000 */
[----:B------:R-:W-:Y:S02]  /*1830*/  IMAD.MOV.U32 R12, RZ, RZ, R6 ;  /* 0x000000ffff0c7224 */ /* 0x000fe400078e0006 */
[----:B------:R-:W-:-:S07]  /*1840*/  IMAD.MOV.U32 R13, RZ, RZ, R7 ;  /* 0x000000ffff0d7224 */ /* 0x000fce00078e0007 */
.L_x_20:
[----:B------:R-:W-:Y:S05]  /*1850*/  BSYNC.RECONVERGENT B1 ;  /* 0x0000000000017941 */ /* 0x000fea0003800200 */
.L_x_19:
[----:B------:R-:W-:Y:S01]  /*1860*/  DADD R20, RZ, R20 ;  /* 0x00000000ff147229 */ /* 0x000fe20000000014 */
[----:B------:R-:W2:Y:S01]  /*1870*/  FRND.F64.TRUNC R4, R10 ;  /* 0x0000000a00047313 */ /* 0x000ea2000030d800 */
[----:B------:R-:W-:Y:S01]  /*1880*/  MOV R9, 0x1 ;  /* 0x0000000100097802 */ /* 0x000fe20000000f00 */
[----:B------:R-:W-:-:S04]  /*1890*/  DMUL R6, RZ, R10 ;  /* 0x0000000aff067228 */ /* 0x000fc80000000000 */
[----:B------:R3:W-:Y:S01]  /*18a0*/  STG.E desc[UR4][R2.64+0x30], R9 ;  /* 0x0000300902007986 */ /* 0x0007e2000c101904 */
[----:B------:R-:W-:-:S07]  /*18b0*/  DMUL R20, R20, R12 ;  /* 0x0000000c14147228 */ /* 0x000fce0000000000 */
[----:B------:R3:W-:Y:S01]  /*18c0*/  STG.E.64 desc[UR4][R2.64+0x38], R20 ;  /* 0x0000381402007986 */ /* 0x0007e2000c101b04 */
[----:B--2---:R-:W-:-:S06]  /*18d0*/  DSETP.NEU.AND P0, PT, R10, R4, PT ;  /* 0x000000040a00722a */ /* 0x004fcc0003f0d000 */
[----:B------:R-:W-:Y:S02]  /*18e0*/  FSEL R4, R6, R22, !P0 ;  /* 0x0000001606047208 */ /* 0x000fe40004000000 */
[----:B------:R-:W-:-:S06]  /*18f0*/  FSEL R5, R7, R23, !P0 ;  /* 0x0000001707057208 */ /* 0x000fcc0004000000 */
[----:B------:R-:W-:Y:S01]  /*1900*/  DMUL R12, R12, R4 ;  /* 0x000000040c0c7228 */ /* 0x000fe20000000000 */
[----:B---3--:R-:W-:Y:S10]  /*1910*/  BRA `(.L_x_21) ;  /* 0x0000000000087947 */ /* 0x008ff40003800000 */
.L_x_9:
[----:B------:R2:W5:Y:S04]  /*1920*/  LDG.E.64 R12, desc[UR4][R2.64+0x38] ;  /* 0x00003804020c7981 */ /* 0x000568000c1e1b00 */
[----:B------:R2:W-:Y:S02]  /*1930*/  STG.E desc[UR4][R2.64+0x30], RZ ;  /* 0x000030ff02007986 */ /* 0x0005e4000c101904 */
.L_x_21:
[----:B---3--:R-:W-:Y:S05]  /*1940*/  BSYNC.RECONVERGENT B0 ;  /* 0x0000000000007941 */ /* 0x008fea0003800200 */
.L_x_8:
[----:B-1----:R-:W-:Y:S01]  /*1950*/  IMAD.WIDE R4, R19, 0x10, R16 ;  /* 0x0000001013047825 */ /* 0x002fe200078e0210 */
[----:B------:R-:W-:-:S03]  /*1960*/  IADD3 R19, PT, PT, R0, R19, RZ ;  /* 0x0000001300137210 */ /* 0x000fc60007ffe0ff */
[----:B-----5:R-:W-:Y:S01]  /*1970*/  IMAD.MOV.U32 R14, RZ, RZ, R12 ;  /* 0x000000ffff0e7224 */ /* 0x020fe200078e000c */
[----:B------:R-:W-:Y:S01]  /*1980*/  ISETP.GE.AND P0, PT, R19, UR10, PT ;  /* 0x0000000a13007c0c */ /* 0x000fe2000bf06270 */
[----:B------:R-:W-:-:S05]  /*1990*/  IMAD.MOV.U32 R15, RZ, RZ, R13 ;  /* 0x000000ffff0f7224 */ /* 0x000fca00078e000d */
[----:B------:R4:W-:Y:S07]  /*19a0*/  STG.E.128 desc[UR4][R4.64], R12 ;  /* 0x0000000c04007986 */ /* 0x0009ee000c101d04 */
[----:B------:R-:W-:Y:S05]  /*19b0*/  @!P0 BRA `(.L_x_22) ;  /* 0xffffffe800e08947 */ /* 0x000fea000383ffff */
[----:B------:R-:W-:Y:S05]  /*19c0*/  EXIT ;  /* 0x000000000000794d */ /* 0x000fea0003800000 */
        .weak           $__internal_0_$__cuda_sm20_dsqrt_rn_f64_mediumpath_v1
        .type           $__internal_0_$__cuda_sm20_dsqrt_rn_f64_mediumpath_v1,@function
        .size           $__internal_0_$__cuda_sm20_dsqrt_rn_f64_mediumpath_v1,(.L_x_455 - $__internal_0_$__cuda_sm20_dsqrt_rn_f64_mediumpath_v1)
$__internal_0_$__cuda_sm20_dsqrt_rn_f64_mediumpath_v1:
[----:B------:R-:W-:Y:S01]  /*19d0*/  ISETP.GE.U32.AND P0, PT, R6, -0x3400000, PT ;  /* 0xfcc000000600780c */ /* 0x000fe20003f06070 */
[----:B------:R-:W-:Y:S01]  /*19e0*/  BSSY.RECONVERGENT B2, `(.L_x_23) ;  /* 0x0000026000027945 */ /* 0x000fe20003800200 */
[----:B------:R-:W-:Y:S01]  /*19f0*/  IMAD.MOV.U32 R26, RZ, RZ, R4 ;  /* 0x000000ffff1a7224 */ /* 0x000fe200078e0004 */
[----:B------:R-:W-:Y:S01]  /*1a00*/  MOV R5, R9 ;  /* 0x0000000900057202 */ /* 0x000fe20000000f00 */
[----:B------:R-:W-:-:S09]  /*1a10*/  IMAD.MOV.U32 R4, RZ, RZ, R8 ;  /* 0x000000ffff047224 */ /* 0x000fd200078e0008 */
[----:B------:R-:W-:Y:S05]  /*1a20*/  @!P0 BRA `(.L_x_24) ;  /* 0x0000000000208947 */ /* 0x000fea0003800000 */
[----:B------:R-:W-:-:S10]  /*1a30*/  DFMA.RM R26, R24, R26, R14 ;  /* 0x0000001a181a722b */ /* 0x000fd4000000400e */
[----:B------:R-:W-:-:S05]  /*1a40*/  IADD3 R6, P0, PT, R26, 0x1, RZ ;  /* 0x000000011a067810 */ /* 0x000fca0007f1e0ff */
[----:B------:R-:W-:-:S06]  /*1a50*/  IMAD.X R7, RZ, RZ, R27, P0 ;  /* 0x000000ffff077224 */ /* 0x000fcc00000e061b */
[----:B------:R-:W-:-:S08]  /*1a60*/  DFMA.RP R4, -R26, R6, R4 ;  /* 0x000000061a04722b */ /* 0x000fd00000008104 */
[----:B------:R-:W-:-:S06]  /*1a70*/  DSETP.GT.AND P0, PT, R4, RZ, PT ;  /* 0x000000ff0400722a */ /* 0x000fcc0003f04000 */
[----:B------:R-:W-:Y:S02]  /*1a80*/  FSEL R6, R6, R26, P0 ;  /* 0x0000001a06067208 */ /* 0x000fe40000000000 */
[----:B------:R-:W-:Y:S01]  /*1a90*/  FSEL R7, R7, R27, P0 ;  /* 0x0000001b07077208 */ /* 0x000fe20000000000 */
[----:B------:R-:W-:Y:S06]  /*1aa0*/  BRA `(.L_x_25) ;  /* 0x0000000000647947 */ /* 0x000fec0003800000 */
.L_x_24:
[----:B------:R-:W-:-:S14]  /*1ab0*/  DSETP.NE.AND P0, PT, R4, RZ, PT ;  /* 0x000000ff0400722a */ /* 0x000fdc0003f05000 */
[----:B------:R-:W-:Y:S05]  /*1ac0*/  @!P0 BRA `(.L_x_26) ;  /* 0x0000000000588947 */ /* 0x000fea0003800000 */
[----:B------:R-:W-:-:S13]  /*1ad0*/  ISETP.GE.AND P0, PT, R5, RZ, PT ;  /* 0x000000ff0500720c */ /* 0x000fda0003f06270 */
[----:B------:R-:W-:Y:S01]  /*1ae0*/  @!P0 IMAD.MOV.U32 R6, RZ, RZ, 0x0 ;  /* 0x00000000ff068424 */ /* 0x000fe200078e00ff */
[----:B------:R-:W-:Y:S01]  /*1af0*/  @!P0 MOV R7, 0xfff80000 ;  /* 0xfff8000000078802 */ /* 0x000fe20000000f00 */
[----:B------:R-:W-:Y:S06]  /*1b00*/  @!P0 BRA `(.L_x_25) ;  /* 0x00000000004c8947 */ /* 0x000fec0003800000 */
[----:B------:R-:W-:-:S13]  /*1b10*/  ISETP.GT.AND P0, PT, R5, 0x7fefffff, PT ;  /* 0x7fefffff0500780c */ /* 0x000fda0003f04270 */
[----:B------:R-:W-:Y:S05]  /*1b20*/  @P0 BRA `(.L_x_26) ;  /* 0x0000000000400947 */ /* 0x000fea0003800000 */
[----:B------:R-:W-:Y:S01]  /*1b30*/  DMUL R4, R4, 8.11296384146066816958e+31 ;  /* 0x4690000004047828 */ /* 0x000fe20000000000 */
[----:B------:R-:W-:Y:S01]  /*1b40*/  IMAD.MOV.U32 R6, RZ, RZ, RZ ;  /* 0x000000ffff067224 */ /* 0x000fe200078e00ff */
[----:B------:R-:W-:Y:S01]  /*1b50*/  MOV R15, 0x3fd80000 ;  /* 0x3fd80000000f7802 */ /* 0x000fe20000000f00 */
[----:B------:R-:W-:-:S03]  /*1b60*/  IMAD.MOV.U32 R14, RZ, RZ, 0x0 ;  /* 0x00000000ff0e7424 */ /* 0x000fc600078e00ff */
[----:B------:R-:W0:Y:S02]  /*1b70*/  MUFU.RSQ64H R7, R5 ;  /* 0x0000000500077308 */ /* 0x000e240000001c00 */
[----:B0-----:R-:W-:-:S08]  /*1b80*/  DMUL R8, R6, R6 ;  /* 0x0000000606087228 */ /* 0x001fd00000000000 */
[----:B------:R-:W-:-:S08]  /*1b90*/  DFMA R8, R4, -R8, 1 ;  /* 0x3ff000000408742b */ /* 0x000fd00000000808 */
[----:B------:R-:W-:Y:S02]  /*1ba0*/  DFMA R14, R8, R14, 0.5 ;  /* 0x3fe00000080e742b */ /* 0x000fe4000000000e */
[----:B------:R-:W-:-:S08]  /*1bb0*/  DMUL R8, R6, R8 ;  /* 0x0000000806087228 */ /* 0x000fd00000000000 */
[----:B------:R-:W-:-:S08]  /*1bc0*/  DFMA R8, R14, R8, R6 ;  /* 0x000000080e08722b */ /* 0x000fd00000000006 */
[----:B------:R-:W-:Y:S02]  /*1bd0*/  DMUL R6, R4, R8 ;  /* 0x0000000804067228 */ /* 0x000fe40000000000 */
[----:B------:R-:W-:-:S06]  /*1be0*/  VIADD R9, R9, 0xfff00000 ;  /* 0xfff0000009097836 */ /* 0x000fcc0000000000 */
[----:B------:R-:W-:-:S08]  /*1bf0*/  DFMA R14, R6, -R6, R4 ;  /* 0x80000006060e722b */ /* 0x000fd00000000004 */
[----:B------:R-:W-:-:S10]  /*1c00*/  DFMA R6, R8, R14, R6 ;  /* 0x0000000e0806722b */ /* 0x000fd40000000006 */
[----:B------:R-:W-:Y:S01]  /*1c10*/  VIADD R7, R7, 0xfcb00000 ;  /* 0xfcb0000007077836 */ /* 0x000fe20000000000 */
[----:B------:R-:W-:Y:S06]  /*1c20*/  BRA `(.L_x_25) ;  /* 0x0000000000047947 */ /* 0x000fec0003800000 */
.L_x_26:
[----:B------:R-:W-:-:S11]  /*1c30*/  DADD R6, R4, R4 ;  /* 0x0000000004067229 */ /* 0x000fd60000000004 */
.L_x_25:
[----:B------:R-:W-:Y:S05]  /*1c40*/  BSYNC.RECONVERGENT B2 ;  /* 0x0000000000027941 */ /* 0x000fea0003800200 */
.L_x_23:
[----:B------:R-:W-:-:S04]  /*1c50*/  MOV R13, 0x0 ;  /* 0x00000000000d7802 */ /* 0x000fc80000000f00 */
[----:B------:R-:W-:Y:S05]  /*1c60*/  RET.REL.NODEC R12 `(_Z15z_normal_kernelyP24curandStatePhilox4_32_10P7double2i) ;  /* 0xffffffe00ce47950 */ /* 0x000fea0003c3ffff */
.L_x_27:
        /* <DEDUP_REMOVED lines=9> */
.L_x_455:


//--------------------- .text._Z15c_normal_kernelyP24curandStatePhilox4_32_10P6float2i --------------------------
	.section	.text._Z15c_normal_kernelyP24curandStatePhilox4_32_10P6float2i,"ax",@progbits
	.align	128
        .global         _Z15c_normal_kernelyP24curandStatePhilox4_32_10P6float2i
        .type           _Z15c_normal_kernelyP24curandStatePhilox4_32_10P6float2i,@function
        .size           _Z15c_normal_kernelyP24curandStatePhilox4_32_10P6float2i,(.L_x_456 - _Z15c_normal_kernelyP24curandStatePhilox4_32_10P6float2i)
        .other          _Z15c_normal_kernelyP24curandStatePhilox4_32_10P6float2i,@"STO_CUDA_ENTRY STV_DEFAULT"
_Z15c_normal_kernelyP24curandStatePhilox4_32_10P6float2i:
.text._Z15c_normal_kernelyP24curandStatePhilox4_32_10P6float2i:
        /* <DEDUP_REMOVED lines=10> */
[----:B-1----:R-:W-:Y:S02]  /*00a0*/  ISETP.GE.AND P0, PT, R6, UR6, PT ;  /* 0x0000000606007c0c */ /* 0x002fe4000bf06270 */
[----:B--2---:R-:W-:Y:S01]  /*00b0*/  LOP3.LUT R2, R5, R12, RZ, 0x3c, !PT ;  /* 0x0000000c05027212 */ /* 0x004fe200078e3cff */
[----:B------:R-:W-:Y:S01]  /*00c0*/  VIADD R5, R12, 0x9e3779b9 ;  /* 0x9e3779b90c057836 */ /* 0x000fe20000000000 */
[----:B------:R-:W-:Y:S02]  /*00d0*/  LOP3.LUT R10, R7, R13, RZ, 0x3c, !PT ;  /* 0x0000000d070a7212 */ /* 0x000fe400078e3cff */
[----:B------:R-:W-:Y:S01]  /*00e0*/  IADD3 R9, PT, PT, R13, -0x4498517b, RZ ;  /* 0xbb67ae850d097810 */ /* 0x000fe20007ffe0ff */
[----:B------:R-:W-:-:S04]  /*00f0*/  IMAD.WIDE.U32 R2, R2, -0x2daee0ad, RZ ;  /* 0xd2511f5302027825 */ /* 0x000fc800078e00ff */
[----:B------:R-:W-:Y:S01]  /*0100*/  IMAD.WIDE.U32 R10, R10, -0x326172a9, RZ ;  /* 0xcd9e8d570a0a7825 */ /* 0x000fe200078e00ff */
[----:B------:R-:W-:Y:S02]  /*0110*/  LOP3.LUT R9, R9, R3, RZ, 0x3c, !PT ;  /* 0x0000000309097212 */ /* 0x000fe400078e3cff */
[----:B------:R-:W-:Y:S02]  /*0120*/  IADD3 R3, PT, PT, R12, 0x3c6ef372, RZ ;  /* 0x3c6ef3720c037810 */ /* 0x000fe40007ffe0ff */
[----:B------:R-:W-:Y:S01]  /*0130*/  LOP3.LUT R8, R5, R4, R11, 0x96, !PT ;  /* 0x0000000405087212 */ /* 0x000fe200078e960b */
[----:B------:R-:W-:-:S04]  /*0140*/  IMAD.WIDE.U32 R4, R9, -0x326172a9, RZ ;  /* 0xcd9e8d5709047825 */ /* 0x000fc800078e00ff */
[----:B------:R-:W-:Y:S01]  /*0150*/  IMAD.WIDE.U32 R8, R8, -0x2daee0ad, RZ ;  /* 0xd2511f5308087825 */ /* 0x000fe200078e00ff */
[----:B------:R-:W-:-:S03]  /*0160*/  LOP3.LUT R3, R5, R10, R3, 0x96, !PT ;  /* 0x0000000a05037212 */ /* 0x000fc600078e9603 */
[----:B------:R-:W-:Y:S02]  /*0170*/  VIADD R11, R13, 0x76cf5d0a ;  /* 0x76cf5d0a0d0b7836 */ /* 0x000fe40000000000 */
[----:B------:R-:W-:-:S03]  /*0180*/  VIADD R5, R12, 0xdaa66d2b ;  /* 0xdaa66d2b0c057836 */ /* 0x000fc60000000000 */
[----:B------:R-:W-:Y:S01]  /*0190*/  LOP3.LUT R11, R9, R2, R11, 0x96, !PT ;  /* 0x00000002090b7212 */ /* 0x000fe200078e960b */
[----:B------:R-:W-:Y:S01]  /*01a0*/  IMAD.WIDE.U32 R2, R3, -0x2daee0ad, RZ ;  /* 0xd2511f5303027825 */ /* 0x000fe200078e00ff */
[----:B------:R-:W-:-:S03]  /*01b0*/  IADD3 R9, PT, PT, R13, 0x32370b8f, RZ ;  /* 0x32370b8f0d097810 */ /* 0x000fc60007ffe0ff */
[----:B------:R-:W-:Y:S01]  /*01c0*/  IMAD.WIDE.U32 R10, R11, -0x326172a9, RZ ;  /* 0xcd9e8d570b0a7825 */ /* 0x000fe200078e00ff */
[----:B------:R-:W-:Y:S02]  /*01d0*/  LOP3.LUT R9, R3, R8, R9, 0x96, !PT ;  /* 0x0000000803097212 */ /* 0x000fe400078e9609 */
        /* <DEDUP_REMOVED lines=9> */
[----:B------:R-:W-:-:S03]  /*0270*/  IADD3 R9, PT, PT, R13, -0x56f99767, RZ ;  /* 0xa90668990d097810 */ /* 0x000fc60007ffe0ff */
[----:B------:R-:W-:Y:S01]  /*0280*/  IMAD.WIDE.U32 R10, R11, -0x326172a9, RZ ;  /* 0xcd9e8d570b0a7825 */ /* 0x000fe200078e00ff */
[----:B------:R-:W-:Y:S02]  /*0290*/  LOP3.LUT R9, R3, R8, R9, 0x96, !PT ;  /* 0x0000000803097212 */ /* 0x000fe400078e9609 */
[----:B------:R-:W-:Y:S02]  /*02a0*/  IADD3 R3, PT, PT, R12, -0x4ab325aa, RZ ;  /* 0xb54cda560c037810 */ /* 0x000fe40007ffe0ff */
        /* <DEDUP_REMOVED lines=10> */
[----:B------:R-:W-:Y:S02]  /*0350*/  LOP3.LUT R8, R11, R8, R5, 0x96, !PT ;  /* 0x000000080b087212 */ /* 0x000fe400078e9605 */
[----:B------:R-:W-:Y:S02]  /*0360*/  IADD3 R11, PT, PT, R12, -0xe443238, RZ ;  /* 0xf1bbcdc80c0b7810 */ /* 0x000fe40007ffe0ff */
[----:B------:R-:W-:Y:S01]  /*0370*/  LOP3.LUT R4, R15, R4, R3, 0x96, !PT ;  /* 0x000000040f047212 */ /* 0x000fe200078e9603 */
[----:B------:R-:W-:Y:S01]  /*0380*/  IMAD.WIDE.U32 R8, R8, -0x326172a9, RZ ;  /* 0xcd9e8d5708087825 */ /* 0x000fe200078e00ff */
[----:B------:R-:W1:Y:S03]  /*0390*/  LDC.64 R2, c[0x0][0x388] ;  /* 0x0000e200ff027b82 */ /* 0x000e660000000a00 */
[----:B------:R-:W-:Y:S01]  /*03a0*/  IMAD.WIDE.U32 R4, R4, -0x2daee0ad, RZ ;  /* 0xd2511f5304047825 */ /* 0x000fe200078e00ff */
[----:B------:R-:W-:-:S02]  /*03b0*/  LOP3.LUT R14, R9, R14, R11, 0x96, !PT ;  /* 0x0000000e090e7212 */ /* 0x000fc400078e960b */
[C---:B------:R-:W-:Y:S01]  /*03c0*/  IADD3 R9, PT, PT, R13.reuse, -0x695add53, RZ ;  /* 0x96a522ad0d097810 */ /* 0x040fe20007ffe0ff */
[----:B------:R-:W-:-:S05]  /*03d0*/  VIADD R15, R13, 0xdb3d7428 ;  /* 0xdb3d74280d0f7836 */ /* 0x000fca0000000000 */
[----:B------:R-:W-:Y:S01]  /*03e0*/  LOP3.LUT R16, R5, R10, R15, 0x96, !PT ;  /* 0x0000000a05107212 */ /* 0x000fe200078e960f */
[----:B------:R-:W-:-:S04]  /*03f0*/  IMAD.WIDE.U32 R14, R14, -0x2daee0ad, RZ ;  /* 0xd2511f530e0e7825 */ /* 0x000fc800078e00ff */
[----:B------:R-:W-:Y:S01]  /*0400*/  IMAD.WIDE.U32 R16, R16, -0x326172a9, RZ ;  /* 0xcd9e8d5710107825 */ /* 0x000fe200078e00ff */
[----:B------:R-:W-:Y:S02]  /*0410*/  LOP3.LUT R10, R15, R4, R9, 0x96, !PT ;  /* 0x000000040f0a7212 */ /* 0x000fe400078e9609 */
[----:B------:R-:W-:Y:S01]  /*0420*/  MOV R11, R14 ;  /* 0x0000000e000b7202 */ /* 0x000fe20000000f00 */
[----:B------:R-:W-:Y:S01]  /*0430*/  VIADD R5, R12, 0x8ff34781 ;  /* 0x8ff347810c057836 */ /* 0x000fe20000000000 */
[----:B------:R-:W-:Y:S01]  /*0440*/  CS2R R14, SRZ ;  /* 0x00000000000e7805 */ /* 0x000fe2000001ff00 */
[----:B------:R-:W-:Y:S02]  /*0450*/  IMAD.MOV.U32 R9, RZ, RZ, R16 ;  /* 0x000000ffff097224 */ /* 0x000fe400078e0010 */
[----:B-1----:R-:W-:Y:S01]  /*0460*/  IMAD.WIDE R2, R6, 0x40, R2 ;  /* 0x0000004006027825 */ /* 0x002fe200078e0202 */
[----:B------:R-:W-:Y:S02]  /*0470*/  LOP3.LUT R8, R17, R8, R5, 0x96, !PT ;  /* 0x0000000811087212 */ /* 0x000fe400078e9605 */
[----:B------:R-:W-:-:S02]  /*0480*/  CS2R R4, SRZ ;  /* 0x0000000000047805 */ /* 0x000fc4000001ff00 */
[----:B0-----:R0:W-:Y:S04]  /*0490*/  STG.E.128 desc[UR4][R2.64+0x20], R12 ;  /* 0x0000200c02007986 */ /* 0x0011e8000c101d04 */
[----:B------:R0:W-:Y:S04]  /*04a0*/  STG.E.128 desc[UR4][R2.64], R4 ;  /* 0x0000000402007986 */ /* 0x0001e8000c101d04 */
[----:B------:R0:W-:Y:S04]  /*04b0*/  STG.E.128 desc[UR4][R2.64+0x10], R8 ;  /* 0x0000100802007986 */ /* 0x0001e8000c101d04 */
[----:B------:R0:W-:Y:S04]  /*04c0*/  STG.E.64 desc[UR4][R2.64+0x30], RZ ;  /* 0x000030ff02007986 */ /* 0x0001e8000c101b04 */
[----:B------:R0:W-:Y:S01]  /*04d0*/  STG.E.64 desc[UR4][R2.64+0x38], RZ ;  /* 0x000038ff02007986 */ /* 0x0001e2000c101b04 */
[----:B------:R-:W-:Y:S05]  /*04e0*/  @P0 EXIT ;  /* 0x000000000000094d */ /* 0x000fea0003800000 */
[----:B0-----:R-:W0:Y:S01]  /*04f0*/  LDC.64 R8, c[0x0][0x390] ;  /* 0x0000e400ff087b82 */ /* 0x001e220000000a00 */
[----:B------:R-:W1:Y:S01]  /*0500*/  LDCU UR6, c[0x0][0x370] ;  /* 0x00006e00ff0677ac */ /* 0x000e620008000800 */
[----:B------:R-:W-:Y:S01]  /*0510*/  MOV R11, R6 ;  /* 0x00000006000b7202 */ /* 0x000fe20000000f00 */
[----:B------:R-:W2:Y:S01]  /*0520*/  LDCU UR7, c[0x0][0x398] ;  /* 0x00007300ff0777ac */ /* 0x000ea20008000800 */
[----:B-1----:R-:W-:-:S07]  /*0530*/  IMAD R10, R0, UR6, RZ ;  /* 0x00000006000a7c24 */ /* 0x002fce000f8e02ff */
.L_x_50:
[----:B---3--:R-:W3:Y:S01]  /*0540*/  LDG.E.64 R4, desc[UR4][R2.64+0x28] ;  /* 0x0000280402047981 */ /* 0x008ee2000c1e1b00 */
[----:B------:R-:W-:Y:S01]  /*0550*/  BSSY.RECONVERGENT B0, `(.L_x_28) ;  /* 0x000011d000007945 */ /* 0x000fe20003800200 */
[----:B---3--:R-:W-:-:S13]  /*0560*/  ISETP.NE.AND P0, PT, R5, 0x1, PT ;  /* 0x000000010500780c */ /* 0x008fda0003f05270 */
[----:B-1--4-:R-:W-:Y:S05]  /*0570*/  @!P0 BRA `(.L_x_29) ;  /* 0x0000001000608947 */ /* 0x012fea0003800000 */
[C---:B------:R-:W-:Y:S01]  /*0580*/  ISETP.NE.AND P0, PT, R4.reuse, 0x1, PT ;  /* 0x000000010400780c */ /* 0x040fe20003f05270 */
[----:B------:R-:W-:Y:S01]  /*0590*/  BSSY.RECONVERGENT B1, `(.L_x_30) ;  /* 0x0000010000017945 */ /* 0x000fe20003800200 */
[----:B------:R-:W-:-:S11]  /*05a0*/  VIADD R12, R4, 0x1 ;  /* 0x00000001040c7836 */ /* 0x000fd60000000000 */
[----:B------:R-:W-:Y:S05]  /*05b0*/  @!P0 BRA `(.L_x_31) ;  /* 0x0000000000308947 */ /* 0x000fea0003800000 */
[----:B------:R-:W-:-:S04]  /*05c0*/  MOV R5, 0xfffffffe ;  /* 0xfffffffe00057802 */ /* 0x000fc80000000f00 */
[----:B------:R-:W-:-:S05]  /*05d0*/  VIADDMNMX.U32 R0, R4, R5, 0x2, PT ;  /* 0x0000000204007446 */ /* 0x000fca0003800005 */
[----:B------:R-:W-:-:S04]  /*05e0*/  IMAD.SHL.U32 R0, R0, 0x4, RZ ;  /* 0x0000000400007824 */ /* 0x000fc800078e00ff */
[----:B------:R-:W1:Y:S02]  /*05f0*/  LDC R4, c[0x2][R0] ;  /* 0x0080000000047b82 */ /* 0x000e640000000800 */
[----:B-1----:R-:W-:-:S04]  /*0600*/  SHF.R.S32.HI R5, RZ, 0x1f, R4 ;  /* 0x0000001fff057819 */ /* 0x002fc80000011404 */
.L_x_439:
[----:B--2---:R-:W-:Y:S05]  /*0610*/  BRX R4 -0x620                                                                   (*"BRANCH_TARGETS .L_x_440,.L_x_441,.L_x_442"*) ;  /* 0xfffffff804787949 */ /* 0x004fea000383ffff */
.L_x_442:
[----:B------:R1:W5:Y:S01]  /*0620*/  LDG.E R0, desc[UR4][R2.64+0x10] ;  /* 0x0000100402007981 */ /* 0x000362000c1e1900 */
[----:B------:R-:W-:Y:S05]  /*0630*/  BRA `(.L_x_32) ;  /* 0x0000000000147947 */ /* 0x000fea0003800000 */
.L_x_440:
[----:B------:R3:W5:Y:S01]  /*0640*/  LDG.E R0, desc[UR4][R2.64+0x18] ;  /* 0x0000180402007981 */ /* 0x000762000c1e1900 */
[----:B------:R-:W-:Y:S05]  /*0650*/  BRA `(.L_x_32) ;  /* 0x00000000000c7947 */ /* 0x000fea0003800000 */
.L_x_441:
[----:B------:R4:W5:Y:S01]  /*0660*/  LDG.E R0, desc[UR4][R2.64+0x1c] ;  /* 0x00001c0402007981 */ /* 0x000962000c1e1900 */
[----:B------:R-:W-:Y:S05]  /*0670*/  BRA `(.L_x_32) ;  /* 0x0000000000047947 */ /* 0x000fea0003800000 */
.L_x_31:
[----:B------:R1:W5:Y:S02]  /*0680*/  LDG.E R0, desc[UR4][R2.64+0x14] ;  /* 0x0000140402007981 */ /* 0x000364000c1e1900 */
.L_x_32:
[----:B--2---:R-:W-:Y:S05]  /*0690*/  BSYNC.RECONVERGENT B1 ;  /* 0x0000000000017941 */ /* 0x004fea0003800200 */
.L_x_30:
[----:B------:R-:W-:Y:S01]  /*06a0*/  ISETP.NE.AND P0, PT, R12, 0x4, PT ;  /* 0x000000040c00780c */ /* 0x000fe20003f05270 */
[----:B------:R-:W-:-:S12]  /*06b0*/  BSSY.RECONVERGENT B1, `(.L_x_33) ;  /* 0x000005c000017945 */ /* 0x000fd80003800200 */
[----:B------:R-:W-:Y:S05]  /*06c0*/  @P0 BRA `(.L_x_34) ;  /* 0x0000000400680947 */ /* 0x000fea0003800000 */
[----:B------:R-:W2:Y:S01]  /*06d0*/  LDG.E.64 R12, desc[UR4][R2.64] ;  /* 0x00000004020c7981 */ /* 0x000ea2000c1e1b00 */
[----:B------:R-:W-:Y:S01]  /*06e0*/  BSSY.RECONVERGENT B2, `(.L_x_35) ;  /* 0x0000016000027945 */ /* 0x000fe20003800200 */
[----:B--2---:R-:W-:-:S04]  /*06f0*/  IADD3 R15, PT, PT, R12, 0x1, RZ ;  /* 0x000000010c0f7810 */ /* 0x004fc80007ffe0ff */
[----:B------:R-:W-:Y:S01]  /*0700*/  ISETP.NE.AND P0, PT, R15, RZ, PT ;  /* 0x000000ff0f00720c */ /* 0x000fe20003f05270 */
[----:B------:R2:W-:-:S12]  /*0710*/  STG.E desc[UR4][R2.64], R15 ;  /* 0x0000000f02007986 */ /* 0x0005d8000c101904 */
[----:B--2---:R-:W-:Y:S05]  /*0720*/  @!P0 BRA `(.L_x_36) ;  /* 0x0000000000088947 */ /* 0x004fea0003800000 */
[----:B------:R2:W5:Y:S01]  /*0730*/  LDG.E R7, desc[UR4][R2.64+0x8] ;  /* 0x0000080402077981 */ /* 0x000562000c1e1900 */
[----:B------:R-:W-:Y:S05]  /*0740*/  BRA `(.L_x_37) ;  /* 0x00000000003c7947 */ /* 0x000fea0003800000 */
.L_x_36:
[----:B------:R2:W5:Y:S01]  /*0750*/  LDG.E R7, desc[UR4][R2.64+0x8] ;  /* 0x0000080402077981 */ /* 0x000562000c1e1900 */
[----:B------:R-:W-:-:S05]  /*0760*/  VIADD R13, R13, 0x1 ;  /* 0x000000010d0d7836 */ /* 0x000fca0000000000 */
[----:B------:R2:W-:Y:S01]  /*0770*/  STG.E desc[UR4][R2.64+0x4], R13 ;  /* 0x0000040d02007986 */ /* 0x0005e2000c101904 */
[----:B------:R-:W-:-:S13]  /*0780*/  ISETP.NE.AND P0, PT, R13, RZ, PT ;  /* 0x000000ff0d00720c */ /* 0x000fda0003f05270 */
[----:B--2---:R-:W-:Y:S05]  /*0790*/  @P0 BRA `(.L_x_37) ;  /* 0x0000000000280947 */ /* 0x004fea0003800000 */
[----:B-----5:R-:W-:Y:S01]  /*07a0*/  IADD3 R7, PT, PT, R7, 0x1, RZ ;  /* 0x0000000107077810 */ /* 0x020fe20007ffe0ff */
[----:B------:R-:W-:-:S03]  /*07b0*/  IMAD.MOV.U32 R13, RZ, RZ, RZ ;  /* 0x000000ffff0d7224 */ /* 0x000fc600078e00ff */
[----:B------:R-:W-:Y:S01]  /*07c0*/  ISETP.NE.AND P0, PT, R7, RZ, PT ;  /* 0x000000ff0700720c */ /* 0x000fe20003f05270 */
[----:B------:R2:W-:-:S12]  /*07d0*/  STG.E desc[UR4][R2.64+0x8], R7 ;  /* 0x0000080702007986 */ /* 0x0005d8000c101904 */
[----:B--2---:R-:W-:Y:S05]  /*07e0*/  @P0 BRA `(.L_x_37) ;  /* 0x0000000000140947 */ /* 0x004fea0003800000 */
[----:B------:R-:W2:Y:S01]  /*07f0*/  LDG.E R5, desc[UR4][R2.64+0xc] ;  /* 0x00000c0402057981 */ /* 0x000ea2000c1e1900 */
[----:B------:R-:W-:Y:S02]  /*0800*/  HFMA2 R13, -RZ, RZ, 0, 0 ;  /* 0x00000000ff0d7431 */ /* 0x000fe400000001ff */
[----:B------:R-:W-:Y:S01]  /*0810*/  IMAD.MOV.U32 R7, RZ, RZ, RZ ;  /* 0x000000ffff077224 */ /* 0x000fe200078e00ff */
[----:B--2---:R-:W-:-:S05]  /*0820*/  IADD3 R5, PT, PT, R5, 0x1, RZ ;  /* 0x0000000105057810 */ /* 0x004fca0007ffe0ff */
[----:B------:R2:W-:Y:S02]  /*0830*/  STG.E desc[UR4][R2.64+0xc], R5 ;  /* 0x00000c0502007986 */ /* 0x0005e4000c101904 */
.L_x_37:
[----:B------:R-:W-:Y:S05]  /*0840*/  BSYNC.RECONVERGENT B2 ;  /* 0x0000000000027941 */ /* 0x000fea0003800200 */
.L_x_35:
[----:B--2---:R-:W2:Y:S04]  /*0850*/  LDG.E.64 R4, desc[UR4][R2.64+0x20] ;  /* 0x0000200402047981 */ /* 0x004ea8000c1e1b00 */
[----:B------:R-:W3:Y:S01]  /*0860*/  LDG.E R16, desc[UR4][R2.64+0xc] ;  /* 0x00000c0402107981 */ /* 0x000ee2000c1e1900 */
[----:B-----5:R-:W-:-:S04]  /*0870*/  IMAD.WIDE.U32 R6, R7, -0x326172a9, RZ ;  /* 0xcd9e8d5707067825 */ /* 0x020fc800078e00ff */
[----:B------:R-:W-:-:S04]  /*0880*/  IMAD.HI.U32 R14, R15, -0x2daee0ad, RZ ;  /* 0xd2511f530f0e7827 */ /* 0x000fc800078e00ff */
[----:B------:R-:W-:Y:S01]  /*0890*/  IMAD.MOV.U32 R15, RZ, RZ, -0x2daee0ad ;  /* 0xd2511f53ff0f7424 */ /* 0x000fe200078e00ff */
[----:B--2---:R-:W-:-:S03]  /*08a0*/  LOP3.LUT R13, R4, R7, R13, 0x96, !PT ;  /* 0x00000007040d7212 */ /* 0x004fc600078e960d */
[----:B------:R-:W-:Y:S02]  /*08b0*/  IMAD R7, R12, R15, -0x2daee0ad ;  /* 0xd2511f530c077424 */ /* 0x000fe400078e020f */
[----:B------:R-:W-:Y:S01]  /*08c0*/  VIADD R17, R4, 0x9e3779b9 ;  /* 0x9e3779b904117836 */ /* 0x000fe20000000000 */
[----:B---3--:R-:W-:Y:S01]  /*08d0*/  LOP3.LUT R14, R5, R16, R14, 0x96, !PT ;  /* 0x00000010050e7212 */ /* 0x008fe200078e960e */
[----:B------:R-:W-:Y:S01]  /*08e0*/  IMAD.WIDE.U32 R12, R13, -0x2daee0ad, RZ ;  /* 0xd2511f530d0c7825 */ /* 0x000fe200078e00ff */
[----:B------:R-:W-:-:S03]  /*08f0*/  IADD3 R16, PT, PT, R5, -0x4498517b, RZ ;  /* 0xbb67ae8505107810 */ /* 0x000fc60007ffe0ff */
        /* <DEDUP_REMOVED lines=38> */
[----:B------:R-:W-:Y:S02]  /*0b60*/  IADD3 R13, PT, PT, R4, -0xe443238, RZ ;  /* 0xf1bbcdc8040d7810 */ /* 0x000fe40007ffe0ff */
[----:B------:R-:W-:Y:S01]  /*0b70*/  LOP3.LUT R7, R15, R6, R7, 0x96, !PT ;  /* 0x000000060f077212 */ /* 0x000fe200078e9607 */
[----:B------:R-:W-:-:S04]  /*0b80*/  IMAD.WIDE.U32 R16, R17, -0x326172a9, RZ ;  /* 0xcd9e8d5711107825 */ /* 0x000fc800078e00ff */
[----:B------:R-:W-:Y:S01]  /*0b90*/  IMAD.WIDE.U32 R6, R7, -0x2daee0ad, RZ ;  /* 0xd2511f5307067825 */ /* 0x000fe200078e00ff */
[----:B------:R-:W-:-:S03]  /*0ba0*/  LOP3.LUT R13, R17, R14, R13, 0x96, !PT ;  /* 0x0000000e110d7212 */ /* 0x000fc600078e960d */
[----:B------:R-:W-:-:S05]  /*0bb0*/  VIADD R15, R5, 0xdb3d7428 ;  /* 0xdb3d7428050f7836 */ /* 0x000fca0000000000 */
[----:B------:R-:W-:Y:S01]  /*0bc0*/  LOP3.LUT R15, R7, R12, R15, 0x96, !PT ;  /* 0x0000000c070f7212 */ /* 0x000fe200078e960f */
[----:B------:R-:W-:Y:S01]  /*0bd0*/  IMAD.WIDE.U32 R12, R13, -0x2daee0ad, RZ ;  /* 0xd2511f530d0c7825 */ /* 0x000fe200078e00ff */
[----:B------:R-:W-:-:S03]  /*0be0*/  IADD3 R7, PT, PT, R5, -0x695add53, RZ ;  /* 0x96a522ad05077810 */ /* 0x000fc60007ffe0ff */
[----:B------:R-:W-:Y:S01]  /*0bf0*/  IMAD.WIDE.U32 R14, R15, -0x326172a9, RZ ;  /* 0xcd9e8d570f0e7825 */ /* 0x000fe200078e00ff */
[----:B------:R-:W-:Y:S02]  /*0c00*/  LOP3.LUT R6, R13, R6, R7, 0x96, !PT ;  /* 0x000000060d067212 */ /* 0x000fe400078e9607 */
[----:B------:R-:W-:Y:S01]  /*0c10*/  MOV R7, R12 ;  /* 0x0000000c00077202 */ /* 0x000fe20000000f00 */
[----:B------:R-:W-:Y:S02]  /*0c20*/  VIADD R5, R4, 0x8ff34781 ;  /* 0x8ff3478104057836 */ /* 0x000fe40000000000 */
[----:B------:R-:W-:-:S03]  /*0c30*/  HFMA2 R12, -RZ, RZ, 0, 0 ;  /* 0x00000000ff0c7431 */ /* 0x000fc600000001ff */
[----:B------:R-:W-:Y:S01]  /*0c40*/  LOP3.LUT R4, R15, R16, R5, 0x96, !PT ;  /* 0x000000100f047212 */ /* 0x000fe200078e9605 */
[----:B------:R-:W-:-:S05]  /*0c50*/  IMAD.MOV.U32 R5, RZ, RZ, R14 ;  /* 0x000000ffff057224 */ /* 0x000fca00078e000e */
[----:B------:R2:W-:Y:S02]  /*0c60*/  STG.E.128 desc[UR4][R2.64+0x10], R4 ;  /* 0x0000100402007986 */ /* 0x0005e4000c101d04 */
.L_x_34:
[----:B------:R-:W-:Y:S05]  /*0c70*/  BSYNC.RECONVERGENT B1 ;  /* 0x0000000000017941 */ /* 0x000fea0003800200 */
.L_x_33:
[C---:B--2---:R-:W-:Y:S01]  /*0c80*/  VIADD R7, R12.reuse, 0x1 ;  /* 0x000000010c077836 */ /* 0x044fe20000000000 */
[----:B------:R-:W-:Y:S01]  /*0c90*/  ISETP.NE.AND P0, PT, R12, 0x1, PT ;  /* 0x000000010c00780c */ /* 0x000fe20003f05270 */
[----:B------:R-:W-:Y:S03]  /*0ca0*/  BSSY.RECONVERGENT B1, `(.L_x_38) ;  /* 0x0000010000017945 */ /* 0x000fe60003800200 */
[----:B------:R2:W-:Y:S09]  /*0cb0*/  STG.E desc[UR4][R2.64+0x28], R7 ;  /* 0x0000280702007986 */ /* 0x0005f2000c101904 */
[----:B------:R-:W-:Y:S05]  /*0cc0*/  @!P0 BRA `(.L_x_39) ;  /* 0x0000000000308947 */ /* 0x000fea0003800000 */
[----:B------:R-:W-:-:S04]  /*0cd0*/  MOV R5, 0xfffffffe ;  /* 0xfffffffe00057802 */ /* 0x000fc80000000f00 */
[----:B------:R-:W-:-:S05]  /*0ce0*/  VIADDMNMX.U32 R12, R12, R5, 0x2, PT ;  /* 0x000000020c0c7446 */ /* 0x000fca0003800005 */
[----:B------:R-:W-:-:S04]  /*0cf0*/  IMAD.SHL.U32 R12, R12, 0x4, RZ ;  /* 0x000000040c0c7824 */ /* 0x000fc800078e00ff */
[----:B------:R-:W0:Y:S02]  /*0d00*/  LDC R4, c[0x2][R12+0xc] ;  /* 0x008003000c047b82 */ /* 0x000e240000000800 */
[----:B0-----:R-:W-:-:S04]  /*0d10*/  SHF.R.S32.HI R5, RZ, 0x1f, R4 ;  /* 0x0000001fff057819 */ /* 0x001fc80000011404 */
.L_x_443:
[----:B------:R-:W-:Y:S05]  /*0d20*/  BRX R4 -0xd30                                                                   (*"BRANCH_TARGETS .L_x_444,.L_x_445,.L_x_446"*) ;  /* 0xfffffff004b47949 */ /* 0x000fea000383ffff */
.L_x_446:
[----:B------:R0:W5:Y:S01]  /*0d30*/  LDG.E R12, desc[UR4][R2.64+0x10] ;  /* 0x00001004020c7981 */ /* 0x000162000c1e1900 */
[----:B------:R-:W-:Y:S05]  /*0d40*/  BRA `(.L_x_40) ;  /* 0x0000000000147947 */ /* 0x000fea0003800000 */
.L_x_444:
[----:B------:R0:W5:Y:S01]  /*0d50*/  LDG.E R12, desc[UR4][R2.64+0x18] ;  /* 0x00001804020c7981 */ /* 0x000162000c1e1900 */
[----:B------:R-:W-:Y:S05]  /*0d60*/  BRA `(.L_x_40) ;  /* 0x00000000000c7947 */ /* 0x000fea0003800000 */
.L_x_445:
[----:B------:R0:W5:Y:S01]  /*0d70*/  LDG.E R12, desc[UR4][R2.64+0x1c] ;  /* 0x00001c04020c7981 */ /* 0x000162000c1e1900 */
[----:B------:R-:W-:Y:S05]  /*0d80*/  BRA `(.L_x_40) ;  /* 0x0000000000047947 */ /* 0x000fea0003800000 */
.L_x_39:
[----:B------:R0:W5:Y:S02]  /*0d90*/  LDG.E R12, desc[UR4][R2.64+0x14] ;  /* 0x00001404020c7981 */ /* 0x000164000c1e1900 */
.L_x_40:
[----:B------:R-:W-:Y:S05]  /*0da0*/  BSYNC.RECONVERGENT B1 ;  /* 0x0000000000017941 */ /* 0x000fea0003800200 */
.L_x_38:
        /* <DEDUP_REMOVED lines=11> */
.L_x_44:
        /* <DEDUP_REMOVED lines=15> */
.L_x_45:
[----:B------:R-:W-:Y:S05]  /*0f50*/  BSYNC.RECONVERGENT B2 ;  /* 0x0000000000027941 */ /* 0x000fea0003800200 */
.L_x_43:
[----:B--2---:R-:W2:Y:S04]  /*0f60*/  LDG.E.64 R4, desc[UR4][R2.64+0x20] ;  /* 0x0000200402047981 */ /* 0x004ea8000c1e1b00 */
[----:B------:R-:W3:Y:S01]  /*0f70*/  LDG.E R17, desc[UR4][R2.64+0xc] ;  /* 0x00000c0402117981 */ /* 0x000ee2000c1e1900 */
[----:B-----5:R-:W-:-:S03]  /*0f80*/  IMAD.WIDE.U32 R6, R7, -0x326172a9, RZ ;  /* 0xcd9e8d5707067825 */ /* 0x020fc600078e00ff */
[----:B------:R0:W-:Y:S01]  /*0f90*/  STG.E desc[UR4][R2.64+0x28], RZ ;  /* 0x000028ff02007986 */ /* 0x0001e2000c101904 */
[----:B------:R-:W-:-:S04]  /*0fa0*/  IMAD.HI.U32 R16, R13, -0x2daee0ad, RZ ;  /* 0xd2511f530d107827 */ /* 0x000fc800078e00ff */
[----:B------:R-:W-:Y:S01]  /*0fb0*/  IMAD.MOV.U32 R13, RZ, RZ, -0x2daee0ad ;  /* 0xd2511f53ff0d7424 */ /* 0x000fe200078e00ff */
[----:B--2---:R-:W-:-:S03]  /*0fc0*/  LOP3.LUT R15, R4, R7, R15, 0x96, !PT ;  /* 0x00000007040f7212 */ /* 0x004fc600078e960f */
[----:B------:R-:W-:Y:S01]  /*0fd0*/  IMAD R7, R14, R13, -0x2daee0ad ;  /* 0xd2511f530e077424 */ /* 0x000fe200078e020d */
[C---:B------:R-:W-:Y:S01]  /*0fe0*/  IADD3 R18, PT, PT, R5.reuse, -0x4498517b, RZ ;  /* 0xbb67ae8505127810 */ /* 0x040fe20007ffe0ff */
[----:B------:R-:W-:Y:S01]  /*0ff0*/  VIADD R13, R4, 0x9e3779b9 ;  /* 0x9e3779b9040d7836 */ /* 0x000fe20000000000 */
[----:B---3--:R-:W-:Y:S01]  /*1000*/  LOP3.LUT R16, R5, R17, R16, 0x96, !PT ;  /* 0x0000001105107212 */ /* 0x008fe200078e9610 */
[----:B------:R-:W-:-:S04]  /*1010*/  IMAD.WIDE.U32 R14, R15, -0x2daee0ad, RZ ;  /* 0xd2511f530f0e7825 */ /* 0x000fc800078e00ff */
        /* <DEDUP_REMOVED lines=14> */
[----:B------:R-:W-:Y:S01]  /*1100*/  IADD3 R13, PT, PT, R4, 0x78dde6e4, RZ ;  /* 0x78dde6e4040d7810 */ /* 0x000fe20007ffe0ff */
[----:B------:R-:W-:Y:S01]  /*1110*/  VIADD R15, R5, 0xed9eba14 ;  /* 0xed9eba14050f7836 */ /* 0x000fe20000000000 */
[----:B------:R-:W-:Y:S01]  /*1120*/  LOP3.LUT R18, R17, R6, R7, 0x96, !PT ;  /* 0x0000000611127212 */ /* 0x000fe200078e9607 */
[----:B------:R-:W-:-:S04]  /*1130*/  IMAD.WIDE.U32 R6, R19, -0x326172a9, RZ ;  /* 0xcd9e8d5713067825 */ /* 0x000fc800078e00ff */
[----:B------:R-:W-:Y:S01]  /*1140*/  IMAD.WIDE.U32 R18, R18, -0x2daee0ad, RZ ;  /* 0xd2511f5312127825 */ /* 0x000fe200078e00ff */
[----:B------:R-:W-:-:S03]  /*1150*/  LOP3.LUT R13, R7, R16, R13, 0x96, !PT ;  /* 0x00000010070d7212 */ /* 0x000fc600078e960d */
[C---:B------:R-:W-:Y:S01]  /*1160*/  VIADD R7, R4.reuse, 0x1715609d ;  /* 0x1715609d04077836 */ /* 0x040fe20000000000 */
[----:B------:R-:W-:Y:S01]  /*1170*/  LOP3.LUT R16, R19, R14, R15, 0x96, !PT ;  /* 0x0000000e13107212 */ /* 0x000fe200078e960f */
[----:B------:R-:W-:Y:S01]  /*1180*/  IMAD.WIDE.U32 R14, R13, -0x2daee0ad, RZ ;  /* 0xd2511f530d0e7825 */ /* 0x000fe200078e00ff */
[----:B------:R-:W-:Y:S02]  /*1190*/  IADD3 R19, PT, PT, R5, -0x56f99767, RZ ;  /* 0xa906689905137810 */ /* 0x000fe40007ffe0ff */
[----:B------:R-:W-:Y:S01]  /*11a0*/  IADD3 R13, PT, PT, R4, -0x4ab325aa, RZ ;  /* 0xb54cda56040d7810 */ /* 0x000fe20007ffe0ff */
[----:B------:R-:W-:Y:S01]  /*11b0*/  IMAD.WIDE.U32 R16, R16, -0x326172a9, RZ ;  /* 0xcd9e8d5710107825 */ /* 0x000fe200078e00ff */
[----:B------:R-:W-:-:S03]  /*11c0*/  LOP3.LUT R19, R15, R18, R19, 0x96, !PT ;  /* 0x000000120f137212 */ /* 0x000fc600078e9613 */
        /* <DEDUP_REMOVED lines=8> */
[----:B------:R-:W-:Y:S02]  /*1250*/  IADD3 R19, PT, PT, R5, 0x1fd5c5a3, RZ ;  /* 0x1fd5c5a305137810 */ /* 0x000fe40007ffe0ff */
[----:B------:R-:W-:Y:S01]  /*1260*/  IADD3 R13, PT, PT, R4, -0xe443238, RZ ;  /* 0xf1bbcdc8040d7810 */ /* 0x000fe20007ffe0ff */
[----:B------:R-:W-:Y:S01]  /*1270*/  IMAD.WIDE.U32 R16, R16, -0x326172a9, RZ ;  /* 0xcd9e8d5710107825 */ /* 0x000fe200078e00ff */
[----:B------:R-:W-:-:S03]  /*1280*/  LOP3.LUT R19, R15, R18, R19, 0x96, !PT ;  /* 0x000000120f137212 */ /* 0x000fc600078e9613 */
[----:B------:R-:W-:Y:S01]  /*1290*/  VIADD R15, R5, 0xdb3d7428 ;  /* 0xdb3d7428050f7836 */ /* 0x000fe20000000000 */
[----:B------:R-:W-:Y:S01]  /*12a0*/  LOP3.LUT R7, R17, R6, R7, 0x96, !PT ;  /* 0x0000000611077212 */ /* 0x000fe200078e9607 */
[----:B------:R-:W-:-:S04]  /*12b0*/  IMAD.WIDE.U32 R18, R19, -0x326172a9, RZ ;  /* 0xcd9e8d5713127825 */ /* 0x000fc800078e00ff */
[----:B------:R-:W-:Y:S01]  /*12c0*/  IMAD.WIDE.U32 R6, R7, -0x2daee0ad, RZ ;  /* 0xd2511f5307067825 */ /* 0x000fe200078e00ff */
[----:B------:R-:W-:-:S04]  /*12d0*/  LOP3.LUT R13, R19, R16, R13, 0x96, !PT ;  /* 0x00000010130d7212 */ /* 0x000fc800078e960d */
[----:B------:R-:W-:Y:S01]  /*12e0*/  LOP3.LUT R16, R7, R14, R15, 0x96, !PT ;  /* 0x0000000e07107212 */ /* 0x000fe200078e960f */
[----:B------:R-:W-:Y:S01]  /*12f0*/  IMAD.WIDE.U32 R14, R13, -0x2daee0ad, RZ ;  /* 0xd2511f530d0e7825 */ /* 0x000fe200078e00ff */
[----:B------:R-:W-:-:S03]  /*1300*/  IADD3 R7, PT, PT, R5, -0x695add53, RZ ;  /* 0x96a522ad05077810 */ /* 0x000fc60007ffe0ff */
[----:B------:R-:W-:Y:S01]  /*1310*/  IMAD.WIDE.U32 R16, R16, -0x326172a9, RZ ;  /* 0xcd9e8d5710107825 */ /* 0x000fe200078e00ff */
[----:B------:R-:W-:Y:S02]  /*1320*/  LOP3.LUT R6, R15, R6, R7, 0x96, !PT ;  /* 0x000000060f067212 */ /* 0x000fe400078e9607 */
[----:B------:R-:W-:Y:S01]  /*1330*/  MOV R7, R14 ;  /* 0x0000000e00077202 */ /* 0x000fe20000000f00 */
[----:B------:R-:W-:-:S05]  /*1340*/  VIADD R5, R4, 0x8ff34781 ;  /* 0x8ff3478104057836 */ /* 0x000fca0000000000 */
[----:B------:R-:W-:Y:S01]  /*1350*/  LOP3.LUT R4, R17, R18, R5, 0x96, !PT ;  /* 0x0000001211047212 */ /* 0x000fe200078e9605 */
[----:B------:R-:W-:-:S05]  /*1360*/  IMAD.MOV.U32 R5, RZ, RZ, R16 ;  /* 0x000000ffff057224 */ /* 0x000fca00078e0010 */
[----:B0-----:R2:W-:Y:S02]  /*1370*/  STG.E.128 desc[UR4][R2.64+0x10], R4 ;  /* 0x0000100402007986 */ /* 0x0015e4000c101d04 */
.L_x_42:
[----:B------:R-:W-:Y:S05]  /*1380*/  BSYNC.RECONVERGENT B1 ;  /* 0x0000000000017941 */ /* 0x000fea0003800200 */
.L_x_41:
[----:B--2---:R-:W-:Y:S01]  /*1390*/  HFMA2 R5, -RZ, RZ, 0.1171875, 0 ;  /* 0x2f800000ff057431 */ /* 0x004fe200000001ff */
[----:B-----5:R-:W-:Y:S01]  /*13a0*/  I2FP.F32.U32 R0, R0 ;  /* 0x0000000000007245 */ /* 0x020fe20000201000 */
[----:B------:R-:W-:Y:S01]  /*13b0*/  IMAD.MOV.U32 R7, RZ, RZ, 0x3e055027 ;  /* 0x3e055027ff077424 */ /* 0x000fe200078e00ff */
[----:B------:R-:W-:Y:S01]  /*13c0*/  I2FP.F32.U32 R12, R12 ;  /* 0x0000000c000c7245 */ /* 0x000fe20000201000 */
[----:B------:R-:W-:Y:S02]  /*13d0*/  BSSY.RECONVERGENT B1, `(.L_x_46) ;  /* 0x0000029000017945 */ /* 0x000fe40003800200 */
[----:B------:R-:W-:-:S05]  /*13e0*/  FFMA R0, R0, R5, 1.1641532182693481445e-10 ;  /* 0x2f00000000007423 */ /* 0x000fca0000000005 */
[----:B------:R-:W-:-:S13]  /*13f0*/  FSETP.GEU.AND P0, PT, R0, 1.175494350822287508e-38, PT ;  /* 0x008000000000780b */ /* 0x000fda0003f0e000 */
[----:B------:R-:W-:-:S04]  /*1400*/  @!P0 FMUL R0, R0, 8388608 ;  /* 0x4b00000000008820 */ /* 0x000fc80000400000 */
[----:B------:R-:W-:-:S05]  /*1410*/  VIADD R4, R0, 0xc0d55555 ;  /* 0xc0d5555500047836 */ /* 0x000fca0000000000 */
[----:B------:R-:W-:-:S04]  /*1420*/  LOP3.LUT R5, R4, 0xff800000, RZ, 0xc0, !PT ;  /* 0xff80000004057812 */ /* 0x000fc800078ec0ff */
[-C--:B------:R-:W-:Y:S02]  /*1430*/  IADD3 R4, PT, PT, R0, -R5.reuse, RZ ;  /* 0x8000000500047210 */ /* 0x080fe40007ffe0ff */
[----:B------:R-:W-:-:S03]  /*1440*/  I2FP.F32.S32 R5, R5 ;  /* 0x0000000500057245 */ /* 0x000fc60000201400 */
[----:B------:R-:W-:Y:S01]  /*1450*/  FADD R6, R4, -1 ;  /* 0xbf80000004067421 */ /* 0x000fe20000000000 */
[----:B------:R-:W-:Y:S02]  /*1460*/  FSEL R4, RZ, -23, P0 ;  /* 0xc1b80000ff047808 */ /* 0x000fe40000000000 */
[----:B------:R-:W-:Y:S01]  /*1470*/  ISETP.GT.U32.AND P0, PT, R0, 0x7f7fffff, PT ;  /* 0x7f7fffff0000780c */ /* 0x000fe20003f04070 */
[C---:B------:R-:W-:Y:S02]  /*1480*/  FFMA R7, R6.reuse, -R7, 0.14084610342979431152 ;  /* 0x3e1039f606077423 */ /* 0x040fe40000000807 */
[----:B------:R-:W-:Y:S01]  /*1490*/  FFMA R4, R5, 1.1920928955078125e-07, R4 ;  /* 0x3400000005047823 */ /* 0x000fe20000000004 */
[----:B------:R-:W-:Y:S01]  /*14a0*/  MOV R5, 0x7f800000 ;  /* 0x7f80000000057802 */ /* 0x000fe20000000f00 */
[----:B------:R-:W-:-:S04]  /*14b0*/  FFMA R7, R6, R7, -0.12148627638816833496 ;  /* 0xbdf8cdcc06077423 */ /* 0x000fc80000000007 */
[----:B------:R-:W-:-:S04]  /*14c0*/  FFMA R7, R6, R7, 0.13980610668659210205 ;  /* 0x3e0f295506077423 */ /* 0x000fc80000000007 */
[----:B------:R-:W-:-:S04]  /*14d0*/  FFMA R7, R6, R7, -0.16684235632419586182 ;  /* 0xbe2ad8b906077423 */ /* 0x000fc80000000007 */
[----:B------:R-:W-:-:S04]  /*14e0*/  FFMA R7, R6, R7, 0.20012299716472625732 ;  /* 0x3e4ced0b06077423 */ /* 0x000fc80000000007 */
[----:B------:R-:W-:-:S04]  /*14f0*/  FFMA R7, R6, R7, -0.24999669194221496582 ;  /* 0xbe7fff2206077423 */ /* 0x000fc80000000007 */
[----:B------:R-:W-:-:S04]  /*1500*/  FFMA R7, R6, R7, 0.33333182334899902344 ;  /* 0x3eaaaa7806077423 */ /* 0x000fc80000000007 */
[----:B------:R-:W-:-:S04]  /*1510*/  FFMA R7, R6, R7, -0.5 ;  /* 0xbf00000006077423 */ /* 0x000fc80000000007 */
[----:B------:R-:W-:-:S04]  /*1520*/  FMUL R7, R6, R7 ;  /* 0x0000000706077220 */ /* 0x000fc80000400000 */
[----:B------:R-:W-:-:S04]  /*1530*/  FFMA R7, R6, R7, R6 ;  /* 0x0000000706077223 */ /* 0x000fc80000000006 */
[----:B------:R-:W-:Y:S01]  /*1540*/  FFMA R4, R4, 0.69314718246459960938, R7 ;  /* 0x3f31721804047823 */ /* 0x000fe20000000007 */
[C---:B------:R-:W-:Y:S01]  /*1550*/  @P0 FFMA R4, R0.reuse, R5, +INF ;  /* 0x7f80000000040423 */ /* 0x040fe20000000005 */
[----:B------:R-:W-:Y:S01]  /*1560*/  FSETP.NEU.AND P0, PT, R0, RZ, PT ;  /* 0x000000ff0000720b */ /* 0x000fe20003f0d000 */
[----:B------:R-:W-:Y:S02]  /*1570*/  HFMA2 R5, -RZ, RZ, 0.1495361328125, 0.0004794597625732421875 ;  /* 0x30c90fdbff057431 */ /* 0x000fe400000001ff */
[----:B------:R-:W-:-:S05]  /*1580*/  FMUL R4, R4, -2 ;  /* 0xc000000004047820 */ /* 0x000fca0000400000 */
[----:B------:R-:W-:Y:S01]  /*1590*/  FSEL R7, R4, +INF , P0 ;  /* 0x7f80000004077808 */ /* 0x000fe20000000000 */
[----:B------:R-:W-:-:S03]  /*15a0*/  FFMA R14, R12, R5, 7.314590599882819788e-10 ;  /* 0x30490fdb0c0e7423 */ /* 0x000fc60000000005 */
[----:B------:R2:W0:Y:S01]  /*15b0*/  MUFU.RSQ R4, R7 ;  /* 0x0000000700047308 */ /* 0x0004220000001400 */
[----:B------:R-:W-:-:S05]  /*15c0*/  VIADD R0, R7, 0xf3000000 ;  /* 0xf300000007007836 */ /* 0x000fca0000000000 */
[----:B------:R-:W-:-:S13]  /*15d0*/  ISETP.GT.U32.AND P0, PT, R0, 0x727fffff, PT ;  /* 0x727fffff0000780c */ /* 0x000fda0003f04070 */
[----:B0-2---:R-:W-:Y:S05]  /*15e0*/  @!P0 BRA `(.L_x_47) ;  /* 0x00000000000c8947 */ /* 0x005fea0003800000 */
[----:B------:R-:W-:-:S07]  /*15f0*/  MOV R13, 0x1610 ;  /* 0x00001610000d7802 */ /* 0x000fce0000000f00 */
[----:B-1-34-:R-:W-:Y:S05]  /*1600*/  CALL.REL.NOINC `($__internal_1_$__cuda_sm20_sqrt_rn_f32_slowpath) ;  /* 0x0000000000647944 */ /* 0x01afea0003c00000 */
[----:B------:R-:W-:Y:S05]  /*1610*/  BRA `(.L_x_48) ;  /* 0x0000000000107947 */ /* 0x000fea0003800000 */
.L_x_47:
[----:B------:R-:W-:Y:S01]  /*1620*/  FMUL.FTZ R0, R7, R4 ;  /* 0x0000000407007220 */ /* 0x000fe20000410000 */
[----:B------:R-:W-:-:S03]  /*1630*/  FMUL.FTZ R4, R4, 0.5 ;  /* 0x3f00000004047820 */ /* 0x000fc60000410000 */
[----:B------:R-:W-:-:S04]  /*1640*/  FFMA R5, -R0, R0, R7 ;  /* 0x0000000000057223 */ /* 0x000fc80000000107 */
[----:B------:R-:W-:-:S07]  /*1650*/  FFMA R0, R5, R4, R0 ;  /* 0x0000000405007223 */ /* 0x000fce0000000000 */
.L_x_48:
[----:B------:R-:W-:Y:S05]  /*1660*/  BSYNC.RECONVERGENT B1 ;  /* 0x0000000000017941 */ /* 0x000fea0003800200 */
.L_x_46:
[----:B------:R-:W-:Y:S01]  /*1670*/  FMUL.RZ R4, R14, 0.15915493667125701904 ;  /* 0x3e22f9830e047820 */ /* 0x000fe2000040c000 */
[----:B------:R-:W-:-:S03]  /*1680*/  IMAD.MOV.U32 R13, RZ, RZ, 0x1 ;  /* 0x00000001ff0d7424 */ /* 0x000fc600078e00ff */
[----:B------:R-:W0:Y:S02]  /*1690*/  MUFU.COS R5, R4 ;  /* 0x0000000400057308 */ /* 0x000e240000000000 */
[----:B------:R2:W-:Y:S01]  /*16a0*/  STG.E desc[UR4][R2.64+0x2c], R13 ;  /* 0x00002c0d02007986 */ /* 0x0005e2000c101904 */
[----:B0-----:R-:W-:-:S05]  /*16b0*/  FMUL R7, R5, R0 ;  /* 0x0000000005077220 */ /* 0x001fca0000400000 */
[----:B------:R-:W0:Y:S01]  /*16c0*/  MUFU.SIN R5, R4 ;  /* 0x0000000400057308 */ /* 0x000e220000000400 */
[----:B------:R2:W-:Y:S01]  /*16d0*/  STG.E desc[UR4][R2.64+0x34], R7 ;  /* 0x0000340702007986 */ /* 0x0005e2000c101904 */
[----:B0-----:R-:W-:Y:S01]  /*16e0*/  FMUL R6, R5, R0 ;  /* 0x0000000005067220 */ /* 0x001fe20000400000 */
[----:B--2---:R-:W-:Y:S06]  /*16f0*/  BRA `(.L_x_49) ;  /* 0x0000000000087947 */ /* 0x004fec0003800000 */
.L_x_29:
[----:B------:R1:W5:Y:S04]  /*1700*/  LDG.E R6, desc[UR4][R2.64+0x34] ;  /* 0x0000340402067981 */ /* 0x000368000c1e1900 */
[----:B------:R1:W-:Y:S02]  /*1710*/  STG.E desc[UR4][R2.64+0x2c], RZ ;  /* 0x00002cff02007986 */ /* 0x0003e4000c101904 */
.L_x_49:
[----:B--2---:R-:W-:Y:S05]  /*1720*/  BSYNC.RECONVERGENT B0 ;  /* 0x0000000000007941 */ /* 0x004fea0003800200 */
.L_x_28:
[----:B0-----:R-:W-:Y:S01]  /*1730*/  IMAD.WIDE R4, R11, 0x8, R8 ;  /* 0x000000080b047825 */ /* 0x001fe200078e0208 */
[----:B-----5:R-:W-:-:S03]  /*1740*/  MOV R7, R6 ;  /* 0x0000000600077202 */ /* 0x020fc60000000f00 */
[----:B------:R-:W-:Y:S02]  /*1750*/  IMAD.IADD R11, R10, 0x1, R11 ;  /* 0x000000010a0b7824 */ /* 0x000fe400078e020b */
[----:B------:R0:W-:Y:S03]  /*1760*/  STG.E.64 desc[UR4][R4.64], R6 ;  /* 0x0000000604007986 */ /* 0x0001e6000c101b04 */
[----:B------:R-:W-:-:S13]  /*1770*/  ISETP.GE.AND P0, PT, R11, UR7, PT ;  /* 0x000000070b007c0c */ /* 0x000fda000bf06270 */
[----:B0-----:R-:W-:Y:S05]  /*1780*/  @!P0 BRA `(.L_x_50) ;  /* 0xffffffec006c8947 */ /* 0x001fea000383ffff */
[----:B------:R-:W-:Y:S05]  /*1790*/  EXIT ;  /* 0x000000000000794d */ /* 0x000fea0003800000 */
        .weak           $__internal_1_$__cuda_sm20_sqrt_rn_f32_slowpath
        .type           $__internal_1_$__cuda_sm20_sqrt_rn_f32_slowpath,@function
        .size           $__internal_1_$__cuda_sm20_sqrt_rn_f32_slowpath,(.L_x_456 - $__internal_1_$__cuda_sm20_sqrt_rn_f32_slowpath)
$__internal_1_$__cuda_sm20_sqrt_rn_f32_slowpath:
[----:B------:R-:W-:-:S13]  /*17a0*/  LOP3.LUT P0, RZ, R7, 0x7fffffff, RZ, 0xc0, !PT ;  /* 0x7fffffff07ff7812 */ /* 0x000fda000780c0ff */
[----:B------:R-:W-:Y:S01]  /*17b0*/  @!P0 MOV R4, R7 ;  /* 0x0000000700048202 */ /* 0x000fe20000000f00 */
[----:B------:R-:W-:Y:S06]  /*17c0*/  @!P0 BRA `(.L_x_51) ;  /* 0x0000000000448947 */ /* 0x000fec0003800000 */
[----:B------:R-:W-:Y:S01]  /*17d0*/  FSETP.GEU.FTZ.AND P0, PT, R7, RZ, PT ;  /* 0x000000ff0700720b */ /* 0x000fe20003f1e000 */
[----:B------:R-:W-:-:S12]  /*17e0*/  IMAD.MOV.U32 R0, RZ, RZ, R7 ;  /* 0x000000ffff007224 */ /* 0x000fd800078e0007 */
[----:B------:R-:W-:Y:S01]  /*17f0*/  @!P0 MOV R4, 0x7fffffff ;  /* 0x7fffffff00048802 */ /* 0x000fe20000000f00 */
[----:B------:R-:W-:Y:S06]  /*1800*/  @!P0 BRA `(.L_x_51) ;  /* 0x0000000000348947 */ /* 0x000fec0003800000 */
[----:B------:R-:W-:-:S13]  /*1810*/  FSETP.GTU.FTZ.AND P0, PT, |R0|, +INF , PT ;  /* 0x7f8000000000780b */ /* 0x000fda0003f1c200 */
[----:B------:R-:W-:Y:S01]  /*1820*/  @P0 FADD.FTZ R4, R0, 1 ;  /* 0x3f80000000040421 */ /* 0x000fe20000010000 */
[----:B------:R-:W-:Y:S06]  /*1830*/  @P0 BRA `(.L_x_51) ;  /* 0x0000000000280947 */ /* 0x000fec0003800000 */
[----:B------:R-:W-:-:S13]  /*1840*/  FSETP.NEU.FTZ.AND P0, PT, |R0|, +INF , PT ;  /* 0x7f8000000000780b */ /* 0x000fda0003f1d200 */
[----:B------:R-:W-:-:S04]  /*1850*/  @P0 FFMA R5, R0, 1.84467440737095516160e+19, RZ ;  /* 0x5f80000000050823 */ /* 0x000fc800000000ff */
[----:B------:R-:W0:Y:S02]  /*1860*/  @P0 MUFU.RSQ R4, R5 ;  /* 0x0000000500040308 */ /* 0x000e240000001400 */
[----:B0-----:R-:W-:Y:S01]  /*1870*/  @P0 FMUL.FTZ R6, R5, R4 ;  /* 0x0000000405060220 */ /* 0x001fe20000410000 */
[----:B------:R-:W-:Y:S01]  /*1880*/  @P0 FMUL.FTZ R12, R4, 0.5 ;  /* 0x3f000000040c0820 */ /* 0x000fe20000410000 */
[----:B------:R-:W-:Y:S02]  /*1890*/  @!P0 MOV R4, R0 ;  /* 0x0000000000048202 */ /* 0x000fe40000000f00 */
[----:B------:R-:W-:-:S04]  /*18a0*/  @P0 FADD.FTZ R7, -R6, -RZ ;  /* 0x800000ff06070221 */ /* 0x000fc80000010100 */
[----:B------:R-:W-:-:S04]  /*18b0*/  @P0 FFMA R7, R6, R7, R5 ;  /* 0x0000000706070223 */ /* 0x000fc80000000005 */
[----:B------:R-:W-:-:S04]  /*18c0*/  @P0 FFMA R7, R7, R12, R6 ;  /* 0x0000000c07070223 */ /* 0x000fc80000000006 */
[----:B------:R-:W-:-:S07]  /*18d0*/  @P0 FMUL.FTZ R4, R7, 2.3283064365386962891e-10 ;  /* 0x2f80000007040820 */ /* 0x000fce0000410000 */
.L_x_51:
[----:B------:R-:W-:Y:S02]  /*18e0*/  HFMA2 R5, -RZ, RZ, 0, 0 ;  /* 0x00000000ff057431 */ /* 0x000fe400000001ff */
[----:B------:R-:W-:Y:S01]  /*18f0*/  IMAD.MOV.U32 R0, RZ, RZ, R4 ;  /* 0x000000ffff007224 */ /* 0x000fe200078e0004 */
[----:B------:R-:W-:-:S04]  /*1900*/  MOV R4, R13 ;  /* 0x0000000d00047202 */ /* 0x000fc80000000f00 */
[----:B------:R-:W-:Y:S05]  /*1910*/  RET.REL.NODEC R4 `(_Z15c_normal_kernelyP24curandStatePhilox4_32_10P6float2i) ;  /* 0xffffffe404b87950 */ /* 0x000fea0003c3ffff */
.L_x_52:
        /* <DEDUP_REMOVED lines=14> */
.L_x_456:


//--------------------- .text._Z15d_normal_kernelyP24curandStatePhilox4_32_10Pdi --------------------------
	.section	.text._Z15d_normal_kernelyP24curandStatePhilox4_32_10Pdi,"ax",@progbits
	.align	128
        .global         _Z15d_normal_kernelyP24curandStatePhilox4_32_10Pdi
        .type           _Z15d_normal_kernelyP24curandStatePhilox4_32_10Pdi,@function
        .size           _Z15d_normal_kernelyP24curandStatePhilox4_32_10Pdi,(.L_x_457 - _Z15d_normal_kernelyP24curandStatePhilox4_32_10Pdi)
        .other          _Z15d_normal_kernelyP24curandStatePhilox4_32_10Pdi,@"STO_CUDA_ENTRY STV_DEFAULT"
_Z15d_normal_kernelyP24curandStatePhilox4_32_10Pdi:
.text._Z15d_normal_kernelyP24curandStatePhilox4_32_10Pdi:
        /* <DEDUP_REMOVED lines=84> */
.L_x_67:
[----:B0-2---:R-:W2:Y:S01]  /*0540*/  LDG.E R4, desc[UR4][R2.64+0x30] ;  /* 0x0000300402047981 */ /* 0x005ea2000c1e1900 */
        /* <DEDUP_REMOVED lines=12> */
.L_x_56:
        /* <DEDUP_REMOVED lines=15> */
.L_x_57:
[----:B---3--:R-:W-:Y:S05]  /*0700*/  BSYNC.RECONVERGENT B1 ;  /* 0x0000000000017941 */ /* 0x008fea0003800200 */
.L_x_55:
        /* <DEDUP_REMOVED lines=84> */
.L_x_59:
[----:B--2---:R-:W-:Y:S01]  /*0c50*/  IMAD.MOV.U32 R13, RZ, RZ, R24 ;  /* 0x000000ffff0d7224 */ /* 0x004fe200078e0018 */
[----:B------:R-:W-:Y:S01]  /*0c60*/  MOV R15, R7 ;  /* 0x00000007000f7202 */ /* 0x000fe20000000f00 */
[----:B------:R-:W-:Y:S01]  /*0c70*/  IMAD.MOV.U32 R8, RZ, RZ, R12 ;  /* 0x000000ffff087224 */ /* 0x000fe200078e000c */
[----:B------:R-:W-:-:S07]  /*0c80*/  MOV R24, R14 ;  /* 0x0000000e00187202 */ /* 0x000fce0000000f00 */
.L_x_60:
[----:B------:R-:W-:Y:S05]  /*0c90*/  BSYNC.RECONVERGENT B1 ;  /* 0x0000000000017941 */ /* 0x000fea0003800200 */
.L_x_58:
        /* <DEDUP_REMOVED lines=90> */
.L_x_62:
[----:B------:R-:W-:Y:S01]  /*1240*/  MOV R6, 0x0 ;  /* 0x0000000000067802 */ /* 0x000fe20000000f00 */
[----:B------:R-:W-:Y:S01]  /*1250*/  IMAD.MOV.U32 R7, RZ, RZ, 0x7ff00000 ;  /* 0x7ff00000ff077424 */ /* 0x000fe200078e00ff */
[----:B------:R-:W-:-:S05]  /*1260*/  LOP3.LUT P0, RZ, R9, 0x7fffffff, RZ, 0xc0, !PT ;  /* 0x7fffffff09ff7812 */ /* 0x000fca000780c0ff */
[----:B------:R-:W-:-:S10]  /*1270*/  DFMA R6, R8, R6, +INF ;  /* 0x7ff000000806742b */ /* 0x000fd40000000006 */
[----:B------:R-:W-:Y:S02]  /*1280*/  FSEL R8, R6, RZ, P0 ;  /* 0x000000ff06087208 */ /* 0x000fe40000000000 */
[----:B------:R-:W-:-:S07]  /*1290*/  FSEL R9, R7, -QNAN , P0 ;  /* 0xfff0000007097808 */ /* 0x000fce0000000000 */
.L_x_63:
[----:B------:R-:W-:Y:S05]  /*12a0*/  BSYNC.RECONVERGENT B1 ;  /* 0x0000000000017941 */ /* 0x000fea0003800200 */
.L_x_61:
        /* <DEDUP_REMOVED lines=87> */
[----:B01----:R-:W-:Y:S05]  /*1820*/  CALL.REL.NOINC `($__internal_2_$__cuda_sm20_dsqrt_rn_f64_mediumpath_v1) ;  /* 0x0000000000607944 */ /* 0x003fea0003c00000 */
[----:B------:R-:W-:Y:S02]  /*1830*/  IMAD.MOV.U32 R12, RZ, RZ, R6 ;  /* 0x000000ffff0c7224 */ /* 0x000fe400078e0006 */
[----:B------:R-:W-:-:S07]  /*1840*/  IMAD.MOV.U32 R13, RZ, RZ, R7 ;  /* 0x000000ffff0d7224 */ /* 0x000fce00078e0007 */
.L_x_65:
[----:B------:R-:W-:Y:S05]  /*1850*/  BSYNC.RECONVERGENT B1 ;  /* 0x0000000000017941 */ /* 0x000fea0003800200 */
.L_x_64:
        /* <DEDUP_REMOVED lines=12> */
.L_x_54:
[----:B------:R2:W5:Y:S04]  /*1920*/  LDG.E.64 R12, desc[UR4][R2.64+0x38] ;  /* 0x00003804020c7981 */ /* 0x000568000c1e1b00 */
[----:B------:R2:W-:Y:S02]  /*1930*/  STG.E desc[UR4][R2.64+0x30], RZ ;  /* 0x000030ff02007986 */ /* 0x0005e4000c101904 */
.L_x_66:
[----:B---3--:R-:W-:Y:S05]  /*1940*/  BSYNC.RECONVERGENT B0 ;  /* 0x0000000000007941 */ /* 0x008fea0003800200 */
.L_x_53:
[----:B-1----:R-:W-:-:S04]  /*1950*/  IMAD.WIDE R4, R19, 0x8, R16 ;  /* 0x0000000813047825 */ /* 0x002fc800078e0210 */
[----:B------:R-:W-:Y:S01]  /*1960*/  IMAD.IADD R19, R0, 0x1, R19 ;  /* 0x0000000100137824 */ /* 0x000fe200078e0213 */
[----:B-----5:R4:W-:Y:S04]  /*1970*/  STG.E.64 desc[UR4][R4.64], R12 ;  /* 0x0000000c04007986 */ /* 0x0209e8000c101b04 */
[----:B------:R-:W-:-:S13]  /*1980*/  ISETP.GE.AND P0, PT, R19, UR10, PT ;  /* 0x0000000a13007c0c */ /* 0x000fda000bf06270 */
[----:B----4-:R-:W-:Y:S05]  /*1990*/  @!P0 BRA `(.L_x_67) ;  /* 0xffffffe800e88947 */ /* 0x010fea000383ffff */
[----:B------:R-:W-:Y:S05]  /*19a0*/  EXIT ;  /* 0x000000000000794d */ /* 0x000fea0003800000 */
        .weak           $__internal_2_$__cuda_sm20_dsqrt_rn_f64_mediumpath_v1
        .type           $__internal_2_$__cuda_sm20_dsqrt_rn_f64_mediumpath_v1,@function
        .size           $__internal_2_$__cuda_sm20_dsqrt_rn_f64_mediumpath_v1,(.L_x_457 - $__internal_2_$__cuda_sm20_dsqrt_rn_f64_mediumpath_v1)
$__internal_2_$__cuda_sm20_dsqrt_rn_f64_mediumpath_v1:
        /* <DEDUP_REMOVED lines=14> */
.L_x_69:
[----:B------:R-:W-:-:S14]  /*1a90*/  DSETP.NE.AND P0, PT, R4, RZ, PT ;  /* 0x000000ff0400722a */ /* 0x000fdc0003f05000 */
[----:B------:R-:W-:Y:S05]  /*1aa0*/  @!P0 BRA `(.L_x_71) ;  /* 0x0000000000588947 */ /* 0x000fea0003800000 */
[----:B------:R-:W-:-:S13]  /*1ab0*/  ISETP.GE.AND P0, PT, R5, RZ, PT ;  /* 0x000000ff0500720c */ /* 0x000fda0003f06270 */
[----:B------:R-:W-:Y:S01]  /*1ac0*/  @!P0 MOV R6, 0x0 ;  /* 0x0000000000068802 */ /* 0x000fe20000000f00 */
[----:B------:R-:W-:Y:S01]  /*1ad0*/  @!P0 IMAD.MOV.U32 R7, RZ, RZ, -0x80000 ;  /* 0xfff80000ff078424 */ /* 0x000fe200078e00ff */
        /* <DEDUP_REMOVED lines=17> */
[----:B------:R-:W-:Y:S01]  /*1bf0*/  IADD3 R7, PT, PT, R7, -0x3500000, RZ ;  /* 0xfcb0000007077810 */ /* 0x000fe20007ffe0ff */
[----:B------:R-:W-:Y:S06]  /*1c00*/  BRA `(.L_x_70) ;  /* 0x0000000000047947 */ /* 0x000fec0003800000 */
.L_x_71:
[----:B------:R-:W-:-:S11]  /*1c10*/  DADD R6, R4, R4 ;  /* 0x0000000004067229 */ /* 0x000fd60000000004 */
.L_x_70:
[----:B------:R-:W-:Y:S05]  /*1c20*/  BSYNC.RECONVERGENT B2 ;  /* 0x0000000000027941 */ /* 0x000fea0003800200 */
.L_x_68:
[----:B------:R-:W-:-:S04]  /*1c30*/  IMAD.MOV.U32 R13, RZ, RZ, 0x0 ;  /* 0x00000000ff0d7424 */ /* 0x000fc800078e00ff */
[----:B------:R-:W-:Y:S05]  /*1c40*/  RET.REL.NODEC R12 `(_Z15d_normal_kernelyP24curandStatePhilox4_32_10Pdi) ;  /* 0xffffffe00cec7950 */ /* 0x000fea0003c3ffff */
.L_x_72:
        /* <DEDUP_REMOVED lines=11> */
.L_x_457:


//--------------------- .text._Z15s_normal_kernelyP24curandStatePhilox4_32_10Pfi --------------------------
	.section	.text._Z15s_normal_kernelyP24curandStatePhilox4_32_10Pfi,"ax",@progbits
	.align	128
        .global         _Z15s_normal_kernelyP24curandStatePhilox4_32_10Pfi
        .type           _Z15s_normal_kernelyP24curandStatePhilox4_32_10Pfi,@function
        .size           _Z15s_normal_kernelyP24curandStatePhilox4_32_10Pfi,(.L_x_458 - _Z15s_normal_kernelyP24curandStatePhilox4_32_10Pfi)
        .other          _Z15s_normal_kernelyP24curandStatePhilox4_32_10Pfi,@"STO_CUDA_ENTRY STV_DEFAULT"
_Z15s_normal_kernelyP24curandStatePhilox4_32_10Pfi:
.text._Z15s_normal_kernelyP24curandStatePhilox4_32_10Pfi:
        /* <DEDUP_REMOVED lines=84> */
.L_x_95:
        /* <DEDUP_REMOVED lines=13> */
.L_x_447:
[----:B--2---:R-:W-:Y:S05]  /*0610*/  BRX R4 -0x620                                                                   (*"BRANCH_TARGETS .L_x_448,.L_x_449,.L_x_450"*) ;  /* 0xfffffff804787949 */ /* 0x004fea000383ffff */
.L_x_450:
[----:B------:R1:W5:Y:S01]  /*0620*/  LDG.E R0, desc[UR4][R2.64+0x10] ;  /* 0x0000100402007981 */ /* 0x000362000c1e1900 */
[----:B------:R-:W-:Y:S05]  /*0630*/  BRA `(.L_x_77) ;  /* 0x0000000000147947 */ /* 0x000fea0003800000 */
.L_x_448:
[----:B------:R3:W5:Y:S01]  /*0640*/  LDG.E R0, desc[UR4][R2.64+0x18] ;  /* 0x0000180402007981 */ /* 0x000762000c1e1900 */
[----:B------:R-:W-:Y:S05]  /*0650*/  BRA `(.L_x_77) ;  /* 0x00000000000c7947 */ /* 0x000fea0003800000 */
.L_x_449:
[----:B------:R4:W5:Y:S01]  /*0660*/  LDG.E R0, desc[UR4][R2.64+0x1c] ;  /* 0x00001c0402007981 */ /* 0x000962000c1e1900 */
[----:B------:R-:W-:Y:S05]  /*0670*/  BRA `(.L_x_77) ;  /* 0x0000000000047947 */ /* 0x000fea0003800000 */
.L_x_76:
[----:B------:R1:W5:Y:S02]  /*0680*/  LDG.E R0, desc[UR4][R2.64+0x14] ;  /* 0x0000140402007981 */ /* 0x000364000c1e1900 */
.L_x_77:
[----:B--2---:R-:W-:Y:S05]  /*0690*/  BSYNC.RECONVERGENT B1 ;  /* 0x0000000000017941 */ /* 0x004fea0003800200 */
.L_x_75:
        /* <DEDUP_REMOVED lines=11> */
.L_x_81:
        /* <DEDUP_REMOVED lines=15> */
.L_x_82:
[----:B------:R-:W-:Y:S05]  /*0840*/  BSYNC.RECONVERGENT B2 ;  /* 0x0000000000027941 */ /* 0x000fea0003800200 */
.L_x_80:
        /* <DEDUP_REMOVED lines=66> */
.L_x_79:
[----:B------:R-:W-:Y:S05]  /*0c70*/  BSYNC.RECONVERGENT B1 ;  /* 0x0000000000017941 */ /* 0x000fea0003800200 */
.L_x_78:
        /* <DEDUP_REMOVED lines=10> */
.L_x_451:
[----:B------:R-:W-:Y:S05]  /*0d20*/  BRX R4 -0xd30                                                                   (*"BRANCH_TARGETS .L_x_452,.L_x_453,.L_x_454"*) ;  /* 0xfffffff004b47949 */ /* 0x000fea000383ffff */
.L_x_454:
[----:B------:R0:W5:Y:S01]  /*0d30*/  LDG.E R12, desc[UR4][R2.64+0x10] ;  /* 0x00001004020c7981 */ /* 0x000162000c1e1900 */
[----:B------:R-:W-:Y:S05]  /*0d40*/  BRA `(.L_x_85) ;  /* 0x0000000000147947 */ /* 0x000fea0003800000 */
.L_x_452:
[----:B------:R0:W5:Y:S01]  /*0d50*/  LDG.E R12, desc[UR4][R2.64+0x18] ;  /* 0x00001804020c7981 */ /* 0x000162000c1e1900 */
[----:B------:R-:W-:Y:S05]  /*0d60*/  BRA `(.L_x_85) ;  /* 0x00000000000c7947 */ /* 0x000fea0003800000 */
.L_x_453:
[----:B------:R0:W5:Y:S01]  /*0d70*/  LDG.E R12, desc[UR4][R2.64+0x1c] ;  /* 0x00001c04020c7981 */ /* 0x000162000c1e1900 */
[----:B------:R-:W-:Y:S05]  /*0d80*/  BRA `(.L_x_85) ;  /* 0x0000000000047947 */ /* 0x000fea0003800000 */
.L_x_84:
[----:B------:R0:W5:Y:S02]  /*0d90*/  LDG.E R12, desc[UR4][R2.64+0x14] ;  /* 0x00001404020c7981 */ /* 0x000164000c1e1900 */
.L_x_85:
[----:B------:R-:W-:Y:S05]  /*0da0*/  BSYNC.RECONVERGENT B1 ;  /* 0x0000000000017941 */ /* 0x000fea0003800200 */
.L_x_83:
        /* <DEDUP_REMOVED lines=11> */
.L_x_89:
        /* <DEDUP_REMOVED lines=15> */
.L_x_90:
[----:B------:R-:W-:Y:S05]  /*0f50*/  BSYNC.RECONVERGENT B2 ;  /* 0x0000000000027941 */ /* 0x000fea0003800200 */
.L_x_88:
        /* <DEDUP_REMOVED lines=66> */
.L_x_87:
[----:B------:R-:W-:Y:S05]  /*1380*/  BSYNC.RECONVERGENT B1 ;  /* 0x0000000000017941 */ /* 0x000fea0003800200 */
.L_x_86:
        /* <DEDUP_REMOVED lines=39> */
[----:B-1-34-:R-:W-:Y:S05]  /*1600*/  CALL.REL.NOINC `($__internal_3_$__cuda_sm20_sqrt_rn_f32_slowpath) ;  /* 0x0000000000607944 */ /* 0x01afea0003c00000 */
[----:B------:R-:W-:Y:S05]  /*1610*/  BRA `(.L_x_93) ;  /* 0x0000000000107947 */ /* 0x000fea0003800000 */
.L_x_92:
[----:B------:R-:W-:Y:S01]  /*1620*/  FMUL.FTZ R0, R7, R4 ;  /* 0x0000000407007220 */ /* 0x000fe20000410000 */
[----:B------:R-:W-:-:S03]  /*1630*/  FMUL.FTZ R4, R4, 0.5 ;  /* 0x3f00000004047820 */ /* 0x000fc60000410000 */
[----:B------:R-:W-:-:S04]  /*1640*/  FFMA R5, -R0, R0, R7 ;  /* 0x0000000000057223 */ /* 0x000fc80000000107 */
[----:B------:R-:W-:-:S07]  /*1650*/  FFMA R0, R5, R4, R0 ;  /* 0x0000000405007223 */ /* 0x000fce0000000000 */
.L_x_93:
[----:B------:R-:W-:Y:S05]  /*1660*/  BSYNC.RECONVERGENT B1 ;  /* 0x0000000000017941 */ /* 0x000fea0003800200 */
.L_x_91:
        /* <DEDUP_REMOVED lines=9> */
.L_x_74:
[----:B------:R1:W5:Y:S04]  /*1700*/  LDG.E R13, desc[UR4][R2.64+0x34] ;  /* 0x00003404020d7981 */ /* 0x000368000c1e1900 */
[----:B------:R1:W-:Y:S02]  /*1710*/  STG.E desc[UR4][R2.64+0x2c], RZ ;  /* 0x00002cff02007986 */ /* 0x0003e4000c101904 */
.L_x_94:
[----:B--2---:R-:W-:Y:S05]  /*1720*/  BSYNC.RECONVERGENT B0 ;  /* 0x0000000000007941 */ /* 0x004fea0003800200 */
.L_x_73:
[----:B0-----:R-:W-:Y:S01]  /*1730*/  IMAD.WIDE R4, R11, 0x4, R8 ;  /* 0x000000040b047825 */ /* 0x001fe200078e0208 */
[----:B------:R-:W-:-:S04]  /*1740*/  IADD3 R11, PT, PT, R10, R11, RZ ;  /* 0x0000000b0a0b7210 */ /* 0x000fc80007ffe0ff */
[----:B-----5:R0:W-:Y:S01]  /*1750*/  STG.E desc[UR4][R4.64], R13 ;  /* 0x0000000d04007986 */ /* 0x0201e2000c101904 */
[----:B------:R-:W-:-:S13]  /*1760*/  ISETP.GE.AND P0, PT, R11, UR7, PT ;  /* 0x000000070b007c0c */ /* 0x000fda000bf06270 */
[----:B0-----:R-:W-:Y:S05]  /*1770*/  @!P0 BRA `(.L_x_95) ;  /* 0xffffffec00708947 */ /* 0x001fea000383ffff */
[----:B------:R-:W-:Y:S05]  /*1780*/  EXIT ;  /* 0x000000000000794d */ /* 0x000fea0003800000 */
        .weak           $__internal_3_$__cuda_sm20_sqrt_rn_f32_slowpath
        .type           $__internal_3_$__cuda_sm20_sqrt_rn_f32_slowpath,@function
        .size           $__internal_3_$__cuda_sm20_sqrt_rn_f32_slowpath,(.L_x_458 - $__internal_3_$__cuda_sm20_sqrt_rn_f32_slowpath)
$__internal_3_$__cuda_sm20_sqrt_rn_f32_slowpath:
        /* <DEDUP_REMOVED lines=20> */
.L_x_96:
[----:B------:R-:W-:Y:S02]  /*18d0*/  HFMA2 R5, -RZ, RZ, 0, 0 ;  /* 0x00000000ff057431 */ /* 0x000fe400000001ff */
[----:B------:R-:W-:Y:S01]  /*18e0*/  IMAD.MOV.U32 R0, RZ, RZ, R4 ;  /* 0x000000ffff007224 */ /* 0x000fe200078e0004 */
[----:B------:R-:W-:-:S04]  /*18f0*/  MOV R4, R13 ;  /* 0x0000000d00047202 */ /* 0x000fc80000000f00 */
[----:B------:R-:W-:Y:S05]  /*1900*/  RET.REL.NODEC R4 `(_Z15s_normal_kernelyP24curandStatePhilox4_32_10Pfi) ;  /* 0xffffffe404bc7950 */ /* 0x000fea0003c3ffff */
.L_x_97:
        /* <DEDUP_REMOVED lines=15> */
.L_x_458:


//--------------------- .text._Z19zlacpy_lower_kerneliiPK7double2iPS_i --------------------------
	.section	.text._Z19zlacpy_lower_kerneliiPK7double2iPS_i,"ax",@progbits
	.align	128
        .global         _Z19zlacpy_lower_kerneliiPK7double2iPS_i
        .type           _Z19zlacpy_lower_kerneliiPK7double2iPS_i,@function
        .size           _Z19zlacpy_lower_kerneliiPK7double2iPS_i,(.L_x_489 - _Z19zlacpy_lower_kerneliiPK7double2iPS_i)
        .other          _Z19zlacpy_lower_kerneliiPK7double2iPS_i,@"STO_CUDA_ENTRY STV_DEFAULT"
_Z19zlacpy_lower_kerneliiPK7double2iPS_i:
.text._Z19zlacpy_lower_kerneliiPK7double2iPS_i:
[----:B------:R-:W-:Y:S01]  /*0000*/  LDC R1, c[0x0][0x37c] ;  /* 0x0000df00ff017b82 */ /* 0x000fe20000000800 */
[----:B------:R-:W0:Y:S01]  /*0010*/  S2R R0, SR_CTAID.X ;  /* 0x0000000000007919 */ /* 0x000e220000002500 */
[----:B------:R-:W1:Y:S01]  /*0020*/  LDCU UR4, c[0x0][0x380] ;  /* 0x00007000ff0477ac */ /* 0x000e620008000800 */
[----:B------:R-:W0:Y:S02]  /*0030*/  S2R R3, SR_TID.X ;  /* 0x0000000000037919 */ /* 0x000e240000002100 */
[----:B0-----:R-:W-:-:S05]  /*0040*/  IMAD R0, R0, 0x40, R3 ;  /* 0x0000004000007824 */ /* 0x001fca00078e0203 */
[----:B-1----:R-:W-:-:S13]  /*0050*/  ISETP.GE.AND P0, PT, R0, UR4, PT ;  /* 0x0000000400007c0c */ /* 0x002fda000bf06270 */
[----:B------:R-:W-:Y:S05]  /*0060*/  @P0 EXIT ;  /* 0x000000000000094d */ /* 0x000fea0003800000 */
[----:B------:R-:W0:Y:S01]  /*0070*/  S2UR UR4, SR_CTAID.Y ;  /* 0x00000000000479c3 */ /* 0x000e220000002600 */
[----:B------:R-:W1:Y:S01]  /*0080*/  LDCU UR6, c[0x0][0x390] ;  /* 0x00007200ff0677ac */ /* 0x000e620008000800 */
[----:B------:R-:W2:Y:S06]  /*0090*/  LDCU UR8, c[0x0][0x3a0] ;  /* 0x00007400ff0877ac */ /* 0x000eac0008000800 */
[----:B------:R-:W3:Y:S08]  /*00a0*/  LDC R2, c[0x0][0x384] ;  /* 0x0000e100ff027b82 */ /* 0x000ef00000000800 */
[----:B------:R-:W4:Y:S01]  /*00b0*/  LDC.64 R26, c[0x0][0x388] ;  /* 0x0000e200ff1a7b82 */ /* 0x000f220000000a00 */
[----:B-1----:R-:W-:Y:S01]  /*00c0*/  IMAD.U32 R24, RZ, RZ, UR6 ;  /* 0x00000006ff187e24 */ /* 0x002fe2000f8e00ff */
[----:B------:R-:W1:Y:S01]  /*00d0*/  LDCU.64 UR6, c[0x0][0x358] ;  /* 0x00006b00ff0677ac */ /* 0x000e620008000a00 */
[----:B--2---:R-:W-:Y:S01]  /*00e0*/  IMAD.U32 R5, RZ, RZ, UR8 ;  /* 0x00000008ff057e24 */ /* 0x004fe2000f8e00ff */
[----:B0-----:R-:W-:-:S04]  /*00f0*/  USHF.L.U32 UR4, UR4, 0x6, URZ ;  /* 0x0000000604047899 */ /* 0x001fc800080006ff */
[----:B------:R-:W0:Y:S01]  /*0100*/  LDC.64 R6, c[0x0][0x398] ;  /* 0x0000e600ff067b82 */ /* 0x000e220000000a00 */
[----:B------:R-:W-:Y:S02]  /*0110*/  UIADD3 UR5, UPT, UPT, UR4, 0x40, URZ ;  /* 0x0000004004057890 */ /* 0x000fe4000fffe0ff */
[--C-:B------:R-:W-:Y:S02]  /*0120*/  IMAD R3, R24, UR4, R0.reuse ;  /* 0x0000000418037c24 */ /* 0x100fe4000f8e0200 */
[----:B------:R-:W-:Y:S02]  /*0130*/  IMAD R9, R5, UR4, R0 ;  /* 0x0000000405097c24 */ /* 0x000fe4000f8e0200 */
[----:B---3--:R-:W-:Y:S01]  /*0140*/  ISETP.LT.AND P0, PT, R2, UR5, PT ;  /* 0x0000000502007c0c */ /* 0x008fe2000bf01270 */
[----:B------:R-:W-:Y:S02]  /*0150*/  VIADD R0, R0, -UR4 ;  /* 0x8000000400007c36 */ /* 0x000fe40008000000 */
[----:B----4-:R-:W-:-:S04]  /*0160*/  IMAD.WIDE R26, R3, 0x10, R26 ;  /* 0x00000010031a7825 */ /* 0x010fc800078e021a */
[----:B0-----:R-:W-:-:S06]  /*0170*/  IMAD.WIDE R6, R9, 0x10, R6 ;  /* 0x0000001009067825 */ /* 0x001fcc00078e0206 */
[----:B-1----:R-:W-:Y:S05]  /*0180*/  @!P0 BRA `(.L_x_98) ;  /* 0x0000000400408947 */ /* 0x002fea0003800000 */
[----:B------:R-:W-:-:S13]  /*0190*/  ISETP.LE.AND P0, PT, R2, UR4, PT ;  /* 0x0000000402007c0c */ /* 0x000fda000bf03270 */
[----:B------:R-:W-:Y:S05]  /*01a0*/  @P0 EXIT ;  /* 0x000000000000094d */ /* 0x000fea0003800000 */
[----:B------:R-:W-:-:S06]  /*01b0*/  ULOP3.LUT UR4, URZ, UR4, URZ, 0x33, !UPT ;  /* 0x00000004ff047292 */ /* 0x000fcc000f8e33ff */
[----:B------:R-:W-:-:S05]  /*01c0*/  VIADD R3, R2, UR4 ;  /* 0x0000000402037c36 */ /* 0x000fca0008000000 */
[C---:B------:R-:W-:Y:S02]  /*01d0*/  ISETP.GE.U32.AND P1, PT, R3.reuse, 0x3, PT ;  /* 0x000000030300780c */ /* 0x040fe40003f26070 */
[----:B------:R-:W-:Y:S01]  /*01e0*/  VIMNMX.U32 R2, PT, PT, R3, 0x3f, PT ;  /* 0x0000003f03027848 */ /* 0x000fe20003fe0000 */
[----:B------:R-:W-:-:S04]  /*01f0*/  IMAD.MOV.U32 R3, RZ, RZ, RZ ;  /* 0x000000ffff037224 */ /* 0x000fc800078e00ff */
[----:B------:R-:W-:-:S05]  /*0200*/  VIADD R8, R2, 0x1 ;  /* 0x0000000102087836 */ /* 0x000fca0000000000 */
[----:B------:R-:W-:-:S04]  /*0210*/  LOP3.LUT R2, R8, 0x3, RZ, 0xc0, !PT ;  /* 0x0000000308027812 */ /* 0x000fc800078ec0ff */
[----:B------:R-:W-:Y:S01]  /*0220*/  ISETP.NE.AND P0, PT, R2, RZ, PT ;  /* 0x000000ff0200720c */ /* 0x000fe20003f05270 */
[----:B------:R-:W-:-:S12]  /*0230*/  @!P1 BRA `(.L_x_99) ;  /* 0x0000000000c49947 */ /* 0x000fd80003800000 */
[----:B------:R-:W0:Y:S01]  /*0240*/  LDC R4, c[0x0][0x390] ;  /* 0x0000e400ff047b82 */ /* 0x000e220000000800 */
[----:B------:R-:W-:Y:S01]  /*0250*/  LOP3.LUT R3, R8, 0x7c, RZ, 0xc0, !PT ;  /* 0x0000007c08037812 */ /* 0x000fe200078ec0ff */
[C---:B------:R-:W-:Y:S01]  /*0260*/  IMAD.SHL.U32 R21, R24.reuse, 0x2, RZ ;  /* 0x0000000218157824 */ /* 0x040fe200078e00ff */
[----:B------:R-:W-:Y:S01]  /*0270*/  UMOV UR4, URZ ;  /* 0x000000ff00047c82 */ /* 0x000fe20008000000 */
[----:B------:R-:W-:Y:S02]  /*0280*/  IMAD R22, R24, 0x3, RZ ;  /* 0x0000000318167824 */ /* 0x000fe400078e02ff */
[----:B------:R-:W-:Y:S02]  /*0290*/  IMAD.MOV.U32 R23, RZ, RZ, RZ ;  /* 0x000000ffff177224 */ /* 0x000fe400078e00ff */
[----:B------:R-:W1:Y:S01]  /*02a0*/  LDC R5, c[0x0][0x3a0] ;  /* 0x0000e800ff057b82 */ /* 0x000e620000000800 */
[----:B------:R-:W-:-:S07]  /*02b0*/  IMAD.MOV.U32 R25, RZ, RZ, RZ ;  /* 0x000000ffff197224 */ /* 0x000fce00078e00ff */
[----:B------:R-:W2:Y:S02]  /*02c0*/  LDC R20, c[0x0][0x390] ;  /* 0x0000e400ff147b82 */ /* 0x000ea40000000800 */
.L_x_100:
[----:B------:R-:W-:Y:S02]  /*02d0*/  ISETP.GT.AND P1, PT, R0, UR4, PT ;  /* 0x0000000400007c0c */ /* 0x000fe4000bf24270 */
[----:B---3--:R-:W-:Y:S02]  /*02e0*/  CS2R R18, SRZ ;  /* 0x0000000000127805 */ /* 0x008fe4000001ff00 */
[----:B------:R-:W-:-:S09]  /*02f0*/  CS2R R16, SRZ ;  /* 0x0000000000107805 */ /* 0x000fd2000001ff00 */
[----:B------:R-:W-:-:S05]  /*0300*/  @!P1 IMAD.WIDE R14, R23, 0x10, R26 ;  /* 0x00000010170e9825 */ /* 0x000fca00078e021a */
[----:B------:R-:W3:Y:S01]  /*0310*/  @!P1 LDG.E.128 R16, desc[UR6][R14.64] ;  /* 0x000000060e109981 */ /* 0x000ee2000c1e1d00 */
[----:B------:R-:W-:Y:S01]  /*0320*/  UIADD3 UR5, UPT, UPT, UR4, 0x1, URZ ;  /* 0x0000000104057890 */ /* 0x000fe2000fffe0ff */
[----:B------:R-:W-:Y:S01]  /*0330*/  IMAD.WIDE R28, R25, 0x10, R6 ;  /* 0x00000010191c7825 */ /* 0x000fe200078e0206 */
[----:B------:R-:W-:Y:S02]  /*0340*/  CS2R R10, SRZ ;  /* 0x00000000000a7805 */ /* 0x000fe4000001ff00 */
[----:B------:R-:W-:Y:S02]  /*0350*/  CS2R R8, SRZ ;  /* 0x0000000000087805 */ /* 0x000fe4000001ff00 */
[----:B------:R-:W-:-:S13]  /*0360*/  ISETP.GT.AND P1, PT, R0, UR5, PT ;  /* 0x0000000500007c0c */ /* 0x000fda000bf24270 */
[----:B0-----:R-:W-:Y:S01]  /*0370*/  @!P1 IMAD.WIDE R12, R4, 0x10, R26 ;  /* 0x00000010040c9825 */ /* 0x001fe200078e021a */
[----:B---3--:R1:W-:Y:S04]  /*0380*/  STG.E.128 desc[UR6][R28.64], R16 ;  /* 0x000000101c007986 */ /* 0x0083e8000c101d06 */
[----:B------:R0:W3:Y:S01]  /*0390*/  @!P1 LDG.E.128 R8, desc[UR6][R12.64] ;  /* 0x000000060c089981 */ /* 0x0000e2000c1e1d00 */
[----:B------:R-:W-:Y:S01]  /*03a0*/  UIADD3 UR5, UPT, UPT, UR4, 0x2, URZ ;  /* 0x0000000204057890 */ /* 0x000fe2000fffe0ff */
[----:B------:R-:W-:-:S05]  /*03b0*/  CS2R R14, SRZ ;  /* 0x00000000000e7805 */ /* 0x000fca000001ff00 */
[----:B------:R-:W-:Y:S02]  /*03c0*/  ISETP.GT.AND P1, PT, R0, UR5, PT ;  /* 0x0000000500007c0c */ /* 0x000fe4000bf24270 */
[----:B0-----:R-:W-:Y:S01]  /*03d0*/  CS2R R12, SRZ ;  /* 0x00000000000c7805 */ /* 0x001fe2000001ff00 */
[----:B-1----:R-:W-:Y:S01]  /*03e0*/  IMAD.WIDE R28, R5, 0x10, R28 ;  /* 0x00000010051c7825 */ /* 0x002fe200078e021c */
[----:B------:R-:W-:-:S04]  /*03f0*/  UIADD3 UR5, UPT, UPT, UR4, 0x3, URZ ;  /* 0x0000000304057890 */ /* 0x000fc8000fffe0ff */
[----:B---3--:R0:W-:Y:S05]  /*0400*/  STG.E.128 desc[UR6][R28.64], R8 ;  /* 0x000000081c007986 */ /* 0x0081ea000c101d06 */
[----:B0-----:R-:W-:-:S05]  /*0410*/  @!P1 IMAD.WIDE R10, R21, 0x10, R26 ;  /* 0x00000010150a9825 */ /* 0x001fca00078e021a */
[----:B------:R-:W3:Y:S01]  /*0420*/  @!P1 LDG.E.128 R12, desc[UR6][R10.64] ;  /* 0x000000060a0c9981 */ /* 0x000ee2000c1e1d00 */
[----:B------:R-:W-:Y:S01]  /*0430*/  ISETP.GT.AND P1, PT, R0, UR5, PT ;  /* 0x0000000500007c0c */ /* 0x000fe2000bf24270 */
[----:B------:R-:W-:Y:S01]  /*0440*/  IMAD.WIDE R28, R5, 0x10, R28 ;  /* 0x00000010051c7825 */ /* 0x000fe200078e021c */
[----:B------:R-:W-:Y:S02]  /*0450*/  CS2R R18, SRZ ;  /* 0x0000000000127805 */ /* 0x000fe4000001ff00 */
[----:B------:R-:W-:-:S09]  /*0460*/  CS2R R16, SRZ ;  /* 0x0000000000107805 */ /* 0x000fd2000001ff00 */
[----:B------:R-:W-:Y:S01]  /*0470*/  @!P1 IMAD.WIDE R8, R22, 0x10, R26 ;  /* 0x0000001016089825 */ /* 0x000fe200078e021a */
[----:B---3--:R3:W-:Y:S04]  /*0480*/  STG.E.128 desc[UR6][R28.64], R12 ;  /* 0x0000000c1c007986 */ /* 0x0087e8000c101d06 */
[----:B------:R0:W4:Y:S01]  /*0490*/  @!P1 LDG.E.128 R16, desc[UR6][R8.64] ;  /* 0x0000000608109981 */ /* 0x000122000c1e1d00 */
[----:B------:R-:W-:Y:S01]  /*04a0*/  UIADD3 UR4, UPT, UPT, UR4, 0x4, URZ ;  /* 0x0000000404047890 */ /* 0x000fe2000fffe0ff */
[----:B--2---:R-:W-:Y:S02]  /*04b0*/  IMAD.MOV.U32 R24, RZ, RZ, R20 ;  /* 0x000000ffff187224 */ /* 0x004fe400078e0014 */
[----:B------:R-:W-:Y:S02]  /*04c0*/  IMAD R25, R5, 0x4, R25 ;  /* 0x0000000405197824 */ /* 0x000fe400078e0219 */
[C---:B------:R-:W-:Y:S01]  /*04d0*/  IMAD R23, R24.reuse, 0x4, R23 ;  /* 0x0000000418177824 */ /* 0x040fe200078e0217 */
[----:B------:R-:W-:Y:S01]  /*04e0*/  ISETP.NE.AND P1, PT, R3, UR4, PT ;  /* 0x0000000403007c0c */ /* 0x000fe2000bf25270 */
[----:B------:R-:W-:-:S02]  /*04f0*/  IMAD R22, R24, 0x4, R22 ;  /* 0x0000000418167824 */ /* 0x000fc400078e0216 */
[----:B0-----:R-:W-:-:S04]  /*0500*/  IMAD.WIDE R8, R5, 0x10, R28 ;  /* 0x0000001005087825 */ /* 0x001fc800078e021c */
[C---:B------:R-:W-:Y:S02]  /*0510*/  IMAD R21, R24.reuse, 0x4, R21 ;  /* 0x0000000418157824 */ /* 0x040fe400078e0215 */
[----:B------:R-:W-:Y:S01]  /*0520*/  IMAD R4, R24, 0x4, R4 ;  /* 0x0000000418047824 */ /* 0x000fe200078e0204 */
[----:B----4-:R3:W-:Y:S03]  /*0530*/  STG.E.128 desc[UR6][R8.64], R16 ;  /* 0x0000001008007986 */ /* 0x0107e6000c101d06 */
[----:B------:R-:W-:Y:S05]  /*0540*/  @P1 BRA `(.L_x_100) ;  /* 0xfffffffc00601947 */ /* 0x000fea000383ffff */
.L_x_99:
[----:B------:R-:W-:Y:S05]  /*0550*/  @!P0 EXIT ;  /* 0x000000000000894d */ /* 0x000fea0003800000 */
[----:B---3--:R-:W0:Y:S01]  /*0560*/  LDC R14, c[0x0][0x3a0] ;  /* 0x0000e800ff0e7b82 */ /* 0x008e220000000800 */
[C---:B------:R-:W-:Y:S02]  /*0570*/  IMAD R15, R3.reuse, R5, RZ ;  /* 0x00000005030f7224 */ /* 0x040fe400078e02ff */
[----:B------:R-:W-:Y:S02]  /*0580*/  IMAD R17, R3, R24, RZ ;  /* 0x0000001803117224 */ /* 0x000fe400078e02ff */
[----:B------:R-:W-:-:S03]  /*0590*/  IMAD.MOV R2, RZ, RZ, -R2 ;  /* 0x000000ffff027224 */ /* 0x000fc600078e0a02 */
[----:B------:R-:W1:Y:S04]  /*05a0*/  LDC R16, c[0x0][0x390] ;  /* 0x0000e400ff107b82 */ /* 0x000e680000000800 */
.L_x_101:
[----:B------:R-:W-:Y:S02]  /*05b0*/  ISETP.GT.AND P0, PT, R0, R3, PT ;  /* 0x000000030000720c */ /* 0x000fe40003f04270 */
[----:B--2---:R-:W-:Y:S02]  /*05c0*/  CS2R R10, SRZ ;  /* 0x00000000000a7805 */ /* 0x004fe4000001ff00 */
[----:B------:R-:W-:-:S09]  /*05d0*/  CS2R R8, SRZ ;  /* 0x0000000000087805 */ /* 0x000fd2000001ff00 */
[----:B------:R-:W-:-:S05]  /*05e0*/  @!P0 IMAD.WIDE R4, R17, 0x10, R26 ;  /* 0x0000001011048825 */ /* 0x000fca00078e021a */
[----:B------:R-:W2:Y:S01]  /*05f0*/  @!P0 LDG.E.128 R8, desc[UR6][R4.64] ;  /* 0x0000000604088981 */ /* 0x000ea2000c1e1d00 */
[----:B------:R-:W-:-:S04]  /*0600*/  IMAD.WIDE R12, R15, 0x10, R6 ;  /* 0x000000100f0c7825 */ /* 0x000fc800078e0206 */
[----:B------:R-:W-:Y:S02]  /*0610*/  VIADD R2, R2, 0x1 ;  /* 0x0000000102027836 */ /* 0x000fe40000000000 */
[----:B------:R-:W-:Y:S02]  /*0620*/  VIADD R3, R3, 0x1 ;  /* 0x0000000103037836 */ /* 0x000fe40000000000 */
[----:B0-----:R-:W-:Y:S01]  /*0630*/  IMAD.IADD R15, R15, 0x1, R14 ;  /* 0x000000010f0f7824 */ /* 0x001fe200078e020e */
[----:B------:R-:W-:Y:S01]  /*0640*/  ISETP.NE.AND P0, PT, R2, RZ, PT ;  /* 0x000000ff0200720c */ /* 0x000fe20003f05270 */
[----:B-1----:R-:W-:Y:S01]  /*0650*/  IMAD.IADD R17, R17, 0x1, R16 ;  /* 0x0000000111117824 */ /* 0x002fe200078e0210 */
[----:B--2---:R2:W-:Y:S11]  /*0660*/  STG.E.128 desc[UR6][R12.64], R8 ;  /* 0x000000080c007986 */ /* 0x0045f6000c101d06 */
[----:B------:R-:W-:Y:S05]  /*0670*/  @P0 BRA `(.L_x_101) ;  /* 0xfffffffc00cc0947 */ /* 0x000fea000383ffff */
[----:B------:R-:W-:Y:S05]  /*0680*/  EXIT ;  /* 0x000000000000794d */ /* 0x000fea0003800000 */
.L_x_98:
[----:B------:R-:W-:Y:S02]  /*0690*/  ISETP.GT.AND P0, PT, R0, RZ, PT ;  /* 0x000000ff0000720c */ /* 0x000fe40003f04270 */
[----:B------:R-:W-:Y:S02]  /*06a0*/  CS2R R10, SRZ ;  /* 0x00000000000a7805 */ /* 0x000fe4000001ff00 */
[----:B------:R-:W-:-:S09]  /*06b0*/  CS2R R8, SRZ ;  /* 0x0000000000087805 */ /* 0x000fd2000001ff00 */
[----:B------:R-:W2:Y:S01]  /*06c0*/  @!P0 LDG.E.128 R8, desc[UR6][R26.64] ;  /* 0x000000061a088981 */ /* 0x000ea2000c1e1d00 */
[----:B------:R-:W-:Y:S02]  /*06d0*/  ISETP.GT.AND P0, PT, R0, 0x1, PT ;  /* 0x000000010000780c */ /* 0x000fe40003f04270 */
[----:B------:R-:W-:Y:S02]  /*06e0*/  CS2R R14, SRZ ;  /* 0x00000000000e7805 */ /* 0x000fe4000001ff00 */
[----:B------:R-:W-:Y:S01]  /*06f0*/  CS2R R12, SRZ ;  /* 0x00000000000c7805 */ /* 0x000fe2000001ff00 */
[----:B------:R-:W-:Y:S01]  /*0700*/  IMAD.WIDE R2, R24, 0x10, R26 ;  /* 0x0000001018027825 */ /* 0x000fe200078e021a */
[----:B--2---:R0:W-:Y:S07]  /*0710*/  STG.E.128 desc[UR6][R6.64], R8 ;  /* 0x0000000806007986 */ /* 0x0041ee000c101d06 */
[----:B------:R-:W2:Y:S01]  /*0720*/  @!P0 LDG.E.128 R12, desc[UR6][R2.64] ;  /* 0x00000006020c8981 */ /* 0x000ea2000c1e1d00 */
[----:B------:R-:W-:Y:S01]  /*0730*/  ISETP.GT.AND P0, PT, R0, 0x2, PT ;  /* 0x000000020000780c */ /* 0x000fe20003f04270 */
[----:B------:R-:W-:Y:S01]  /*0740*/  IMAD.WIDE R28, R5, 0x10, R6 ;  /* 0x00000010051c7825 */ /* 0x000fe200078e0206 */
[----:B------:R-:W-:-:S02]  /*0750*/  CS2R R18, SRZ ;  /* 0x0000000000127805 */ /* 0x000fc4000001ff00 */
[----:B------:R-:W-:-:S09]  /*0760*/  CS2R R16, SRZ ;  /* 0x0000000000107805 */ /* 0x000fd2000001ff00 */
[----:B------:R-:W-:Y:S01]  /*0770*/  @!P0 IMAD.WIDE R26, R24, 0x10, R2 ;  /* 0x00000010181a8825 */ /* 0x000fe200078e0202 */
[----:B--2---:R1:W-:Y:S04]  /*0780*/  STG.E.128 desc[UR6][R28.64], R12 ;  /* 0x0000000c1c007986 */ /* 0x0043e8000c101d06 */
[----:B------:R2:W3:Y:S01]  /*0790*/  @!P0 LDG.E.128 R16, desc[UR6][R26.64] ;  /* 0x000000061a108981 */ /* 0x0004e2000c1e1d00 */
[----:B------:R-:W-:Y:S02]  /*07a0*/  ISETP.GT.AND P0, PT, R0, 0x3, PT ;  /* 0x000000030000780c */ /* 0x000fe40003f04270 */
[----:B------:R-:W-:Y:S02]  /*07b0*/  CS2R R22, SRZ ;  /* 0x0000000000167805 */ /* 0x000fe4000001ff00 */
[----:B------:R-:W-:Y:S01]  /*07c0*/  CS2R R20, SRZ ;  /* 0x0000000000147805 */ /* 0x000fe2000001ff00 */
[----:B0-----:R-:W-:-:S08]  /*07d0*/  IMAD.WIDE R6, R5, 0x10, R28 ;  /* 0x0000001005067825 */ /* 0x001fd000078e021c */
[----:B--2---:R-:W-:Y:S01]  /*07e0*/  @!P0 IMAD.WIDE R26, R24, 0x20, R2 ;  /* 0x00000020181a8825 */ /* 0x004fe200078e0202 */
[----:B---3--:R0:W-:Y:S04]  /*07f0*/  STG.E.128 desc[UR6][R6.64], R16 ;  /* 0x0000001006007986 */ /* 0x0081e8000c101d06 */
[----:B------:R2:W3:Y:S01]  /*0800*/  @!P0 LDG.E.128 R20, desc[UR6][R26.64] ;  /* 0x000000061a148981 */ /* 0x0004e2000c1e1d00 */
[----:B------:R-:W-:Y:S02]  /*0810*/  ISETP.GT.AND P0, PT, R0, 0x4, PT ;  /* 0x000000040000780c */ /* 0x000fe40003f04270 */
[----:B------:R-:W-:Y:S02]  /*0820*/  CS2R R10, SRZ ;  /* 0x00000000000a7805 */ /* 0x000fe4000001ff00 */
[----:B------:R-:W-:Y:S01]  /*0830*/  CS2R R8, SRZ ;  /* 0x0000000000087805 */ /* 0x000fe2000001ff00 */
[----:B-1----:R-:W-:-:S08]  /*0840*/  IMAD.WIDE R28, R5, 0x10, R6 ;  /* 0x00000010051c7825 */ /* 0x002fd000078e0206 */
[----:B--2---:R-:W-:Y:S01]  /*0850*/  @!P0 IMAD.WIDE R26, R24, 0x30, R2 ;  /* 0x00000030181a8825 */ /* 0x004fe200078e0202 */
[----:B---3--:R1:W-:Y:S04]  /*0860*/  STG.E.128 desc[UR6][R28.64], R20 ;  /* 0x000000141c007986 */ /* 0x0083e8000c101d06 */
        /* <DEDUP_REMOVED lines=399> */
[----:B------:R-:W2:Y:S01]  /*2160*/  @!P0 LDG.E.128 R12, desc[UR6][R26.64] ;  /* 0x000000061a0c8981 */ /* 0x000ea2000c1e1d00 */
[----:B------:R-:W-:Y:S02]  /*2170*/  ISETP.GT.AND P0, PT, R0, 0x3e, PT ;  /* 0x0000003e0000780c */ /* 0x000fe40003f04270 */
[----:B------:R-:W-:Y:S02]  /*2180*/  CS2R R18, SRZ ;  /* 0x0000000000127805 */ /* 0x000fe4000001ff00 */
[----:B------:R-:W-:Y:S01]  /*2190*/  CS2R R16, SRZ ;  /* 0x0000000000107805 */ /* 0x000fe2000001ff00 */
[----:B-1----:R-:W-:-:S08]  /*21a0*/  IMAD.WIDE R20, R5, 0x10, R6 ;  /* 0x0000001005147825 */ /* 0x002fd000078e0206 */
[----:B------:R-:W-:Y:S01]  /*21b0*/  @!P0 IMAD.WIDE R22, R24, 0x3d0, R2 ;  /* 0x000003d018168825 */ /* 0x000fe200078e0202 */
[----:B--2---:R1:W-:Y:S04]  /*21c0*/  STG.E.128 desc[UR6][R20.64], R12 ;  /* 0x0000000c14007986 */ /* 0x0043e8000c101d06 */
[----:B------:R-:W2:Y:S01]  /*21d0*/  @!P0 LDG.E.128 R16, desc[UR6][R22.64] ;  /* 0x0000000616108981 */ /* 0x000ea2000c1e1d00 */
[C---:B------:R-:W-:Y:S01]  /*21e0*/  IMAD.WIDE R28, R5.reuse, 0x10, R20 ;  /* 0x00000010051c7825 */ /* 0x040fe200078e0214 */
[----:B------:R-:W-:Y:S01]  /*21f0*/  ISETP.GT.AND P0, PT, R0, 0x3f, PT ;  /* 0x0000003f0000780c */ /* 0x000fe20003f04270 */
[----:B------:R-:W-:Y:S01]  /*2200*/  BSSY.RECONVERGENT B0, `(.L_x_102) ;  /* 0x0000008000007945 */ /* 0x000fe20003800200 */
[----:B0-----:R-:W-:Y:S01]  /*2210*/  CS2R R6, SRZ ;  /* 0x0000000000067805 */ /* 0x001fe2000001ff00 */
[----:B------:R-:W-:Y:S01]  /*2220*/  IMAD.WIDE R8, R5, 0x10, R28 ;  /* 0x0000001005087825 */ /* 0x000fe200078e021c */
[----:B------:R-:W-:Y:S01]  /*2230*/  CS2R R4, SRZ ;  /* 0x0000000000047805 */ /* 0x000fe2000001ff00 */
[----:B--2---:R1:W-:Y:S08]  /*2240*/  STG.E.128 desc[UR6][R28.64], R16 ;  /* 0x000000101c007986 */ /* 0x0043f0000c101d06 */
[----:B------:R-:W-:Y:S05]  /*2250*/  @P0 BRA `(.L_x_103) ;  /* 0x0000000000080947 */ /* 0x000fea0003800000 */
[----:B------:R-:W-:-:S05]  /*2260*/  IMAD.WIDE R2, R24, 0x3e0, R2 ;  /* 0x000003e018027825 */ /* 0x000fca00078e0202 */
[----:B------:R0:W5:Y:S02]  /*2270*/  LDG.E.128 R4, desc[UR6][R2.64] ;  /* 0x0000000602047981 */ /* 0x000164000c1e1d00 */
.L_x_103:
[----:B------:R-:W-:Y:S05]  /*2280*/  BSYNC.RECONVERGENT B0 ;  /* 0x0000000000007941 */ /* 0x000fea0003800200 */
.L_x_102:
[----:B-----5:R-:W-:Y:S01]  /*2290*/  STG.E.128 desc[UR6][R8.64], R4 ;  /* 0x0000000408007986 */ /* 0x020fe2000c101d06 */
[----:B------:R-:W-:Y:S05]  /*22a0*/  EXIT ;  /* 0x000000000000794d */ /* 0x000fea0003800000 */
.L_x_104:
        /* <DEDUP_REMOVED lines=13> */
.L_x_489:


//--------------------- .text._Z19clacpy_lower_kerneliiPK6float2iPS_i --------------------------
	.section	.text._Z19clacpy_lower_kerneliiPK6float2iPS_i,"ax",@progbits
	.align	128
        .global         _Z19clacpy_lower_kerneliiPK6float2iPS_i
        .type           _Z19clacpy_lower_kerneliiPK6float2iPS_i,@function
        .size           _Z19clacpy_lower_kerneliiPK6float2iPS_i,(.L_x_490 - _Z19clacpy_lower_kerneliiPK6float2iPS_i)
        .other          _Z19clacpy_lower_kerneliiPK6float2iPS_i,@"STO_CUDA_ENTRY STV_DEFAULT"
_Z19clacpy_lower_kerneliiPK6float2iPS_i:
.text._Z19clacpy_lower_kerneliiPK6float2iPS_i:
        /* <DEDUP_REMOVED lines=12> */
[----:B-1----:R-:W-:Y:S01]  /*00c0*/  MOV R6, UR8 ;  /* 0x0000000800067c02 */ /* 0x002fe20008000f00 */
[----:B--2---:R-:W-:Y:S01]  /*00d0*/  IMAD.U32 R14, RZ, RZ, UR6 ;  /* 0x00000006ff0e7e24 */ /* 0x004fe2000f8e00ff */
[----:B0-----:R-:W-:-:S05]  /*00e0*/  USHF.L.U32 UR4, UR4, 0x6, URZ ;  /* 0x0000000604047899 */ /* 0x001fca00080006ff */
[----:B------:R-:W0:Y:S01]  /*00f0*/  LDC.64 R12, c[0x0][0x398] ;  /* 0x0000e600ff0c7b82 */ /* 0x000e220000000a00 */
[----:B------:R-:W1:Y:S01]  /*0100*/  LDCU.64 UR6, c[0x0][0x358] ;  /* 0x00006b00ff0677ac */ /* 0x000e620008000a00 */
[----:B------:R-:W-:Y:S02]  /*0110*/  UIADD3 UR5, UPT, UPT, UR4, 0x40, URZ ;  /* 0x0000004004057890 */ /* 0x000fe4000fffe0ff */
[--C-:B------:R-:W-:Y:S02]  /*0120*/  IMAD R5, R14, UR4, R3.reuse ;  /* 0x000000040e057c24 */ /* 0x100fe4000f8e0203 */
[----:B------:R-:W-:Y:S02]  /*0130*/  IMAD R7, R6, UR4, R3 ;  /* 0x0000000406077c24 */ /* 0x000fe4000f8e0203 */
[----:B------:R-:W-:Y:S01]  /*0140*/  VIADD R2, R3, -UR4 ;  /* 0x8000000403027c36 */ /* 0x000fe20008000000 */
[----:B---3--:R-:W-:Y:S01]  /*0150*/  ISETP.LT.AND P0, PT, R0, UR5, PT ;  /* 0x0000000500007c0c */ /* 0x008fe2000bf01270 */
[----:B----4-:R-:W-:-:S04]  /*0160*/  IMAD.WIDE R10, R5, 0x8, R10 ;  /* 0x00000008050a7825 */ /* 0x010fc800078e020a */
[----:B0-----:R-:W-:-:S08]  /*0170*/  IMAD.WIDE R12, R7, 0x8, R12 ;  /* 0x00000008070c7825 */ /* 0x001fd000078e020c */
[----:B-1----:R-:W-:Y:S05]  /*0180*/  @!P0 BRA `(.L_x_105) ;  /* 0x00000004002c8947 */ /* 0x002fea0003800000 */
[----:B------:R-:W-:-:S13]  /*0190*/  ISETP.LE.AND P0, PT, R0, UR4, PT ;  /* 0x0000000400007c0c */ /* 0x000fda000bf03270 */
[----:B------:R-:W-:Y:S05]  /*01a0*/  @P0 EXIT ;  /* 0x000000000000094d */ /* 0x000fea0003800000 */
[----:B------:R-:W-:Y:S01]  /*01b0*/  ULOP3.LUT UR4, URZ, UR4, URZ, 0x33, !UPT ;  /* 0x00000004ff047292 */ /* 0x000fe2000f8e33ff */
[----:B------:R-:W-:-:S05]  /*01c0*/  IMAD.MOV.U32 R5, RZ, RZ, RZ ;  /* 0x000000ffff057224 */ /* 0x000fca00078e00ff */
[----:B------:R-:W-:-:S05]  /*01d0*/  VIADD R0, R0, UR4 ;  /* 0x0000000400007c36 */ /* 0x000fca0008000000 */
[C---:B------:R-:W-:Y:S02]  /*01e0*/  ISETP.GE.U32.AND P1, PT, R0.reuse, 0x3, PT ;  /* 0x000000030000780c */ /* 0x040fe40003f26070 */
[----:B------:R-:W-:-:S04]  /*01f0*/  VIMNMX.U32 R3, PT, PT, R0, 0x3f, PT ;  /* 0x0000003f00037848 */ /* 0x000fc80003fe0000 */
[----:B------:R-:W-:-:S04]  /*0200*/  IADD3 R4, PT, PT, R3, 0x1, RZ ;  /* 0x0000000103047810 */ /* 0x000fc80007ffe0ff */
[----:B------:R-:W-:-:S04]  /*0210*/  LOP3.LUT R3, R4, 0x3, RZ, 0xc0, !PT ;  /* 0x0000000304037812 */ /* 0x000fc800078ec0ff */
[----:B------:R-:W-:Y:S01]  /*0220*/  ISETP.NE.AND P0, PT, R3, RZ, PT ;  /* 0x000000ff0300720c */ /* 0x000fe20003f05270 */
[----:B------:R-:W-:-:S12]  /*0230*/  @!P1 BRA `(.L_x_106) ;  /* 0x0000000000b49947 */ /* 0x000fd80003800000 */
[----:B------:R-:W0:Y:S01]  /*0240*/  LDC R8, c[0x0][0x390] ;  /* 0x0000e400ff087b82 */ /* 0x000e220000000800 */
[----:B------:R-:W-:Y:S01]  /*0250*/  LOP3.LUT R5, R4, 0x7c, RZ, 0xc0, !PT ;  /* 0x0000007c04057812 */ /* 0x000fe200078ec0ff */
[----:B------:R-:W-:Y:S02]  /*0260*/  HFMA2 R4, -RZ, RZ, 0, 0 ;  /* 0x00000000ff047431 */ /* 0x000fe400000001ff */
[C---:B------:R-:W-:Y:S01]  /*0270*/  IMAD.SHL.U32 R9, R14.reuse, 0x2, RZ ;  /* 0x000000020e097824 */ /* 0x040fe200078e00ff */
[----:B------:R-:W-:Y:S01]  /*0280*/  UMOV UR4, URZ ;  /* 0x000000ff00047c82 */ /* 0x000fe20008000000 */
[----:B------:R-:W-:Y:S02]  /*0290*/  IMAD R25, R14, 0x3, RZ ;  /* 0x000000030e197824 */ /* 0x000fe400078e02ff */
[----:B------:R-:W-:Y:S01]  /*02a0*/  IMAD.MOV.U32 R0, RZ, RZ, RZ ;  /* 0x000000ffff007224 */ /* 0x000fe200078e00ff */
[----:B------:R-:W1:Y:S08]  /*02b0*/  LDC R6, c[0x0][0x3a0] ;  /* 0x0000e800ff067b82 */ /* 0x000e700000000800 */
[----:B------:R-:W2:Y:S02]  /*02c0*/  LDC R7, c[0x0][0x390] ;  /* 0x0000e400ff077b82 */ /* 0x000ea40000000800 */
.L_x_107:
[----:B------:R-:W-:Y:S02]  /*02d0*/  ISETP.GT.AND P1, PT, R2, UR4, PT ;  /* 0x0000000402007c0c */ /* 0x000fe4000bf24270 */
[----:B---3--:R-:W-:-:S11]  /*02e0*/  CS2R R22, SRZ ;  /* 0x0000000000167805 */ /* 0x008fd6000001ff00 */
[----:B------:R-:W-:-:S05]  /*02f0*/  @!P1 IMAD.WIDE R16, R4, 0x8, R10 ;  /* 0x0000000804109825 */ /* 0x000fca00078e020a */
[----:B------:R-:W3:Y:S01]  /*0300*/  @!P1 LDG.E.64 R22, desc[UR6][R16.64] ;  /* 0x0000000610169981 */ /* 0x000ee2000c1e1b00 */
[----:B------:R-:W-:Y:S01]  /*0310*/  UIADD3 UR5, UPT, UPT, UR4, 0x1, URZ ;  /* 0x0000000104057890 */ /* 0x000fe2000fffe0ff */
[----:B------:R-:W-:Y:S01]  /*0320*/  IMAD.WIDE R20, R0, 0x8, R12 ;  /* 0x0000000800147825 */ /* 0x000fe200078e020c */
[----:B------:R-:W-:-:S04]  /*0330*/  CS2R R14, SRZ ;  /* 0x00000000000e7805 */ /* 0x000fc8000001ff00 */
[----:B------:R-:W-:-:S13]  /*0340*/  ISETP.GT.AND P1, PT, R2, UR5, PT ;  /* 0x0000000502007c0c */ /* 0x000fda000bf24270 */
[----:B0-----:R-:W-:Y:S01]  /*0350*/  @!P1 IMAD.WIDE R26, R8, 0x8, R10 ;  /* 0x00000008081a9825 */ /* 0x001fe200078e020a */
[----:B------:R-:W-:Y:S01]  /*0360*/  UIADD3 UR5, UPT, UPT, UR4, 0x2, URZ ;  /* 0x0000000204057890 */ /* 0x000fe2000fffe0ff */
[----:B---3--:R0:W-:Y:S04]  /*0370*/  STG.E.64 desc[UR6][R20.64], R22 ;  /* 0x0000001614007986 */ /* 0x0081e8000c101b06 */
[----:B------:R-:W3:Y:S01]  /*0380*/  @!P1 LDG.E.64 R14, desc[UR6][R26.64] ;  /* 0x000000061a0e9981 */ /* 0x000ee2000c1e1b00 */
[----:B------:R-:W-:Y:S02]  /*0390*/  ISETP.GT.AND P1, PT, R2, UR5, PT ;  /* 0x0000000502007c0c */ /* 0x000fe4000bf24270 */
[----:B------:R-:W-:Y:S01]  /*03a0*/  CS2R R16, SRZ ;  /* 0x0000000000107805 */ /* 0x000fe2000001ff00 */
[----:B-1----:R-:W-:-:S10]  /*03b0*/  IMAD.WIDE R18, R6, 0x8, R20 ;  /* 0x0000000806127825 */ /* 0x002fd400078e0214 */
[----:B------:R-:W-:Y:S01]  /*03c0*/  @!P1 IMAD.WIDE R28, R9, 0x8, R10 ;  /* 0x00000008091c9825 */ /* 0x000fe200078e020a */
[----:B------:R-:W-:Y:S01]  /*03d0*/  UIADD3 UR5, UPT, UPT, UR4, 0x3, URZ ;  /* 0x0000000304057890 */ /* 0x000fe2000fffe0ff */
[----:B---3--:R2:W-:Y:S04]  /*03e0*/  STG.E.64 desc[UR6][R18.64], R14 ;  /* 0x0000000e12007986 */ /* 0x0085e8000c101b06 */
[----:B------:R-:W3:Y:S01]  /*03f0*/  @!P1 LDG.E.64 R16, desc[UR6][R28.64] ;  /* 0x000000061c109981 */ /* 0x000ee2000c1e1b00 */
[----:B------:R-:W-:Y:S02]  /*0400*/  ISETP.GT.AND P1, PT, R2, UR5, PT ;  /* 0x0000000502007c0c */ /* 0x000fe4000bf24270 */
[----:B0-----:R-:W-:Y:S01]  /*0410*/  CS2R R20, SRZ ;  /* 0x0000000000147805 */ /* 0x001fe2000001ff00 */
[----:B------:R-:W-:-:S10]  /*0420*/  IMAD.WIDE R22, R6, 0x8, R18 ;  /* 0x0000000806167825 */ /* 0x000fd400078e0212 */
[----:B------:R-:W-:Y:S01]  /*0430*/  @!P1 IMAD.WIDE R26, R25, 0x8, R10 ;  /* 0x00000008191a9825 */ /* 0x000fe200078e020a */
[----:B---3--:R3:W-:Y:S04]  /*0440*/  STG.E.64 desc[UR6][R22.64], R16 ;  /* 0x0000001016007986 */ /* 0x0087e8000c101b06 */
[----:B------:R0:W4:Y:S01]  /*0450*/  @!P1 LDG.E.64 R20, desc[UR6][R26.64] ;  /* 0x000000061a149981 */ /* 0x000122000c1e1b00 */
[----:B------:R-:W-:Y:S01]  /*0460*/  UIADD3 UR4, UPT, UPT, UR4, 0x4, URZ ;  /* 0x0000000404047890 */ /* 0x000fe2000fffe0ff */
[----:B--2---:R-:W-:Y:S01]  /*0470*/  MOV R14, R7 ;  /* 0x00000007000e7202 */ /* 0x004fe20000000f00 */
[----:B------:R-:W-:-:S03]  /*0480*/  IMAD R0, R6, 0x4, R0 ;  /* 0x0000000406007824 */ /* 0x000fc600078e0200 */
[C---:B------:R-:W-:Y:S01]  /*0490*/  LEA R4, R14.reuse, R4, 0x2 ;  /* 0x000000040e047211 */ /* 0x040fe200078e10ff */
[C---:B------:R-:W-:Y:S01]  /*04a0*/  IMAD R25, R14.reuse, 0x4, R25 ;  /* 0x000000040e197824 */ /* 0x040fe200078e0219 */
[----:B------:R-:W-:Y:S01]  /*04b0*/  ISETP.NE.AND P1, PT, R5, UR4, PT ;  /* 0x0000000405007c0c */ /* 0x000fe2000bf25270 */
[C---:B------:R-:W-:Y:S01]  /*04c0*/  IMAD R8, R14.reuse, 0x4, R8 ;  /* 0x000000040e087824 */ /* 0x040fe200078e0208 */
[----:B------:R-:W-:Y:S01]  /*04d0*/  LEA R9, R14, R9, 0x2 ;  /* 0x000000090e097211 */ /* 0x000fe200078e10ff */
[----:B0-----:R-:W-:-:S05]  /*04e0*/  IMAD.WIDE R26, R6, 0x8, R22 ;  /* 0x00000008061a7825 */ /* 0x001fca00078e0216 */
[----:B----4-:R3:W-:Y:S05]  /*04f0*/  STG.E.64 desc[UR6][R26.64], R20 ;  /* 0x000000141a007986 */ /* 0x0107ea000c101b06 */
[----:B------:R-:W-:Y:S05]  /*0500*/  @P1 BRA `(.L_x_107) ;  /* 0xfffffffc00701947 */ /* 0x000fea000383ffff */
.L_x_106:
[----:B------:R-:W-:Y:S05]  /*0510*/  @!P0 EXIT ;  /* 0x000000000000894d */ /* 0x000fea0003800000 */
[----:B------:R-:W0:Y:S01]  /*0520*/  LDC R0, c[0x0][0x3a0] ;  /* 0x0000e800ff007b82 */ /* 0x000e220000000800 */
[----:B------:R-:W-:Y:S01]  /*0530*/  IMAD R15, R5, R6, RZ ;  /* 0x00000006050f7224 */ /* 0x000fe200078e02ff */
[----:B------:R-:W-:Y:S01]  /*0540*/  IADD3 R3, PT, PT, -R3, RZ, RZ ;  /* 0x000000ff03037210 */ /* 0x000fe20007ffe1ff */
[----:B---3--:R-:W-:-:S05]  /*0550*/  IMAD R17, R5, R14, RZ ;  /* 0x0000000e05117224 */ /* 0x008fca00078e02ff */
[----:B------:R-:W1:Y:S02]  /*0560*/  LDC R4, c[0x0][0x390] ;  /* 0x0000e400ff047b82 */ /* 0x000e640000000800 */
.L_x_108:
[----:B------:R-:W-:Y:S02]  /*0570*/  ISETP.GT.AND P0, PT, R2, R5, PT ;  /* 0x000000050200720c */ /* 0x000fe40003f04270 */
[----:B--2---:R-:W-:-:S11]  /*0580*/  CS2R R18, SRZ ;  /* 0x0000000000127805 */ /* 0x004fd6000001ff00 */
[----:B------:R-:W-:-:S05]  /*0590*/  @!P0 IMAD.WIDE R6, R17, 0x8, R10 ;  /* 0x0000000811068825 */ /* 0x000fca00078e020a */
[----:B------:R-:W2:Y:S01]  /*05a0*/  @!P0 LDG.E.64 R18, desc[UR6][R6.64] ;  /* 0x0000000606128981 */ /* 0x000ea2000c1e1b00 */
[----:B------:R-:W-:Y:S01]  /*05b0*/  IMAD.WIDE R8, R15, 0x8, R12 ;  /* 0x000000080f087825 */ /* 0x000fe200078e020c */
[----:B------:R-:W-:Y:S02]  /*05c0*/  IADD3 R5, PT, PT, R5, 0x1, RZ ;  /* 0x0000000105057810 */ /* 0x000fe40007ffe0ff */
[----:B-1----:R-:W-:Y:S01]  /*05d0*/  IADD3 R17, PT, PT, R17, R4, RZ ;  /* 0x0000000411117210 */ /* 0x002fe20007ffe0ff */
[----:B------:R-:W-:Y:S02]  /*05e0*/  VIADD R3, R3, 0x1 ;  /* 0x0000000103037836 */ /* 0x000fe40000000000 */
[----:B0-----:R-:W-:-:S03]  /*05f0*/  IMAD.IADD R15, R15, 0x1, R0 ;  /* 0x000000010f0f7824 */ /* 0x001fc600078e0200 */
[----:B------:R-:W-:Y:S01]  /*0600*/  ISETP.NE.AND P0, PT, R3, RZ, PT ;  /* 0x000000ff0300720c */ /* 0x000fe20003f05270 */
[----:B--2---:R2:W-:-:S12]  /*0610*/  STG.E.64 desc[UR6][R8.64], R18 ;  /* 0x0000001208007986 */ /* 0x0045d8000c101b06 */
[----:B------:R-:W-:Y:S05]  /*0620*/  @P0 BRA `(.L_x_108) ;  /* 0xfffffffc00d00947 */ /* 0x000fea000383ffff */
[----:B------:R-:W-:Y:S05]  /*0630*/  EXIT ;  /* 0x000000000000794d */ /* 0x000fea0003800000 */
.L_x_105:
[----:B------:R-:W-:Y:S02]  /*0640*/  ISETP.GT.AND P0, PT, R2, RZ, PT ;  /* 0x000000ff0200720c */ /* 0x000fe40003f04270 */
[----:B------:R-:W-:-:S11]  /*0650*/  CS2R R16, SRZ ;  /* 0x0000000000107805 */ /* 0x000fd6000001ff00 */
[----:B------:R-:W2:Y:S01]  /*0660*/  @!P0 LDG.E.64 R16, desc[UR6][R10.64] ;  /* 0x000000060a108981 */ /* 0x000ea2000c1e1b00 */
[----:B------:R-:W-:Y:S02]  /*0670*/  ISETP.GT.AND P0, PT, R2, 0x1, PT ;  /* 0x000000010200780c */ /* 0x000fe40003f04270 */
[----:B------:R-:W-:Y:S01]  /*0680*/  CS2R R18, SRZ ;  /* 0x0000000000127805 */ /* 0x000fe2000001ff00 */
[----:B------:R-:W-:Y:S01]  /*0690*/  IMAD.WIDE R4, R14, 0x8, R10 ;  /* 0x000000080e047825 */ /* 0x000fe200078e020a */
[----:B------:R-:W-:Y:S01]  /*06a0*/  CS2R R20, SRZ ;  /* 0x0000000000147805 */ /* 0x000fe2000001ff00 */
[----:B--2---:R0:W-:Y:S08]  /*06b0*/  STG.E.64 desc[UR6][R12.64], R16 ;  /* 0x000000100c007986 */ /* 0x0041f0000c101b06 */
[----:B------:R-:W2:Y:S01]  /*06c0*/  @!P0 LDG.E.64 R18, desc[UR6][R4.64] ;  /* 0x0000000604128981 */ /* 0x000ea2000c1e1b00 */
[----:B------:R-:W-:Y:S01]  /*06d0*/  ISETP.GT.AND P0, PT, R2, 0x2, PT ;  /* 0x000000020200780c */ /* 0x000fe20003f04270 */
[----:B------:R-:W-:-:S12]  /*06e0*/  IMAD.WIDE R8, R6, 0x8, R12 ;  /* 0x0000000806087825 */ /* 0x000fd800078e020c */
[----:B------:R-:W-:Y:S01]  /*06f0*/  @!P0 IMAD.WIDE R10, R14, 0x8, R4 ;  /* 0x000000080e0a8825 */ /* 0x000fe200078e0204 */
[----:B--2---:R1:W-:Y:S04]  /*0700*/  STG.E.64 desc[UR6][R8.64], R18 ;  /* 0x0000001208007986 */ /* 0x0043e8000c101b06 */
[----:B------:R-:W2:Y:S01]  /*0710*/  @!P0 LDG.E.64 R20, desc[UR6][R10.64] ;  /* 0x000000060a148981 */ /* 0x000ea2000c1e1b00 */
[----:B------:R-:W-:Y:S02]  /*0720*/  ISETP.GT.AND P0, PT, R2, 0x3, PT ;  /* 0x000000030200780c */ /* 0x000fe40003f04270 */
[----:B------:R-:W-:Y:S01]  /*0730*/  CS2R R22, SRZ ;  /* 0x0000000000167805 */ /* 0x000fe2000001ff00 */
[----:B0-----:R-:W-:-:S10]  /*0740*/  IMAD.WIDE R12, R6, 0x8, R8 ;  /* 0x00000008060c7825 */ /* 0x001fd400078e0208 */
[----:B------:R-:W-:Y:S01]  /*0750*/  @!P0 IMAD.WIDE R16, R14, 0x10, R4 ;  /* 0x000000100e108825 */ /* 0x000fe200078e0204 */
[----:B--2---:R0:W-:Y:S04]  /*0760*/  STG.E.64 desc[UR6][R12.64], R20 ;  /* 0x000000140c007986 */ /* 0x0041e8000c101b06 */
[----:B------:R-:W2:Y:S01]  /*0770*/  @!P0 LDG.E.64 R22, desc[UR6][R16.64] ;  /* 0x0000000610168981 */ /* 0x000ea2000c1e1b00 */
[----:B------:R-:W-:Y:S02]  /*0780*/  ISETP.GT.AND P0, PT, R2, 0x4, PT ;  /* 0x000000040200780c */ /* 0x000fe40003f04270 */
[----:B------:R-:W-:Y:S01]  /*0790*/  CS2R R24, SRZ ;  /* 0x0000000000187805 */ /* 0x000fe2000001ff00 */
[----:B-1----:R-:W-:-:S10]  /*07a0*/  IMAD.WIDE R8, R6, 0x8, R12 ;  /* 0x0000000806087825 */ /* 0x002fd400078e020c */
        /* <DEDUP_REMOVED lines=351> */
[----:B------:R-:W-:Y:S01]  /*1da0*/  IMAD.WIDE R18, R6, 0x8, R8 ;  /* 0x0000000806127825 */ /* 0x000fe200078e0208 */
[----:B------:R-:W-:Y:S01]  /*1db0*/  ISETP.GT.AND P0, PT, R2, 0x3f, PT ;  /* 0x0000003f0200780c */ /* 0x000fe20003f04270 */
[----:B------:R-:W-:Y:S01]  /*1dc0*/  BSSY.RECONVERGENT B0, `(.L_x_109) ;  /* 0x0000007000007945 */ /* 0x000fe20003800200 */
[----:B------:R-:W-:Y:S01]  /*1dd0*/  CS2R R2, SRZ ;  /* 0x0000000000027805 */ /* 0x000fe2000001ff00 */
[----:B------:R-:W-:Y:S01]  /*1de0*/  IMAD.WIDE R6, R6, 0x8, R18 ;  /* 0x0000000806067825 */ /* 0x000fe200078e0212 */
[----:B--2---:R0:W-:Y:S09]  /*1df0*/  STG.E.64 desc[UR6][R18.64], R20 ;  /* 0x0000001412007986 */ /* 0x0041f2000c101b06 */
[----:B------:R-:W-:Y:S05]  /*1e00*/  @P0 BRA `(.L_x_110) ;  /* 0x0000000000080947 */ /* 0x000fea0003800000 */
[----:B------:R-:W-:-:S05]  /*1e10*/  IMAD.WIDE R4, R14, 0x1f0, R4 ;  /* 0x000001f00e047825 */ /* 0x000fca00078e0204 */
[----:B------:R1:W5:Y:S02]  /*1e20*/  LDG.E.64 R2, desc[UR6][R4.64] ;  /* 0x0000000604027981 */ /* 0x000364000c1e1b00 */
.L_x_110:
[----:B------:R-:W-:Y:S05]  /*1e30*/  BSYNC.RECONVERGENT B0 ;  /* 0x0000000000007941 */ /* 0x000fea0003800200 */
.L_x_109:
[----:B-----5:R-:W-:Y:S01]  /*1e40*/  STG.E.64 desc[UR6][R6.64], R2 ;  /* 0x0000000206007986 */ /* 0x020fe2000c101b06 */
[----:B------:R-:W-:Y:S05]  /*1e50*/  EXIT ;  /* 0x000000000000794d */ /* 0x000fea0003800000 */
.L_x_111:
        /* <DEDUP_REMOVED lines=10> */
.L_x_490:


//--------------------- .text._Z19slacpy_lower_kerneliiPKfiPfi --------------------------
	.section	.text._Z19slacpy_lower_kerneliiPKfiPfi,"ax",@progbits
	.align	128
        .global         _Z19slacpy_lower_kerneliiPKfiPfi
        .type           _Z19slacpy_lower_kerneliiPKfiPfi,@function
        .size           _Z19slacpy_lower_kerneliiPKfiPfi,(.L_x_491 - _Z19slacpy_lower_kerneliiPKfiPfi)
        .other          _Z19slacpy_lower_kerneliiPKfiPfi,@"STO_CUDA_ENTRY STV_DEFAULT"
_Z19slacpy_lower_kerneliiPKfiPfi:
.text._Z19slacpy_lower_kerneliiPKfiPfi:
[----:B------:R-:W-:Y:S01]  /*0000*/  LDC R1, c[0x0][0x37c] ;  /* 0x0000df00ff017b82 */ /* 0x000fe20000000800 */
[----:B------:R-:W0:Y:S01]  /*0010*/  S2R R7, SR_CTAID.X ;  /* 0x0000000000077919 */ /* 0x000e220000002500 */
[----:B------:R-:W1:Y:S01]  /*0020*/  LDCU UR4, c[0x0][0x380] ;  /* 0x00007000ff0477ac */ /* 0x000e620008000800 */
[----:B------:R-:W0:Y:S02]  /*0030*/  S2R R0, SR_TID.X ;  /* 0x0000000000007919 */ /* 0x000e240000002100 */
[----:B0-----:R-:W-:-:S04]  /*0040*/  LEA R7, R7, R0, 0x6 ;  /* 0x0000000007077211 */ /* 0x001fc800078e30ff */
        /* <DEDUP_REMOVED lines=8> */
[----:B------:R-:W1:Y:S01]  /*00d0*/  LDCU.64 UR6, c[0x0][0x358] ;  /* 0x00006b00ff0677ac */ /* 0x000e620008000a00 */
[----:B--2---:R-:W-:Y:S01]  /*00e0*/  MOV R18, UR8 ;  /* 0x0000000800127c02 */ /* 0x004fe20008000f00 */
[----:B0-----:R-:W-:-:S04]  /*00f0*/  USHF.L.U32 UR4, UR4, 0x6, URZ ;  /* 0x0000000604047899 */ /* 0x001fc800080006ff */
[----:B------:R-:W0:Y:S01]  /*0100*/  LDC.64 R2, c[0x0][0x398] ;  /* 0x0000e600ff027b82 */ /* 0x000e220000000a00 */
[----:B------:R-:W-:Y:S02]  /*0110*/  UIADD3 UR5, UPT, UPT, UR4, 0x40, URZ ;  /* 0x0000004004057890 */ /* 0x000fe4000fffe0ff */
[--C-:B------:R-:W-:Y:S01]  /*0120*/  IMAD R9, R6, UR4, R7.reuse ;  /* 0x0000000406097c24 */ /* 0x100fe2000f8e0207 */
[----:B------:R-:W-:Y:S01]  /*0130*/  IADD3 R0, PT, PT, R7, -UR4, RZ ;  /* 0x8000000407007c10 */ /* 0x000fe2000fffe0ff */
[----:B------:R-:W-:Y:S02]  /*0140*/  IMAD R11, R18, UR4, R7 ;  /* 0x00000004120b7c24 */ /* 0x000fe4000f8e0207 */
[----:B---3--:R-:W-:Y:S01]  /*0150*/  ISETP.LT.AND P0, PT, R8, UR5, PT ;  /* 0x0000000508007c0c */ /* 0x008fe2000bf01270 */
[----:B----4-:R-:W-:-:S04]  /*0160*/  IMAD.WIDE R4, R9, 0x4, R4 ;  /* 0x0000000409047825 */ /* 0x010fc800078e0204 */
[----:B0-----:R-:W-:-:S08]  /*0170*/  IMAD.WIDE R2, R11, 0x4, R2 ;  /* 0x000000040b027825 */ /* 0x001fd000078e0202 */
[----:B-1----:R-:W-:Y:S05]  /*0180*/  @!P0 BRA `(.L_x_112) ;  /* 0x00000004002c8947 */ /* 0x002fea0003800000 */
[----:B------:R-:W-:-:S13]  /*0190*/  ISETP.LE.AND P0, PT, R8, UR4, PT ;  /* 0x0000000408007c0c */ /* 0x000fda000bf03270 */
[----:B------:R-:W-:Y:S05]  /*01a0*/  @P0 EXIT ;  /* 0x000000000000094d */ /* 0x000fea0003800000 */
[----:B------:R-:W-:Y:S01]  /*01b0*/  ULOP3.LUT UR4, URZ, UR4, URZ, 0x33, !UPT ;  /* 0x00000004ff047292 */ /* 0x000fe2000f8e33ff */
[----:B------:R-:W-:-:S05]  /*01c0*/  HFMA2 R17, -RZ, RZ, 0, 0 ;  /* 0x00000000ff117431 */ /* 0x000fca00000001ff */
[----:B------:R-:W-:-:S04]  /*01d0*/  IADD3 R7, PT, PT, R8, UR4, RZ ;  /* 0x0000000408077c10 */ /* 0x000fc8000fffe0ff */
[C---:B------:R-:W-:Y:S02]  /*01e0*/  ISETP.GE.U32.AND P1, PT, R7.reuse, 0x3, PT ;  /* 0x000000030700780c */ /* 0x040fe40003f26070 */
[----:B------:R-:W-:-:S05]  /*01f0*/  VIMNMX.U32 R8, PT, PT, R7, 0x3f, PT ;  /* 0x0000003f07087848 */ /* 0x000fca0003fe0000 */
[----:B------:R-:W-:-:S05]  /*0200*/  VIADD R8, R8, 0x1 ;  /* 0x0000000108087836 */ /* 0x000fca0000000000 */
[----:B------:R-:W-:-:S04]  /*0210*/  LOP3.LUT R14, R8, 0x3, RZ, 0xc0, !PT ;  /* 0x00000003080e7812 */ /* 0x000fc800078ec0ff */
[----:B------:R-:W-:Y:S01]  /*0220*/  ISETP.NE.AND P0, PT, R14, RZ, PT ;  /* 0x000000ff0e00720c */ /* 0x000fe20003f05270 */
[----:B------:R-:W-:-:S12]  /*0230*/  @!P1 BRA `(.L_x_113) ;  /* 0x0000000000b49947 */ /* 0x000fd80003800000 */
[----:B------:R-:W0:Y:S01]  /*0240*/  LDC R21, c[0x0][0x390] ;  /* 0x0000e400ff157b82 */ /* 0x000e220000000800 */
[----:B------:R-:W-:Y:S01]  /*0250*/  LOP3.LUT R17, R8, 0x7c, RZ, 0xc0, !PT ;  /* 0x0000007c08117812 */ /* 0x000fe200078ec0ff */
[C---:B------:R-:W-:Y:S01]  /*0260*/  IMAD R25, R6.reuse, 0x3, RZ ;  /* 0x0000000306197824 */ /* 0x040fe200078e02ff */
[----:B------:R-:W-:Y:S01]  /*0270*/  SHF.L.U32 R23, R6, 0x1, RZ ;  /* 0x0000000106177819 */ /* 0x000fe200000006ff */
[----:B------:R-:W-:Y:S01]  /*0280*/  UMOV UR4, URZ ;  /* 0x000000ff00047c82 */ /* 0x000fe20008000000 */
[----:B------:R-:W-:Y:S02]  /*0290*/  MOV R19, RZ ;  /* 0x000000ff00137202 */ /* 0x000fe40000000f00 */
[----:B------:R-:W-:Y:S01]  /*02a0*/  MOV R15, RZ ;  /* 0x000000ff000f7202 */ /* 0x000fe20000000f00 */
[----:B------:R-:W1:Y:S08]  /*02b0*/  LDC R18, c[0x0][0x3a0] ;  /* 0x0000e800ff127b82 */ /* 0x000e700000000800 */
[----:B------:R-:W2:Y:S02]  /*02c0*/  LDC R16, c[0x0][0x390] ;  /* 0x0000e400ff107b82 */ /* 0x000ea40000000800 */
.L_x_114:
[----:B------:R-:W-:Y:S02]  /*02d0*/  ISETP.GT.AND P1, PT, R0, UR4, PT ;  /* 0x0000000400007c0c */ /* 0x000fe4000bf24270 */
[----:B---3--:R-:W-:-:S11]  /*02e0*/  MOV R27, RZ ;  /* 0x000000ff001b7202 */ /* 0x008fd60000000f00 */
[----:B------:R-:W-:-:S05]  /*02f0*/  @!P1 IMAD.WIDE R6, R19, 0x4, R4 ;  /* 0x0000000413069825 */ /* 0x000fca00078e0204 */
[----:B------:R-:W3:Y:S01]  /*0300*/  @!P1 LDG.E R27, desc[UR6][R6.64] ;  /* 0x00000006061b9981 */ /* 0x000ee2000c1e1900 */
[----:B------:R-:W-:Y:S01]  /*0310*/  UIADD3 UR5, UPT, UPT, UR4, 0x1, URZ ;  /* 0x0000000104057890 */ /* 0x000fe2000fffe0ff */
[----:B------:R-:W-:Y:S02]  /*0320*/  IMAD.MOV.U32 R29, RZ, RZ, RZ ;  /* 0x000000ffff1d7224 */ /* 0x000fe400078e00ff */
[----:B------:R-:W-:-:S03]  /*0330*/  IMAD.WIDE R10, R15, 0x4, R2 ;  /* 0x000000040f0a7825 */ /* 0x000fc600078e0202 */
[----:B------:R-:W-:-:S13]  /*0340*/  ISETP.GT.AND P1, PT, R0, UR5, PT ;  /* 0x0000000500007c0c */ /* 0x000fda000bf24270 */
[----:B0-----:R-:W-:Y:S01]  /*0350*/  @!P1 IMAD.WIDE R12, R21, 0x4, R4 ;  /* 0x00000004150c9825 */ /* 0x001fe200078e0204 */
[----:B------:R-:W-:Y:S01]  /*0360*/  UIADD3 UR5, UPT, UPT, UR4, 0x2, URZ ;  /* 0x0000000204057890 */ /* 0x000fe2000fffe0ff */
[----:B---3--:R0:W-:Y:S04]  /*0370*/  STG.E desc[UR6][R10.64], R27 ;  /* 0x0000001b0a007986 */ /* 0x0081e8000c101906 */
[----:B------:R-:W3:Y:S01]  /*0380*/  @!P1 LDG.E R29, desc[UR6][R12.64] ;  /* 0x000000060c1d9981 */ /* 0x000ee2000c1e1900 */
[----:B------:R-:W-:Y:S01]  /*0390*/  ISETP.GT.AND P1, PT, R0, UR5, PT ;  /* 0x0000000500007c0c */ /* 0x000fe2000bf24270 */
[----:B------:R-:W-:Y:S02]  /*03a0*/  HFMA2 R20, -RZ, RZ, 0, 0 ;  /* 0x00000000ff147431 */ /* 0x000fe400000001ff */
[----:B-1----:R-:W-:-:S10]  /*03b0*/  IMAD.WIDE R6, R18, 0x4, R10 ;  /* 0x0000000412067825 */ /* 0x002fd400078e020a */
[----:B------:R-:W-:Y:S01]  /*03c0*/  @!P1 IMAD.WIDE R8, R23, 0x4, R4 ;  /* 0x0000000417089825 */ /* 0x000fe200078e0204 */
[----:B------:R-:W-:Y:S01]  /*03d0*/  UIADD3 UR5, UPT, UPT, UR4, 0x3, URZ ;  /* 0x0000000304057890 */ /* 0x000fe2000fffe0ff */
[----:B---3--:R2:W-:Y:S04]  /*03e0*/  STG.E desc[UR6][R6.64], R29 ;  /* 0x0000001d06007986 */ /* 0x0085e8000c101906 */
[----:B------:R-:W3:Y:S01]  /*03f0*/  @!P1 LDG.E R20, desc[UR6][R8.64] ;  /* 0x0000000608149981 */ /* 0x000ee2000c1e1900 */
[----:B------:R-:W-:Y:S01]  /*0400*/  ISETP.GT.AND P1, PT, R0, UR5, PT ;  /* 0x0000000500007c0c */ /* 0x000fe2000bf24270 */
[----:B0-----:R-:W-:Y:S01]  /*0410*/  IMAD.WIDE R10, R18, 0x4, R6 ;  /* 0x00000004120a7825 */ /* 0x001fe200078e0206 */
[----:B------:R-:W-:-:S11]  /*0420*/  MOV R22, RZ ;  /* 0x000000ff00167202 */ /* 0x000fd60000000f00 */
[----:B------:R-:W-:Y:S01]  /*0430*/  @!P1 IMAD.WIDE R12, R25, 0x4, R4 ;  /* 0x00000004190c9825 */ /* 0x000fe200078e0204 */
[----:B---3--:R3:W-:Y:S04]  /*0440*/  STG.E desc[UR6][R10.64], R20 ;  /* 0x000000140a007986 */ /* 0x0087e8000c101906 */
[----:B------:R-:W4:Y:S01]  /*0450*/  @!P1 LDG.E R22, desc[UR6][R12.64] ;  /* 0x000000060c169981 */ /* 0x000f22000c1e1900 */
[C---:B------:R-:W-:Y:S01]  /*0460*/  IMAD.WIDE R26, R18.reuse, 0x4, R10 ;  /* 0x00000004121a7825 */ /* 0x040fe200078e020a */
[----:B------:R-:W-:Y:S01]  /*0470*/  UIADD3 UR4, UPT, UPT, UR4, 0x4, URZ ;  /* 0x0000000404047890 */ /* 0x000fe2000fffe0ff */
[----:B--2---:R-:W-:Y:S02]  /*0480*/  MOV R6, R16 ;  /* 0x0000001000067202 */ /* 0x004fe40000000f00 */
[----:B------:R-:W-:-:S02]  /*0490*/  LEA R15, R18, R15, 0x2 ;  /* 0x0000000f120f7211 */ /* 0x000fc400078e10ff */
[C---:B------:R-:W-:Y:S01]  /*04a0*/  LEA R19, R6.reuse, R19, 0x2 ;  /* 0x0000001306137211 */ /* 0x040fe200078e10ff */
[C---:B------:R-:W-:Y:S01]  /*04b0*/  IMAD R25, R6.reuse, 0x4, R25 ;  /* 0x0000000406197824 */ /* 0x040fe200078e0219 */
[----:B------:R-:W-:Y:S02]  /*04c0*/  ISETP.NE.AND P1, PT, R17, UR4, PT ;  /* 0x0000000411007c0c */ /* 0x000fe4000bf25270 */
[C---:B------:R-:W-:Y:S02]  /*04d0*/  LEA R23, R6.reuse, R23, 0x2 ;  /* 0x0000001706177211 */ /* 0x040fe400078e10ff */
[----:B------:R-:W-:Y:S01]  /*04e0*/  LEA R21, R6, R21, 0x2 ;  /* 0x0000001506157211 */ /* 0x000fe200078e10ff */
[----:B----4-:R3:W-:Y:S08]  /*04f0*/  STG.E desc[UR6][R26.64], R22 ;  /* 0x000000161a007986 */ /* 0x0107f0000c101906 */
[----:B------:R-:W-:Y:S05]  /*0500*/  @P1 BRA `(.L_x_114) ;  /* 0xfffffffc00701947 */ /* 0x000fea000383ffff */
.L_x_113:
[----:B------:R-:W-:Y:S05]  /*0510*/  @!P0 EXIT ;  /* 0x000000000000894d */ /* 0x000fea0003800000 */
[----:B---3--:R-:W0:Y:S01]  /*0520*/  LDC R10, c[0x0][0x3a0] ;  /* 0x0000e800ff0a7b82 */ /* 0x008e220000000800 */
[C---:B------:R-:W-:Y:S01]  /*0530*/  IMAD R11, R17.reuse, R18, RZ ;  /* 0x00000012110b7224 */ /* 0x040fe200078e02ff */
[----:B------:R-:W-:Y:S01]  /*0540*/  IADD3 R14, PT, PT, -R14, RZ, RZ ;  /* 0x000000ff0e0e7210 */ /* 0x000fe20007ffe1ff */
[----:B------:R-:W-:-:S05]  /*0550*/  IMAD R13, R17, R6, RZ ;  /* 0x00000006110d7224 */ /* 0x000fca00078e02ff */
[----:B------:R-:W1:Y:S02]  /*0560*/  LDC R12, c[0x0][0x390] ;  /* 0x0000e400ff0c7b82 */ /* 0x000e640000000800 */
.L_x_115:
[----:B------:R-:W-:Y:S01]  /*0570*/  ISETP.GT.AND P0, PT, R0, R17, PT ;  /* 0x000000110000720c */ /* 0x000fe20003f04270 */
[----:B--2---:R-:W-:-:S12]  /*0580*/  HFMA2 R15, -RZ, RZ, 0, 0 ;  /* 0x00000000ff0f7431 */ /* 0x004fd800000001ff */
[----:B------:R-:W-:-:S05]  /*0590*/  @!P0 IMAD.WIDE R6, R13, 0x4, R4 ;  /* 0x000000040d068825 */ /* 0x000fca00078e0204 */
[----:B------:R-:W2:Y:S01]  /*05a0*/  @!P0 LDG.E R15, desc[UR6][R6.64] ;  /* 0x00000006060f8981 */ /* 0x000ea2000c1e1900 */
[C---:B------:R-:W-:Y:S01]  /*05b0*/  IMAD.WIDE R8, R11.reuse, 0x4, R2 ;  /* 0x000000040b087825 */ /* 0x040fe200078e0202 */
[----:B------:R-:W-:Y:S02]  /*05c0*/  IADD3 R14, PT, PT, R14, 0x1, RZ ;  /* 0x000000010e0e7810 */ /* 0x000fe40007ffe0ff */
[----:B0-----:R-:W-:Y:S01]  /*05d0*/  IADD3 R11, PT, PT, R11, R10, RZ ;  /* 0x0000000a0b0b7210 */ /* 0x001fe20007ffe0ff */
[----:B------:R-:W-:Y:S01]  /*05e0*/  VIADD R17, R17, 0x1 ;  /* 0x0000000111117836 */ /* 0x000fe20000000000 */
[----:B------:R-:W-:Y:S02]  /*05f0*/  ISETP.NE.AND P0, PT, R14, RZ, PT ;  /* 0x000000ff0e00720c */ /* 0x000fe40003f05270 */
[----:B-1----:R-:W-:Y:S01]  /*0600*/  IADD3 R13, PT, PT, R13, R12, RZ ;  /* 0x0000000c0d0d7210 */ /* 0x002fe20007ffe0ff */
[----:B--2---:R2:W-:Y:S10]  /*0610*/  STG.E desc[UR6][R8.64], R15 ;  /* 0x0000000f08007986 */ /* 0x0045f4000c101906 */
[----:B------:R-:W-:Y:S05]  /*0620*/  @P0 BRA `(.L_x_115) ;  /* 0xfffffffc00d00947 */ /* 0x000fea000383ffff */
[----:B------:R-:W-:Y:S05]  /*0630*/  EXIT ;  /* 0x000000000000794d */ /* 0x000fea0003800000 */
.L_x_112:
[C---:B------:R-:W-:Y:S01]  /*0640*/  ISETP.GT.AND P0, PT, R0.reuse, RZ, PT ;  /* 0x000000ff0000720c */ /* 0x040fe20003f04270 */
[----:B------:R-:W-:Y:S01]  /*0650*/  BSSY.RECONVERGENT B0, `(.L_x_116) ;  /* 0x0000007000007945 */ /* 0x000fe20003800200 */
[----:B------:R-:W-:Y:S01]  /*0660*/  HFMA2 R7, -RZ, RZ, 0, 0 ;  /* 0x00000000ff077431 */ /* 0x000fe200000001ff */
[----:B------:R-:W-:Y:S01]  /*0670*/  ISETP.GT.AND P1, PT, R0, 0x1, PT ;  /* 0x000000010000780c */ /* 0x000fe20003f24270 */
[----:B------:R-:W-:Y:S01]  /*0680*/  IMAD.WIDE R8, R6, 0x4, R4 ;  /* 0x0000000406087825 */ /* 0x000fe200078e0204 */
[----:B------:R-:W-:-:S08]  /*0690*/  MOV R17, RZ ;  /* 0x000000ff00117202 */ /* 0x000fd00000000f00 */
[----:B------:R-:W-:Y:S05]  /*06a0*/  @P0 BRA `(.L_x_117) ;  /* 0x0000000000040947 */ /* 0x000fea0003800000 */
[----:B------:R0:W5:Y:S02]  /*06b0*/  LDG.E R7, desc[UR6][R4.64] ;  /* 0x0000000604077981 */ /* 0x000164000c1e1900 */
.L_x_117:
[----:B------:R-:W-:Y:S05]  /*06c0*/  BSYNC.RECONVERGENT B0 ;  /* 0x0000000000007941 */ /* 0x000fea0003800200 */
.L_x_116:
[----:B-----5:R1:W-:Y:S04]  /*06d0*/  STG.E desc[UR6][R2.64], R7 ;  /* 0x0000000702007986 */ /* 0x0203e8000c101906 */
[----:B------:R-:W2:Y:S01]  /*06e0*/  @!P1 LDG.E R17, desc[UR6][R8.64] ;  /* 0x0000000608119981 */ /* 0x000ea2000c1e1900 */
[----:B------:R-:W-:Y:S01]  /*06f0*/  ISETP.GT.AND P0, PT, R0, 0x2, PT ;  /* 0x000000020000780c */ /* 0x000fe20003f04270 */
[----:B0-----:R-:W-:Y:S01]  /*0700*/  IMAD.WIDE R4, R18, 0x4, R2 ;  /* 0x0000000412047825 */ /* 0x001fe200078e0202 */
[----:B------:R-:W-:-:S11]  /*0710*/  MOV R19, RZ ;  /* 0x000000ff00137202 */ /* 0x000fd60000000f00 */
[----:B------:R-:W-:Y:S01]  /*0720*/  @!P0 IMAD.WIDE R10, R6, 0x4, R8 ;  /* 0x00000004060a8825 */ /* 0x000fe200078e0208 */
[----:B--2---:R0:W-:Y:S04]  /*0730*/  STG.E desc[UR6][R4.64], R17 ;  /* 0x0000001104007986 */ /* 0x0041e8000c101906 */
[----:B------:R-:W2:Y:S01]  /*0740*/  @!P0 LDG.E R19, desc[UR6][R10.64] ;  /* 0x000000060a138981 */ /* 0x000ea2000c1e1900 */
[----:B------:R-:W-:Y:S01]  /*0750*/  ISETP.GT.AND P0, PT, R0, 0x3, PT ;  /* 0x000000030000780c */ /* 0x000fe20003f04270 */
[----:B------:R-:W-:Y:S02]  /*0760*/  IMAD.MOV.U32 R21, RZ, RZ, RZ ;  /* 0x000000ffff157224 */ /* 0x000fe400078e00ff */
[----:B------:R-:W-:-:S10]  /*0770*/  IMAD.WIDE R12, R18, 0x4, R4 ;  /* 0x00000004120c7825 */ /* 0x000fd400078e0204 */
[----:B-1----:R-:W-:Y:S01]  /*0780*/  @!P0 IMAD.WIDE R2, R6, 0x8, R8 ;  /* 0x0000000806028825 */ /* 0x002fe200078e0208 */
[----:B--2---:R1:W-:Y:S04]  /*0790*/  STG.E desc[UR6][R12.64], R19 ;  /* 0x000000130c007986 */ /* 0x0043e8000c101906 */
[----:B------:R-:W2:Y:S01]  /*07a0*/  @!P0 LDG.E R21, desc[UR6][R2.64] ;  /* 0x0000000602158981 */ /* 0x000ea2000c1e1900 */
[----:B------:R-:W-:Y:S01]  /*07b0*/  ISETP.GT.AND P0, PT, R0, 0x4, PT ;  /* 0x000000040000780c */ /* 0x000fe20003f04270 */
[----:B------:R-:W-:Y:S02]  /*07c0*/  HFMA2 R7, -RZ, RZ, 0, 0 ;  /* 0x00000000ff077431 */ /* 0x000fe400000001ff */
[----:B------:R-:W-:-:S10]  /*07d0*/  IMAD.WIDE R14, R18, 0x4, R12 ;  /* 0x00000004120e7825 */ /* 0x000fd400078e020c */
[----:B0-----:R-:W-:Y:S01]  /*07e0*/  @!P0 IMAD.WIDE R4, R6, 0xc, R8 ;  /* 0x0000000c06048825 */ /* 0x001fe200078e0208 */
[----:B--2---:R0:W-:Y:S04]  /*07f0*/  STG.E desc[UR6][R14.64], R21 ;  /* 0x000000150e007986 */ /* 0x0041e8000c101906 */
[----:B------:R-:W2:Y:S01]  /*0800*/  @!P0 LDG.E R7, desc[UR6][R4.64] ;  /* 0x0000000604078981 */ /* 0x000ea2000c1e1900 */
[----:B------:R-:W-:Y:S01]  /*0810*/  ISETP.GT.AND P0, PT, R0, 0x5, PT ;  /* 0x000000050000780c */ /* 0x000fe20003f04270 */
[----:B------:R-:W-:Y:S01]  /*0820*/  IMAD.WIDE R10, R18, 0x4, R14 ;  /* 0x00000004120a7825 */ /* 0x000fe200078e020e */
[----:B------:R-:W-:-:S11]  /*0830*/  MOV R17, RZ ;  /* 0x000000ff00117202 */ /* 0x000fd60000000f00 */
        /* <DEDUP_REMOVED lines=28> */
[----:B------:R-:W-:Y:S01]  /*0a00*/  IMAD.WIDE R10, R18, 0x4, R14 ;  /* 0x00000004120a7825 */ /* 0x000fe200078e020e */
[----:B------:R-:W-:-:S11]  /*0a10*/  MOV R19, RZ ;  /* 0x000000ff00137202 */ /* 0x000fd60000000f00 */
[----:B0-----:R-:W-:Y:S01]  /*0a20*/  @!P0 IMAD.WIDE R12, R6, 0x24, R8 ;  /* 0x00000024060c8825 */ /* 0x001fe200078e0208 */
[----:B--2---:R0:W-:Y:S04]  /*0a30*/  STG.E desc[UR6][R10.64], R17 ;  /* 0x000000110a007986 */ /* 0x0041e8000c101906 */
[----:B------:R-:W2:Y:S01]  /*0a40*/  @!P0 LDG.E R19, desc[UR6][R12.64] ;  /* 0x000000060c138981 */ /* 0x000ea2000c1e1900 */
[----:B------:R-:W-:Y:S01]  /*0a50*/  ISETP.GT.AND P0, PT, R0, 0xb, PT ;  /* 0x0000000b0000780c */ /* 0x000fe20003f04270 */
[----:B------:R-:W-:Y:S02]  /*0a60*/  HFMA2 R21, -RZ, RZ, 0, 0 ;  /* 0x00000000ff157431 */ /* 0x000fe400000001ff */
        /* <DEDUP_REMOVED lines=65> */
[----:B------:R-:W-:Y:S02]  /*0e80*/  IMAD.MOV.U32 R19, RZ, RZ, RZ ;  /* 0x000000ffff137224 */ /* 0x000fe400078e00ff */
[----:B------:R-:W-:-:S10]  /*0e90*/  IMAD.WIDE R4, R18, 0x4, R2 ;  /* 0x0000000412047825 */ /* 0x000fd400078e0202 */
        /* <DEDUP_REMOVED lines=243> */
[----:B------:R-:W-:Y:S01]  /*1dd0*/  IMAD.WIDE R12, R18, 0x4, R4 ;  /* 0x00000004120c7825 */ /* 0x000fe200078e0204 */
[----:B------:R-:W-:Y:S01]  /*1de0*/  ISETP.GT.AND P0, PT, R0, 0x3f, PT ;  /* 0x0000003f0000780c */ /* 0x000fe20003f04270 */
[----:B------:R-:W-:Y:S01]  /*1df0*/  BSSY.RECONVERGENT B0, `(.L_x_118) ;  /* 0x0000007000007945 */ /* 0x000fe20003800200 */
[----:B-1----:R-:W-:Y:S01]  /*1e00*/  MOV R7, RZ ;  /* 0x000000ff00077202 */ /* 0x002fe20000000f00 */
[----:B------:R-:W-:Y:S01]  /*1e10*/  IMAD.WIDE R18, R18, 0x4, R12 ;  /* 0x0000000412127825 */ /* 0x000fe200078e020c */
[----:B--2---:R0:W-:Y:S09]  /*1e20*/  STG.E desc[UR6][R12.64], R23 ;  /* 0x000000170c007986 */ /* 0x0041f2000c101906 */
[----:B------:R-:W-:Y:S05]  /*1e30*/  @P0 BRA `(.L_x_119) ;  /* 0x0000000000080947 */ /* 0x000fea0003800000 */
[----:B------:R-:W-:-:S06]  /*1e40*/  IMAD.WIDE R6, R6, 0xf8, R8 ;  /* 0x000000f806067825 */ /* 0x000fcc00078e0208 */
[----:B------:R1:W5:Y:S02]  /*1e50*/  LDG.E R7, desc[UR6][R6.64] ;  /* 0x0000000606077981 */ /* 0x000364000c1e1900 */
.L_x_119:
[----:B------:R-:W-:Y:S05]  /*1e60*/  BSYNC.RECONVERGENT B0 ;  /* 0x0000000000007941 */ /* 0x000fea0003800200 */
.L_x_118:
[----:B-----5:R-:W-:Y:S01]  /*1e70*/  STG.E desc[UR6][R18.64], R7 ;  /* 0x0000000712007986 */ /* 0x020fe2000c101906 */
[----:B------:R-:W-:Y:S05]  /*1e80*/  EXIT ;  /* 0x000000000000794d */ /* 0x000fea0003800000 */
.L_x_120:
        /* <DEDUP_REMOVED lines=15> */
.L_x_491:


//--------------------- .text._Z19dlacpy_lower_kerneliiPKdiPdi --------------------------
	.section	.text._Z19dlacpy_lower_kerneliiPKdiPdi,"ax",@progbits
	.align	128
        .global         _Z19dlacpy_lower_kerneliiPKdiPdi
        .type           _Z19dlacpy_lower_kerneliiPKdiPdi,@function
        .size           _Z19dlacpy_lower_kerneliiPKdiPdi,(.L_x_492 - _Z19dlacpy_lower_kerneliiPKdiPdi)
        .other          _Z19dlacpy_lower_kerneliiPKdiPdi,@"STO_CUDA_ENTRY STV_DEFAULT"
_Z19dlacpy_lower_kerneliiPKdiPdi:
.text._Z19dlacpy_lower_kerneliiPKdiPdi:
        /* <DEDUP_REMOVED lines=45> */
.L_x_123:
[----:B------:R-:W-:Y:S02]  /*02d0*/  ISETP.GT.AND P1, PT, R2, UR4, PT ;  /* 0x0000000402007c0c */ /* 0x000fe4000bf24270 */
[----:B------:R-:W-:-:S11]  /*02e0*/  CS2R R26, SRZ ;  /* 0x00000000001a7805 */ /* 0x000fd6000001ff00 */
[----:B---3--:R-:W-:-:S05]  /*02f0*/  @!P1 IMAD.WIDE R14, R6, 0x8, R10 ;  /* 0x00000008060e9825 */ /* 0x008fca00078e020a */
        /* <DEDUP_REMOVED lines=21> */
[----:B------:R-:W4:Y:S01]  /*0450*/  @!P1 LDG.E.64 R22, desc[UR6][R26.64] ;  /* 0x000000061a169981 */ /* 0x000f22000c1e1b00 */
[C---:B------:R-:W-:Y:S01]  /*0460*/  IMAD.WIDE R20, R0.reuse, 0x8, R24 ;  /* 0x0000000800147825 */ /* 0x040fe200078e0218 */
[----:B------:R-:W-:Y:S01]  /*0470*/  UIADD3 UR4, UPT, UPT, UR4, 0x4, URZ ;  /* 0x0000000404047890 */ /* 0x000fe2000fffe0ff */
[----:B--2---:R-:W-:Y:S02]  /*0480*/  MOV R16, R7 ;  /* 0x0000000700107202 */ /* 0x004fe40000000f00 */
[----:B------:R-:W-:-:S02]  /*0490*/  IMAD R3, R0, 0x4, R3 ;  /* 0x0000000400037824 */ /* 0x000fc400078e0203 */
[C---:B------:R-:W-:Y:S01]  /*04a0*/  LEA R6, R16.reuse, R6, 0x2 ;  /* 0x0000000610067211 */ /* 0x040fe200078e10ff */
[C---:B------:R-:W-:Y:S01]  /*04b0*/  IMAD R29, R16.reuse, 0x4, R29 ;  /* 0x00000004101d7824 */ /* 0x040fe200078e021d */
[----:B------:R-:W-:Y:S01]  /*04c0*/  ISETP.NE.AND P1, PT, R5, UR4, PT ;  /* 0x0000000405007c0c */ /* 0x000fe2000bf25270 */
[C---:B------:R-:W-:Y:S01]  /*04d0*/  IMAD R8, R16.reuse, 0x4, R8 ;  /* 0x0000000410087824 */ /* 0x040fe200078e0208 */
[----:B------:R-:W-:Y:S01]  /*04e0*/  LEA R9, R16, R9, 0x2 ;  /* 0x0000000910097211 */ /* 0x000fe200078e10ff */
[----:B----4-:R3:W-:Y:S10]  /*04f0*/  STG.E.64 desc[UR6][R20.64], R22 ;  /* 0x0000001614007986 */ /* 0x0107f4000c101b06 */
[----:B------:R-:W-:Y:S05]  /*0500*/  @P1 BRA `(.L_x_123) ;  /* 0xfffffffc00701947 */ /* 0x000fea000383ffff */
.L_x_122:
[----:B------:R-:W-:Y:S05]  /*0510*/  @!P0 EXIT ;  /* 0x000000000000894d */ /* 0x000fea0003800000 */
[----:B------:R-:W0:Y:S01]  /*0520*/  LDC R18, c[0x0][0x3a0] ;  /* 0x0000e800ff127b82 */ /* 0x000e220000000800 */
[C---:B------:R-:W-:Y:S01]  /*0530*/  IMAD R3, R5.reuse, R0, RZ ;  /* 0x0000000005037224 */ /* 0x040fe200078e02ff */
[----:B------:R-:W-:Y:S01]  /*0540*/  IADD3 R4, PT, PT, -R4, RZ, RZ ;  /* 0x000000ff04047210 */ /* 0x000fe20007ffe1ff */
[----:B------:R-:W-:-:S05]  /*0550*/  IMAD R17, R5, R16, RZ ;  /* 0x0000001005117224 */ /* 0x000fca00078e02ff */
[----:B---3--:R-:W1:Y:S02]  /*0560*/  LDC R20, c[0x0][0x390] ;  /* 0x0000e400ff147b82 */ /* 0x008e640000000800 */
.L_x_124:
        /* <DEDUP_REMOVED lines=13> */
.L_x_121:
[C---:B------:R-:W-:Y:S01]  /*0640*/  ISETP.GT.AND P0, PT, R2.reuse, RZ, PT ;  /* 0x000000ff0200720c */ /* 0x040fe20003f04270 */
[----:B------:R-:W-:Y:S01]  /*0650*/  BSSY.RECONVERGENT B0, `(.L_x_125) ;  /* 0x0000007000007945 */ /* 0x000fe20003800200 */
[----:B------:R-:W-:Y:S01]  /*0660*/  ISETP.GT.AND P1, PT, R2, 0x1, PT ;  /* 0x000000010200780c */ /* 0x000fe20003f24270 */
[----:B------:R-:W-:Y:S01]  /*0670*/  IMAD.WIDE R4, R16, 0x8, R10 ;  /* 0x0000000810047825 */ /* 0x000fe200078e020a */
[----:B------:R-:W-:Y:S02]  /*0680*/  CS2R R8, SRZ ;  /* 0x0000000000087805 */ /* 0x000fe4000001ff00 */
[----:B------:R-:W-:-:S07]  /*0690*/  CS2R R6, SRZ ;  /* 0x0000000000067805 */ /* 0x000fce000001ff00 */
[----:B------:R-:W-:Y:S05]  /*06a0*/  @P0 BRA `(.L_x_126) ;  /* 0x0000000000040947 */ /* 0x000fea0003800000 */
[----:B------:R0:W5:Y:S02]  /*06b0*/  LDG.E.64 R6, desc[UR6][R10.64] ;  /* 0x000000060a067981 */ /* 0x000164000c1e1b00 */
.L_x_126:
[----:B------:R-:W-:Y:S05]  /*06c0*/  BSYNC.RECONVERGENT B0 ;  /* 0x0000000000007941 */ /* 0x000fea0003800200 */
.L_x_125:
[----:B-----5:R1:W-:Y:S04]  /*06d0*/  STG.E.64 desc[UR6][R12.64], R6 ;  /* 0x000000060c007986 */ /* 0x0203e8000c101b06 */
[----:B------:R-:W2:Y:S01]  /*06e0*/  @!P1 LDG.E.64 R8, desc[UR6][R4.64] ;  /* 0x0000000604089981 */ /* 0x000ea2000c1e1b00 */
[----:B------:R-:W-:Y:S01]  /*06f0*/  ISETP.GT.AND P0, PT, R2, 0x2, PT ;  /* 0x000000020200780c */ /* 0x000fe20003f04270 */
[----:B0-----:R-:W-:Y:S01]  /*0700*/  IMAD.WIDE R10, R0, 0x8, R12 ;  /* 0x00000008000a7825 */ /* 0x001fe200078e020c */
[----:B------:R-:W-:-:S11]  /*0710*/  CS2R R14, SRZ ;  /* 0x00000000000e7805 */ /* 0x000fd6000001ff00 */
[----:B------:R-:W-:Y:S01]  /*0720*/  @!P0 IMAD.WIDE R18, R16, 0x8, R4 ;  /* 0x0000000810128825 */ /* 0x000fe200078e0204 */
[----:B--2---:R0:W-:Y:S04]  /*0730*/  STG.E.64 desc[UR6][R10.64], R8 ;  /* 0x000000080a007986 */ /* 0x0041e8000c101b06 */
[----:B------:R-:W2:Y:S01]  /*0740*/  @!P0 LDG.E.64 R14, desc[UR6][R18.64] ;  /* 0x00000006120e8981 */ /* 0x000ea2000c1e1b00 */
[----:B------:R-:W-:Y:S02]  /*0750*/  ISETP.GT.AND P0, PT, R2, 0x3, PT ;  /* 0x000000030200780c */ /* 0x000fe40003f04270 */
[----:B------:R-:W-:Y:S01]  /*0760*/  CS2R R22, SRZ ;  /* 0x0000000000167805 */ /* 0x000fe2000001ff00 */
[----:B------:R-:W-:-:S10]  /*0770*/  IMAD.WIDE R20, R0, 0x8, R10 ;  /* 0x0000000800147825 */ /* 0x000fd400078e020a */
[----:B-1----:R-:W-:Y:S01]  /*0780*/  @!P0 IMAD.WIDE R6, R16, 0x10, R4 ;  /* 0x0000001010068825 */ /* 0x002fe200078e0204 */
[----:B--2---:R1:W-:Y:S04]  /*0790*/  STG.E.64 desc[UR6][R20.64], R14 ;  /* 0x0000000e14007986 */ /* 0x0043e8000c101b06 */
[----:B------:R-:W2:Y:S01]  /*07a0*/  @!P0 LDG.E.64 R22, desc[UR6][R6.64] ;  /* 0x0000000606168981 */ /* 0x000ea2000c1e1b00 */
[----:B------:R-:W-:Y:S02]  /*07b0*/  ISETP.GT.AND P0, PT, R2, 0x4, PT ;  /* 0x000000040200780c */ /* 0x000fe40003f04270 */
[----:B------:R-:W-:Y:S01]  /*07c0*/  CS2R R24, SRZ ;  /* 0x0000000000187805 */ /* 0x000fe2000001ff00 */
[----:B------:R-:W-:-:S10]  /*07d0*/  IMAD.WIDE R12, R0, 0x8, R20 ;  /* 0x00000008000c7825 */ /* 0x000fd400078e0214 */
[----:B0-----:R-:W-:Y:S01]  /*07e0*/  @!P0 IMAD.WIDE R8, R16, 0x18, R4 ;  /* 0x0000001810088825 */ /* 0x001fe200078e0204 */
        /* <DEDUP_REMOVED lines=350> */
[----:B------:R-:W-:Y:S01]  /*1dd0*/  ISETP.GT.AND P0, PT, R2, 0x3f, PT ;  /* 0x0000003f0200780c */ /* 0x000fe20003f04270 */
[C---:B------:R-:W-:Y:S01]  /*1de0*/  IMAD.WIDE R2, R0.reuse, 0x8, R8 ;  /* 0x0000000800027825 */ /* 0x040fe200078e0208 */
[----:B------:R-:W-:Y:S01]  /*1df0*/  BSSY.RECONVERGENT B0, `(.L_x_127) ;  /* 0x0000007000007945 */ /* 0x000fe20003800200 */
[----:B-1----:R-:W-:Y:S02]  /*1e00*/  CS2R R6, SRZ ;  /* 0x0000000000067805 */ /* 0x002fe4000001ff00 */
[----:B------:R-:W-:Y:S01]  /*1e10*/  IMAD.WIDE R14, R0, 0x8, R2 ;  /* 0x00000008000e7825 */ /* 0x000fe200078e0202 */
[----:B--2---:R0:W-:Y:S07]  /*1e20*/  STG.E.64 desc[UR6][R2.64], R20 ;  /* 0x0000001402007986 */ /* 0x0041ee000c101b06 */
[----:B------:R-:W-:Y:S05]  /*1e30*/  @P0 BRA `(.L_x_128) ;  /* 0x0000000000080947 */ /* 0x000fea0003800000 */
[----:B------:R-:W-:-:S05]  /*1e40*/  IMAD.WIDE R4, R16, 0x1f0, R4 ;  /* 0x000001f010047825 */ /* 0x000fca00078e0204 */
[----:B------:R1:W5:Y:S02]  /*1e50*/  LDG.E.64 R6, desc[UR6][R4.64] ;  /* 0x0000000604067981 */ /* 0x000364000c1e1b00 */
.L_x_128:
[----:B------:R-:W-:Y:S05]  /*1e60*/  BSYNC.RECONVERGENT B0 ;  /* 0x0000000000007941 */ /* 0x000fea0003800200 */
.L_x_127:
[----:B-----5:R-:W-:Y:S01]  /*1e70*/  STG.E.64 desc[UR6][R14.64], R6 ;  /* 0x000000060e007986 */ /* 0x020fe2000c101b06 */
[----:B------:R-:W-:Y:S05]  /*1e80*/  EXIT ;  /* 0x000000000000794d */ /* 0x000fea0003800000 */
.L_x_129:
        /* <DEDUP_REMOVED lines=15> */
.L_x_492:


//--------------------- .text._Z19zlacpy_upper_kerneliiPK7double2iPS_i --------------------------
	.section	.text._Z19zlacpy_upper_kerneliiPK7double2iPS_i,"ax",@progbits
	.align	128
        .global         _Z19zlacpy_upper_kerneliiPK7double2iPS_i
        .type           _Z19zlacpy_upper_kerneliiPK7double2iPS_i,@function
        .size           _Z19zlacpy_upper_kerneliiPK7double2iPS_i,(.L_x_493 - _Z19zlacpy_upper_kerneliiPK7double2iPS_i)
        .other          _Z19zlacpy_upper_kerneliiPK7double2iPS_i,@"STO_CUDA_ENTRY STV_DEFAULT"
_Z19zlacpy_upper_kerneliiPK7double2iPS_i:
.text._Z19zlacpy_upper_kerneliiPK7double2iPS_i:
        /* <DEDUP_REMOVED lines=45> */
.L_x_132:
[----:B------:R-:W-:Y:S02]  /*02d0*/  ISETP.GE.AND P1, PT, R0, UR4, PT ;  /* 0x0000000400007c0c */ /* 0x000fe4000bf26270 */
[----:B---3--:R-:W-:Y:S02]  /*02e0*/  CS2R R18, SRZ ;  /* 0x0000000000127805 */ /* 0x008fe4000001ff00 */
[----:B------:R-:W-:-:S09]  /*02f0*/  CS2R R16, SRZ ;  /* 0x0000000000107805 */ /* 0x000fd2000001ff00 */
[----:B------:R-:W-:-:S05]  /*0300*/  @P1 IMAD.WIDE R14, R23, 0x10, R26 ;  /* 0x00000010170e1825 */ /* 0x000fca00078e021a */
[----:B------:R-:W3:Y:S01]  /*0310*/  @P1 LDG.E.128 R16, desc[UR6][R14.64] ;  /* 0x000000060e101981 */ /* 0x000ee2000c1e1d00 */
[----:B------:R-:W-:Y:S01]  /*0320*/  ISETP.GT.AND P1, PT, R0, UR4, PT ;  /* 0x0000000400007c0c */ /* 0x000fe2000bf24270 */
[----:B------:R-:W-:Y:S01]  /*0330*/  IMAD.WIDE R28, R25, 0x10, R6 ;  /* 0x00000010191c7825 */ /* 0x000fe200078e0206 */
[----:B------:R-:W-:Y:S02]  /*0340*/  CS2R R10, SRZ ;  /* 0x00000000000a7805 */ /* 0x000fe4000001ff00 */
[----:B------:R-:W-:-:S09]  /*0350*/  CS2R R8, SRZ ;  /* 0x0000000000087805 */ /* 0x000fd2000001ff00 */
[----:B0-----:R-:W-:Y:S01]  /*0360*/  @P1 IMAD.WIDE R12, R4, 0x10, R26 ;  /* 0x00000010040c1825 */ /* 0x001fe200078e021a */
[----:B------:R-:W-:Y:S01]  /*0370*/  UIADD3 UR5, UPT, UPT, UR4, 0x2, URZ ;  /* 0x0000000204057890 */ /* 0x000fe2000fffe0ff */
[----:B---3--:R1:W-:Y:S04]  /*0380*/  STG.E.128 desc[UR6][R28.64], R16 ;  /* 0x000000101c007986 */ /* 0x0083e8000c101d06 */
[----:B------:R0:W3:Y:S01]  /*0390*/  @P1 LDG.E.128 R8, desc[UR6][R12.64] ;  /* 0x000000060c081981 */ /* 0x0000e2000c1e1d00 */
[----:B------:R-:W-:Y:S02]  /*03a0*/  ISETP.GE.AND P1, PT, R0, UR5, PT ;  /* 0x0000000500007c0c */ /* 0x000fe4000bf26270 */
[----:B------:R-:W-:Y:S02]  /*03b0*/  CS2R R14, SRZ ;  /* 0x00000000000e7805 */ /* 0x000fe4000001ff00 */
[----:B0-----:R-:W-:Y:S01]  /*03c0*/  CS2R R12, SRZ ;  /* 0x00000000000c7805 */ /* 0x001fe2000001ff00 */
[----:B-1----:R-:W-:Y:S01]  /*03d0*/  IMAD.WIDE R28, R5, 0x10, R28 ;  /* 0x00000010051c7825 */ /* 0x002fe200078e021c */
[----:B------:R-:W-:-:S04]  /*03e0*/  UIADD3 UR5, UPT, UPT, UR4, 0x3, URZ ;  /* 0x0000000304057890 */ /* 0x000fc8000fffe0ff */
[----:B---3--:R0:W-:Y:S03]  /*03f0*/  STG.E.128 desc[UR6][R28.64], R8 ;  /* 0x000000081c007986 */ /* 0x0081e6000c101d06 */
[----:B0-----:R-:W-:-:S05]  /*0400*/  @P1 IMAD.WIDE R10, R21, 0x10, R26 ;  /* 0x00000010150a1825 */ /* 0x001fca00078e021a */
[----:B------:R-:W3:Y:S01]  /*0410*/  @P1 LDG.E.128 R12, desc[UR6][R10.64] ;  /* 0x000000060a0c1981 */ /* 0x000ee2000c1e1d00 */
[----:B------:R-:W-:Y:S01]  /*0420*/  ISETP.GE.AND P1, PT, R0, UR5, PT ;  /* 0x0000000500007c0c */ /* 0x000fe2000bf26270 */
[----:B------:R-:W-:Y:S01]  /*0430*/  IMAD.WIDE R28, R5, 0x10, R28 ;  /* 0x00000010051c7825 */ /* 0x000fe200078e021c */
[----:B------:R-:W-:Y:S02]  /*0440*/  CS2R R18, SRZ ;  /* 0x0000000000127805 */ /* 0x000fe4000001ff00 */
[----:B------:R-:W-:-:S09]  /*0450*/  CS2R R16, SRZ ;  /* 0x0000000000107805 */ /* 0x000fd2000001ff00 */
[----:B------:R-:W-:Y:S01]  /*0460*/  @P1 IMAD.WIDE R8, R22, 0x10, R26 ;  /* 0x0000001016081825 */ /* 0x000fe200078e021a */
[----:B---3--:R3:W-:Y:S04]  /*0470*/  STG.E.128 desc[UR6][R28.64], R12 ;  /* 0x0000000c1c007986 */ /* 0x0087e8000c101d06 */
[----:B------:R0:W4:Y:S01]  /*0480*/  @P1 LDG.E.128 R16, desc[UR6][R8.64] ;  /* 0x0000000608101981 */ /* 0x000122000c1e1d00 */
        /* <DEDUP_REMOVED lines=11> */
.L_x_131:
[----:B------:R-:W-:Y:S05]  /*0540*/  @!P0 EXIT ;  /* 0x000000000000894d */ /* 0x000fea0003800000 */
[----:B---3--:R-:W0:Y:S01]  /*0550*/  LDC R14, c[0x0][0x3a0] ;  /* 0x0000e800ff0e7b82 */ /* 0x008e220000000800 */
[C---:B------:R-:W-:Y:S02]  /*0560*/  IMAD R15, R3.reuse, R5, RZ ;  /* 0x00000005030f7224 */ /* 0x040fe400078e02ff */
[----:B------:R-:W-:Y:S02]  /*0570*/  IMAD R17, R3, R24, RZ ;  /* 0x0000001803117224 */ /* 0x000fe400078e02ff */
[----:B------:R-:W-:-:S03]  /*0580*/  IMAD.MOV R2, RZ, RZ, -R2 ;  /* 0x000000ffff027224 */ /* 0x000fc600078e0a02 */
[----:B------:R-:W1:Y:S04]  /*0590*/  LDC R16, c[0x0][0x390] ;  /* 0x0000e400ff107b82 */ /* 0x000e680000000800 */
.L_x_133:
[----:B------:R-:W-:Y:S02]  /*05a0*/  ISETP.GE.AND P0, PT, R0, R3, PT ;  /* 0x000000030000720c */ /* 0x000fe40003f06270 */
[----:B--2---:R-:W-:Y:S02]  /*05b0*/  CS2R R10, SRZ ;  /* 0x00000000000a7805 */ /* 0x004fe4000001ff00 */
[----:B------:R-:W-:-:S09]  /*05c0*/  CS2R R8, SRZ ;  /* 0x0000000000087805 */ /* 0x000fd2000001ff00 */
[----:B------:R-:W-:-:S05]  /*05d0*/  @P0 IMAD.WIDE R4, R17, 0x10, R26 ;  /* 0x0000001011040825 */ /* 0x000fca00078e021a */
[----:B------:R-:W2:Y:S01]  /*05e0*/  @P0 LDG.E.128 R8, desc[UR6][R4.64] ;  /* 0x0000000604080981 */ /* 0x000ea2000c1e1d00 */
        /* <DEDUP_REMOVED lines=9> */
.L_x_130:
[----:B------:R-:W-:Y:S02]  /*0680*/  ISETP.GE.AND P0, PT, R0, RZ, PT ;  /* 0x000000ff0000720c */ /* 0x000fe40003f06270 */
[----:B------:R-:W-:Y:S02]  /*0690*/  CS2R R10, SRZ ;  /* 0x00000000000a7805 */ /* 0x000fe4000001ff00 */
[----:B------:R-:W-:-:S09]  /*06a0*/  CS2R R8, SRZ ;  /* 0x0000000000087805 */ /* 0x000fd2000001ff00 */
[----:B------:R-:W2:Y:S01]  /*06b0*/  @P0 LDG.E.128 R8, desc[UR6][R26.64] ;  /* 0x000000061a080981 */ /* 0x000ea2000c1e1d00 */
[----:B------:R-:W-:Y:S02]  /*06c0*/  ISETP.GE.AND P0, PT, R0, 0x1, PT ;  /* 0x000000010000780c */ /* 0x000fe40003f06270 */
[----:B------:R-:W-:Y:S02]  /*06d0*/  CS2R R14, SRZ ;  /* 0x00000000000e7805 */ /* 0x000fe4000001ff00 */
[----:B------:R-:W-:Y:S01]  /*06e0*/  CS2R R12, SRZ ;  /* 0x00000000000c7805 */ /* 0x000fe2000001ff00 */
[----:B------:R-:W-:Y:S01]  /*06f0*/  IMAD.WIDE R2, R24, 0x10, R26 ;  /* 0x0000001018027825 */ /* 0x000fe200078e021a */
[----:B--2---:R0:W-:Y:S07]  /*0700*/  STG.E.128 desc[UR6][R6.64], R8 ;  /* 0x0000000806007986 */ /* 0x0041ee000c101d06 */
[----:B------:R-:W2:Y:S01]  /*0710*/  @P0 LDG.E.128 R12, desc[UR6][R2.64] ;  /* 0x00000006020c0981 */ /* 0x000ea2000c1e1d00 */
[----:B------:R-:W-:Y:S01]  /*0720*/  ISETP.GE.AND P0, PT, R0, 0x2, PT ;  /* 0x000000020000780c */ /* 0x000fe20003f06270 */
[----:B------:R-:W-:Y:S01]  /*0730*/  IMAD.WIDE R28, R5, 0x10, R6 ;  /* 0x00000010051c7825 */ /* 0x000fe200078e0206 */
[----:B------:R-:W-:-:S02]  /*0740*/  CS2R R18, SRZ ;  /* 0x0000000000127805 */ /* 0x000fc4000001ff00 */
[----:B------:R-:W-:-:S09]  /*0750*/  CS2R R16, SRZ ;  /* 0x0000000000107805 */ /* 0x000fd2000001ff00 */
[----:B------:R-:W-:Y:S01]  /*0760*/  @P0 IMAD.WIDE R26, R24, 0x10, R2 ;  /* 0x00000010181a0825 */ /* 0x000fe200078e0202 */
[----:B--2---:R1:W-:Y:S04]  /*0770*/  STG.E.128 desc[UR6][R28.64], R12 ;  /* 0x0000000c1c007986 */ /* 0x0043e8000c101d06 */
[----:B------:R2:W3:Y:S01]  /*0780*/  @P0 LDG.E.128 R16, desc[UR6][R26.64] ;  /* 0x000000061a100981 */ /* 0x0004e2000c1e1d00 */
[----:B------:R-:W-:Y:S02]  /*0790*/  ISETP.GE.AND P0, PT, R0, 0x3, PT ;  /* 0x000000030000780c */ /* 0x000fe40003f06270 */
[----:B------:R-:W-:Y:S02]  /*07a0*/  CS2R R22, SRZ ;  /* 0x0000000000167805 */ /* 0x000fe4000001ff00 */
[----:B------:R-:W-:Y:S01]  /*07b0*/  CS2R R20, SRZ ;  /* 0x0000000000147805 */ /* 0x000fe2000001ff00 */
[----:B0-----:R-:W-:-:S08]  /*07c0*/  IMAD.WIDE R6, R5, 0x10, R28 ;  /* 0x0000001005067825 */ /* 0x001fd000078e021c */
[----:B--2---:R-:W-:Y:S01]  /*07d0*/  @P0 IMAD.WIDE R26, R24, 0x20, R2 ;  /* 0x00000020181a0825 */ /* 0x004fe200078e0202 */
[----:B---3--:R0:W-:Y:S04]  /*07e0*/  STG.E.128 desc[UR6][R6.64], R16 ;  /* 0x0000001006007986 */ /* 0x0081e8000c101d06 */
[----:B------:R2:W3:Y:S01]  /*07f0*/  @P0 LDG.E.128 R20, desc[UR6][R26.64] ;  /* 0x000000061a140981 */ /* 0x0004e2000c1e1d00 */
[----:B------:R-:W-:Y:S02]  /*0800*/  ISETP.GE.AND P0, PT, R0, 0x4, PT ;  /* 0x000000040000780c */ /* 0x000fe40003f06270 */
[----:B------:R-:W-:Y:S02]  /*0810*/  CS2R R10, SRZ ;  /* 0x00000000000a7805 */ /* 0x000fe4000001ff00 */
[----:B------:R-:W-:Y:S01]  /*0820*/  CS2R R8, SRZ ;  /* 0x0000000000087805 */ /* 0x000fe2000001ff00 */
[----:B-1----:R-:W-:-:S08]  /*0830*/  IMAD.WIDE R28, R5, 0x10, R6 ;  /* 0x00000010051c7825 */ /* 0x002fd000078e0206 */
[----:B--2---:R-:W-:Y:S01]  /*0840*/  @P0 IMAD.WIDE R26, R24, 0x30, R2 ;  /* 0x00000030181a0825 */ /* 0x004fe200078e0202 */
[----:B---3--:R1:W-:Y:S04]  /*0850*/  STG.E.128 desc[UR6][R28.64], R20 ;  /* 0x000000141c007986 */ /* 0x0083e8000c101d06 */
        /* <DEDUP_REMOVED lines=399> */
[----:B------:R-:W2:Y:S01]  /*2150*/  @P0 LDG.E.128 R12, desc[UR6][R26.64] ;  /* 0x000000061a0c0981 */ /* 0x000ea2000c1e1d00 */
[----:B------:R-:W-:Y:S02]  /*2160*/  ISETP.GE.AND P0, PT, R0, 0x3e, PT ;  /* 0x0000003e0000780c */ /* 0x000fe40003f06270 */
[----:B------:R-:W-:Y:S02]  /*2170*/  CS2R R18, SRZ ;  /* 0x0000000000127805 */ /* 0x000fe4000001ff00 */
[----:B------:R-:W-:Y:S01]  /*2180*/  CS2R R16, SRZ ;  /* 0x0000000000107805 */ /* 0x000fe2000001ff00 */
[----:B-1----:R-:W-:-:S08]  /*2190*/  IMAD.WIDE R20, R5, 0x10, R6 ;  /* 0x0000001005147825 */ /* 0x002fd000078e0206 */
[----:B------:R-:W-:Y:S01]  /*21a0*/  @P0 IMAD.WIDE R22, R24, 0x3d0, R2 ;  /* 0x000003d018160825 */ /* 0x000fe200078e0202 */
[----:B--2---:R1:W-:Y:S04]  /*21b0*/  STG.E.128 desc[UR6][R20.64], R12 ;  /* 0x0000000c14007986 */ /* 0x0043e8000c101d06 */
[----:B------:R-:W2:Y:S01]  /*21c0*/  @P0 LDG.E.128 R16, desc[UR6][R22.64] ;  /* 0x0000000616100981 */ /* 0x000ea2000c1e1d00 */
[C---:B------:R-:W-:Y:S01]  /*21d0*/  IMAD.WIDE R28, R5.reuse, 0x10, R20 ;  /* 0x00000010051c7825 */ /* 0x040fe200078e0214 */
[----:B------:R-:W-:Y:S01]  /*21e0*/  ISETP.GE.AND P0, PT, R0, 0x3f, PT ;  /* 0x0000003f0000780c */ /* 0x000fe20003f06270 */
[----:B------:R-:W-:Y:S01]  /*21f0*/  BSSY.RECONVERGENT B0, `(.L_x_134) ;  /* 0x0000008000007945 */ /* 0x000fe20003800200 */
[----:B0-----:R-:W-:Y:S01]  /*2200*/  CS2R R6, SRZ ;  /* 0x0000000000067805 */ /* 0x001fe2000001ff00 */
[----:B------:R-:W-:Y:S01]  /*2210*/  IMAD.WIDE R8, R5, 0x10, R28 ;  /* 0x0000001005087825 */ /* 0x000fe200078e021c */
[----:B------:R-:W-:Y:S01]  /*2220*/  CS2R R4, SRZ ;  /* 0x0000000000047805 */ /* 0x000fe2000001ff00 */
[----:B--2---:R1:W-:Y:S08]  /*2230*/  STG.E.128 desc[UR6][R28.64], R16 ;  /* 0x000000101c007986 */ /* 0x0043f0000c101d06 */
[----:B------:R-:W-:Y:S05]  /*2240*/  @!P0 BRA `(.L_x_135) ;  /* 0x0000000000088947 */ /* 0x000fea0003800000 */
[----:B------:R-:W-:-:S05]  /*2250*/  IMAD.WIDE R2, R24, 0x3e0, R2 ;  /* 0x000003e018027825 */ /* 0x000fca00078e0202 */
[----:B------:R0:W5:Y:S02]  /*2260*/  LDG.E.128 R4, desc[UR6][R2.64] ;  /* 0x0000000602047981 */ /* 0x000164000c1e1d00 */
.L_x_135:
[----:B------:R-:W-:Y:S05]  /*2270*/  BSYNC.RECONVERGENT B0 ;  /* 0x0000000000007941 */ /* 0x000fea0003800200 */
.L_x_134:
[----:B-----5:R-:W-:Y:S01]  /*2280*/  STG.E.128 desc[UR6][R8.64], R4 ;  /* 0x0000000408007986 */ /* 0x020fe2000c101d06 */
[----:B------:R-:W-:Y:S05]  /*2290*/  EXIT ;  /* 0x000000000000794d */ /* 0x000fea0003800000 */
.L_x_136:
        /* <DEDUP_REMOVED lines=14> */
.L_x_493:


//--------------------- .text._Z19clacpy_upper_kerneliiPK6float2iPS_i --------------------------
	.section	.text._Z19clacpy_upper_kerneliiPK6float2iPS_i,"ax",@progbits
	.align	128
        .global         _Z19clacpy_upper_kerneliiPK6float2iPS_i
        .type           _Z19clacpy_upper_kerneliiPK6float2iPS_i,@function
        .size           _Z19clacpy_upper_kerneliiPK6float2iPS_i,(.L_x_494 - _Z19clacpy_upper_kerneliiPK6float2iPS_i)
        .other          _Z19clacpy_upper_kerneliiPK6float2iPS_i,@"STO_CUDA_ENTRY STV_DEFAULT"
_Z19clacpy_upper_kerneliiPK6float2iPS_i:
.text._Z19clacpy_upper_kerneliiPK6float2iPS_i:
        /* <DEDUP_REMOVED lines=45> */
.L_x_139:
[----:B------:R-:W-:Y:S02]  /*02d0*/  ISETP.GE.AND P1, PT, R2, UR4, PT ;  /* 0x0000000402007c0c */ /* 0x000fe4000bf26270 */
[----:B---3--:R-:W-:-:S11]  /*02e0*/  CS2R R22, SRZ ;  /* 0x0000000000167805 */ /* 0x008fd6000001ff00 */
[----:B------:R-:W-:-:S05]  /*02f0*/  @P1 IMAD.WIDE R16, R4, 0x8, R10 ;  /* 0x0000000804101825 */ /* 0x000fca00078e020a */
[----:B------:R-:W3:Y:S01]  /*0300*/  @P1 LDG.E.64 R22, desc[UR6][R16.64] ;  /* 0x0000000610161981 */ /* 0x000ee2000c1e1b00 */
[----:B------:R-:W-:Y:S01]  /*0310*/  ISETP.GT.AND P1, PT, R2, UR4, PT ;  /* 0x0000000402007c0c */ /* 0x000fe2000bf24270 */
[----:B------:R-:W-:Y:S01]  /*0320*/  IMAD.WIDE R20, R0, 0x8, R12 ;  /* 0x0000000800147825 */ /* 0x000fe200078e020c */
[----:B------:R-:W-:-:S11]  /*0330*/  CS2R R14, SRZ ;  /* 0x00000000000e7805 */ /* 0x000fd6000001ff00 */
[----:B0-----:R-:W-:Y:S01]  /*0340*/  @P1 IMAD.WIDE R26, R8, 0x8, R10 ;  /* 0x00000008081a1825 */ /* 0x001fe200078e020a */
[----:B------:R-:W-:Y:S01]  /*0350*/  UIADD3 UR5, UPT, UPT, UR4, 0x2, URZ ;  /* 0x0000000204057890 */ /* 0x000fe2000fffe0ff */
[----:B---3--:R0:W-:Y:S04]  /*0360*/  STG.E.64 desc[UR6][R20.64], R22 ;  /* 0x0000001614007986 */ /* 0x0081e8000c101b06 */
[----:B------:R-:W3:Y:S01]  /*0370*/  @P1 LDG.E.64 R14, desc[UR6][R26.64] ;  /* 0x000000061a0e1981 */ /* 0x000ee2000c1e1b00 */
[----:B------:R-:W-:Y:S02]  /*0380*/  ISETP.GE.AND P1, PT, R2, UR5, PT ;  /* 0x0000000502007c0c */ /* 0x000fe4000bf26270 */
[----:B------:R-:W-:Y:S01]  /*0390*/  CS2R R16, SRZ ;  /* 0x0000000000107805 */ /* 0x000fe2000001ff00 */
[----:B-1----:R-:W-:-:S10]  /*03a0*/  IMAD.WIDE R18, R6, 0x8, R20 ;  /* 0x0000000806127825 */ /* 0x002fd400078e0214 */
[----:B------:R-:W-:Y:S01]  /*03b0*/  @P1 IMAD.WIDE R28, R9, 0x8, R10 ;  /* 0x00000008091c1825 */ /* 0x000fe200078e020a */
[----:B------:R-:W-:Y:S01]  /*03c0*/  UIADD3 UR5, UPT, UPT, UR4, 0x3, URZ ;  /* 0x0000000304057890 */ /* 0x000fe2000fffe0ff */
[----:B---3--:R2:W-:Y:S04]  /*03d0*/  STG.E.64 desc[UR6][R18.64], R14 ;  /* 0x0000000e12007986 */ /* 0x0085e8000c101b06 */
[----:B------:R-:W3:Y:S01]  /*03e0*/  @P1 LDG.E.64 R16, desc[UR6][R28.64] ;  /* 0x000000061c101981 */ /* 0x000ee2000c1e1b00 */
[----:B------:R-:W-:Y:S02]  /*03f0*/  ISETP.GE.AND P1, PT, R2, UR5, PT ;  /* 0x0000000502007c0c */ /* 0x000fe4000bf26270 */
[----:B0-----:R-:W-:Y:S01]  /*0400*/  CS2R R20, SRZ ;  /* 0x0000000000147805 */ /* 0x001fe2000001ff00 */
[----:B------:R-:W-:-:S10]  /*0410*/  IMAD.WIDE R22, R6, 0x8, R18 ;  /* 0x0000000806167825 */ /* 0x000fd400078e0212 */
[----:B------:R-:W-:Y:S01]  /*0420*/  @P1 IMAD.WIDE R26, R25, 0x8, R10 ;  /* 0x00000008191a1825 */ /* 0x000fe200078e020a */
[----:B---3--:R3:W-:Y:S04]  /*0430*/  STG.E.64 desc[UR6][R22.64], R16 ;  /* 0x0000001016007986 */ /* 0x0087e8000c101b06 */
[----:B------:R0:W4:Y:S01]  /*0440*/  @P1 LDG.E.64 R20, desc[UR6][R26.64] ;  /* 0x000000061a141981 */ /* 0x000122000c1e1b00 */
        /* <DEDUP_REMOVED lines=11> */
.L_x_138:
[----:B------:R-:W-:Y:S05]  /*0500*/  @!P0 EXIT ;  /* 0x000000000000894d */ /* 0x000fea0003800000 */
[----:B------:R-:W0:Y:S01]  /*0510*/  LDC R0, c[0x0][0x3a0] ;  /* 0x0000e800ff007b82 */ /* 0x000e220000000800 */
[----:B------:R-:W-:Y:S01]  /*0520*/  IMAD R15, R5, R6, RZ ;  /* 0x00000006050f7224 */ /* 0x000fe200078e02ff */
[----:B------:R-:W-:Y:S01]  /*0530*/  IADD3 R3, PT, PT, -R3, RZ, RZ ;  /* 0x000000ff03037210 */ /* 0x000fe20007ffe1ff */
[----:B---3--:R-:W-:-:S05]  /*0540*/  IMAD R17, R5, R14, RZ ;  /* 0x0000000e05117224 */ /* 0x008fca00078e02ff */
[----:B------:R-:W1:Y:S02]  /*0550*/  LDC R4, c[0x0][0x390] ;  /* 0x0000e400ff047b82 */ /* 0x000e640000000800 */
.L_x_140:
[----:B------:R-:W-:Y:S02]  /*0560*/  ISETP.GE.AND P0, PT, R2, R5, PT ;  /* 0x000000050200720c */ /* 0x000fe40003f06270 */
[----:B--2---:R-:W-:-:S11]  /*0570*/  CS2R R18, SRZ ;  /* 0x0000000000127805 */ /* 0x004fd6000001ff00 */
[----:B------:R-:W-:-:S05]  /*0580*/  @P0 IMAD.WIDE R6, R17, 0x8, R10 ;  /* 0x0000000811060825 */ /* 0x000fca00078e020a */
[----:B------:R-:W2:Y:S01]  /*0590*/  @P0 LDG.E.64 R18, desc[UR6][R6.64] ;  /* 0x0000000606120981 */ /* 0x000ea2000c1e1b00 */
        /* <DEDUP_REMOVED lines=9> */
.L_x_137:
[----:B------:R-:W-:Y:S02]  /*0630*/  ISETP.GE.AND P0, PT, R2, RZ, PT ;  /* 0x000000ff0200720c */ /* 0x000fe40003f06270 */
[----:B------:R-:W-:-:S11]  /*0640*/  CS2R R16, SRZ ;  /* 0x0000000000107805 */ /* 0x000fd6000001ff00 */
[----:B------:R-:W2:Y:S01]  /*0650*/  @P0 LDG.E.64 R16, desc[UR6][R10.64] ;  /* 0x000000060a100981 */ /* 0x000ea2000c1e1b00 */
[----:B------:R-:W-:Y:S02]  /*0660*/  ISETP.GE.AND P0, PT, R2, 0x1, PT ;  /* 0x000000010200780c */ /* 0x000fe40003f06270 */
[----:B------:R-:W-:Y:S01]  /*0670*/  CS2R R18, SRZ ;  /* 0x0000000000127805 */ /* 0x000fe2000001ff00 */
[----:B------:R-:W-:Y:S01]  /*0680*/  IMAD.WIDE R4, R14, 0x8, R10 ;  /* 0x000000080e047825 */ /* 0x000fe200078e020a */
[----:B------:R-:W-:Y:S01]  /*0690*/  CS2R R20, SRZ ;  /* 0x0000000000147805 */ /* 0x000fe2000001ff00 */
[----:B--2---:R0:W-:Y:S08]  /*06a0*/  STG.E.64 desc[UR6][R12.64], R16 ;  /* 0x000000100c007986 */ /* 0x0041f0000c101b06 */
[----:B------:R-:W2:Y:S01]  /*06b0*/  @P0 LDG.E.64 R18, desc[UR6][R4.64] ;  /* 0x0000000604120981 */ /* 0x000ea2000c1e1b00 */
[----:B------:R-:W-:Y:S01]  /*06c0*/  ISETP.GE.AND P0, PT, R2, 0x2, PT ;  /* 0x000000020200780c */ /* 0x000fe20003f06270 */
[----:B------:R-:W-:-:S12]  /*06d0*/  IMAD.WIDE R8, R6, 0x8, R12 ;  /* 0x0000000806087825 */ /* 0x000fd800078e020c */
[----:B------:R-:W-:Y:S01]  /*06e0*/  @P0 IMAD.WIDE R10, R14, 0x8, R4 ;  /* 0x000000080e0a0825 */ /* 0x000fe200078e0204 */
[----:B--2---:R1:W-:Y:S04]  /*06f0*/  STG.E.64 desc[UR6][R8.64], R18 ;  /* 0x0000001208007986 */ /* 0x0043e8000c101b06 */
[----:B------:R-:W2:Y:S01]  /*0700*/  @P0 LDG.E.64 R20, desc[UR6][R10.64] ;  /* 0x000000060a140981 */ /* 0x000ea2000c1e1b00 */
[----:B------:R-:W-:Y:S02]  /*0710*/  ISETP.GE.AND P0, PT, R2, 0x3, PT ;  /* 0x000000030200780c */ /* 0x000fe40003f06270 */
[----:B------:R-:W-:Y:S01]  /*0720*/  CS2R R22, SRZ ;  /* 0x0000000000167805 */ /* 0x000fe2000001ff00 */
[----:B0-----:R-:W-:-:S10]  /*0730*/  IMAD.WIDE R12, R6, 0x8, R8 ;  /* 0x00000008060c7825 */ /* 0x001fd400078e0208 */
[----:B------:R-:W-:Y:S01]  /*0740*/  @P0 IMAD.WIDE R16, R14, 0x10, R4 ;  /* 0x000000100e100825 */ /* 0x000fe200078e0204 */
[----:B--2---:R0:W-:Y:S04]  /*0750*/  STG.E.64 desc[UR6][R12.64], R20 ;  /* 0x000000140c007986 */ /* 0x0041e8000c101b06 */
[----:B------:R-:W2:Y:S01]  /*0760*/  @P0 LDG.E.64 R22, desc[UR6][R16.64] ;  /* 0x0000000610160981 */ /* 0x000ea2000c1e1b00 */
[----:B------:R-:W-:Y:S02]  /*0770*/  ISETP.GE.AND P0, PT, R2, 0x4, PT ;  /* 0x000000040200780c */ /* 0x000fe40003f06270 */
[----:B------:R-:W-:Y:S01]  /*0780*/  CS2R R24, SRZ ;  /* 0x0000000000187805 */ /* 0x000fe2000001ff00 */
[----:B-1----:R-:W-:-:S10]  /*0790*/  IMAD.WIDE R8, R6, 0x8, R12 ;  /* 0x0000000806087825 */ /* 0x002fd400078e020c */
        /* <DEDUP_REMOVED lines=351> */
[----:B------:R-:W-:Y:S01]  /*1d90*/  IMAD.WIDE R18, R6, 0x8, R8 ;  /* 0x0000000806127825 */ /* 0x000fe200078e0208 */
[----:B------:R-:W-:Y:S01]  /*1da0*/  ISETP.GE.AND P0, PT, R2, 0x3f, PT ;  /* 0x0000003f0200780c */ /* 0x000fe20003f06270 */
[----:B------:R-:W-:Y:S01]  /*1db0*/  BSSY.RECONVERGENT B0, `(.L_x_141) ;  /* 0x0000007000007945 */ /* 0x000fe20003800200 */
[----:B------:R-:W-:Y:S01]  /*1dc0*/  CS2R R2, SRZ ;  /* 0x0000000000027805 */ /* 0x000fe2000001ff00 */
[----:B------:R-:W-:Y:S01]  /*1dd0*/  IMAD.WIDE R6, R6, 0x8, R18 ;  /* 0x0000000806067825 */ /* 0x000fe200078e0212 */
[----:B--2---:R0:W-:Y:S09]  /*1de0*/  STG.E.64 desc[UR6][R18.64], R20 ;  /* 0x0000001412007986 */ /* 0x0041f2000c101b06 */
[----:B------:R-:W-:Y:S05]  /*1df0*/  @!P0 BRA `(.L_x_142) ;  /* 0x0000000000088947 */ /* 0x000fea0003800000 */
[----:B------:R-:W-:-:S05]  /*1e00*/  IMAD.WIDE R4, R14, 0x1f0, R4 ;  /* 0x000001f00e047825 */ /* 0x000fca00078e0204 */
[----:B------:R1:W5:Y:S02]  /*1e10*/  LDG.E.64 R2, desc[UR6][R4.64] ;  /* 0x0000000604027981 */ /* 0x000364000c1e1b00 */
.L_x_142:
[----:B------:R-:W-:Y:S05]  /*1e20*/  BSYNC.RECONVERGENT B0 ;  /* 0x0000000000007941 */ /* 0x000fea0003800200 */
.L_x_141:
[----:B-----5:R-:W-:Y:S01]  /*1e30*/  STG.E.64 desc[UR6][R6.64], R2 ;  /* 0x0000000206007986 */ /* 0x020fe2000c101b06 */
[----:B------:R-:W-:Y:S05]  /*1e40*/  EXIT ;  /* 0x000000000000794d */ /* 0x000fea0003800000 */
.L_x_143:
        /* <DEDUP_REMOVED lines=11> */
.L_x_494:


//--------------------- .text._Z19slacpy_upper_kerneliiPKfiPfi --------------------------
	.section	.text._Z19slacpy_upper_kerneliiPKfiPfi,"ax",@progbits
	.align	128
        .global         _Z19slacpy_upper_kerneliiPKfiPfi
        .type           _Z19slacpy_upper_kerneliiPKfiPfi,@function
        .size           _Z19slacpy_upper_kerneliiPKfiPfi,(.L_x_495 - _Z19slacpy_upper_kerneliiPKfiPfi)
        .other          _Z19slacpy_upper_kerneliiPKfiPfi,@"STO_CUDA_ENTRY STV_DEFAULT"
_Z19slacpy_upper_kerneliiPKfiPfi:
.text._Z19slacpy_upper_kerneliiPKfiPfi:
        /* <DEDUP_REMOVED lines=45> */
.L_x_146:
[----:B------:R-:W-:Y:S02]  /*02d0*/  ISETP.GE.AND P1, PT, R0, UR4, PT ;  /* 0x0000000400007c0c */ /* 0x000fe4000bf26270 */
[----:B---3--:R-:W-:-:S11]  /*02e0*/  MOV R27, RZ ;  /* 0x000000ff001b7202 */ /* 0x008fd60000000f00 */
[----:B------:R-:W-:-:S05]  /*02f0*/  @P1 IMAD.WIDE R6, R19, 0x4, R4 ;  /* 0x0000000413061825 */ /* 0x000fca00078e0204 */
[----:B------:R-:W3:Y:S01]  /*0300*/  @P1 LDG.E R27, desc[UR6][R6.64] ;  /* 0x00000006061b1981 */ /* 0x000ee2000c1e1900 */
[----:B------:R-:W-:Y:S01]  /*0310*/  ISETP.GT.AND P1, PT, R0, UR4, PT ;  /* 0x0000000400007c0c */ /* 0x000fe2000bf24270 */
[----:B------:R-:W-:Y:S02]  /*0320*/  IMAD.MOV.U32 R29, RZ, RZ, RZ ;  /* 0x000000ffff1d7224 */ /* 0x000fe400078e00ff */
[----:B------:R-:W-:-:S10]  /*0330*/  IMAD.WIDE R10, R15, 0x4, R2 ;  /* 0x000000040f0a7825 */ /* 0x000fd400078e0202 */
[----:B0-----:R-:W-:Y:S01]  /*0340*/  @P1 IMAD.WIDE R12, R21, 0x4, R4 ;  /* 0x00000004150c1825 */ /* 0x001fe200078e0204 */
[----:B------:R-:W-:Y:S01]  /*0350*/  UIADD3 UR5, UPT, UPT, UR4, 0x2, URZ ;  /* 0x0000000204057890 */ /* 0x000fe2000fffe0ff */
[----:B---3--:R0:W-:Y:S04]  /*0360*/  STG.E desc[UR6][R10.64], R27 ;  /* 0x0000001b0a007986 */ /* 0x0081e8000c101906 */
[----:B------:R-:W3:Y:S01]  /*0370*/  @P1 LDG.E R29, desc[UR6][R12.64] ;  /* 0x000000060c1d1981 */ /* 0x000ee2000c1e1900 */
[----:B------:R-:W-:Y:S01]  /*0380*/  ISETP.GE.AND P1, PT, R0, UR5, PT ;  /* 0x0000000500007c0c */ /* 0x000fe2000bf26270 */
[----:B------:R-:W-:Y:S02]  /*0390*/  HFMA2 R20, -RZ, RZ, 0, 0 ;  /* 0x00000000ff147431 */ /* 0x000fe400000001ff */
[----:B-1----:R-:W-:-:S10]  /*03a0*/  IMAD.WIDE R6, R18, 0x4, R10 ;  /* 0x0000000412067825 */ /* 0x002fd400078e020a */
[----:B------:R-:W-:Y:S01]  /*03b0*/  @P1 IMAD.WIDE R8, R23, 0x4, R4 ;  /* 0x0000000417081825 */ /* 0x000fe200078e0204 */
[----:B------:R-:W-:Y:S01]  /*03c0*/  UIADD3 UR5, UPT, UPT, UR4, 0x3, URZ ;  /* 0x0000000304057890 */ /* 0x000fe2000fffe0ff */
[----:B---3--:R2:W-:Y:S04]  /*03d0*/  STG.E desc[UR6][R6.64], R29 ;  /* 0x0000001d06007986 */ /* 0x0085e8000c101906 */
[----:B------:R-:W3:Y:S01]  /*03e0*/  @P1 LDG.E R20, desc[UR6][R8.64] ;  /* 0x0000000608141981 */ /* 0x000ee2000c1e1900 */
[----:B------:R-:W-:Y:S01]  /*03f0*/  ISETP.GE.AND P1, PT, R0, UR5, PT ;  /* 0x0000000500007c0c */ /* 0x000fe2000bf26270 */
[----:B0-----:R-:W-:Y:S01]  /*0400*/  IMAD.WIDE R10, R18, 0x4, R6 ;  /* 0x00000004120a7825 */ /* 0x001fe200078e0206 */
[----:B------:R-:W-:-:S11]  /*0410*/  MOV R22, RZ ;  /* 0x000000ff00167202 */ /* 0x000fd60000000f00 */
[----:B------:R-:W-:Y:S01]  /*0420*/  @P1 IMAD.WIDE R12, R25, 0x4, R4 ;  /* 0x00000004190c1825 */ /* 0x000fe200078e0204 */
[----:B---3--:R3:W-:Y:S04]  /*0430*/  STG.E desc[UR6][R10.64], R20 ;  /* 0x000000140a007986 */ /* 0x0087e8000c101906 */
[----:B------:R-:W4:Y:S01]  /*0440*/  @P1 LDG.E R22, desc[UR6][R12.64] ;  /* 0x000000060c161981 */ /* 0x000f22000c1e1900 */
        /* <DEDUP_REMOVED lines=11> */
.L_x_145:
[----:B------:R-:W-:Y:S05]  /*0500*/  @!P0 EXIT ;  /* 0x000000000000894d */ /* 0x000fea0003800000 */
[----:B---3--:R-:W0:Y:S01]  /*0510*/  LDC R10, c[0x0][0x3a0] ;  /* 0x0000e800ff0a7b82 */ /* 0x008e220000000800 */
[C---:B------:R-:W-:Y:S01]  /*0520*/  IMAD R11, R17.reuse, R18, RZ ;  /* 0x00000012110b7224 */ /* 0x040fe200078e02ff */
[----:B------:R-:W-:Y:S01]  /*0530*/  IADD3 R14, PT, PT, -R14, RZ, RZ ;  /* 0x000000ff0e0e7210 */ /* 0x000fe20007ffe1ff */
[----:B------:R-:W-:-:S05]  /*0540*/  IMAD R13, R17, R6, RZ ;  /* 0x00000006110d7224 */ /* 0x000fca00078e02ff */
[----:B------:R-:W1:Y:S02]  /*0550*/  LDC R12, c[0x0][0x390] ;  /* 0x0000e400ff0c7b82 */ /* 0x000e640000000800 */
.L_x_147:
[----:B------:R-:W-:Y:S01]  /*0560*/  ISETP.GE.AND P0, PT, R0, R17, PT ;  /* 0x000000110000720c */ /* 0x000fe20003f06270 */
[----:B--2---:R-:W-:-:S12]  /*0570*/  HFMA2 R15, -RZ, RZ, 0, 0 ;  /* 0x00000000ff0f7431 */ /* 0x004fd800000001ff */
[----:B------:R-:W-:-:S05]  /*0580*/  @P0 IMAD.WIDE R6, R13, 0x4, R4 ;  /* 0x000000040d060825 */ /* 0x000fca00078e0204 */
[----:B------:R-:W2:Y:S01]  /*0590*/  @P0 LDG.E R15, desc[UR6][R6.64] ;  /* 0x00000006060f0981 */ /* 0x000ea2000c1e1900 */
        /* <DEDUP_REMOVED lines=9> */
.L_x_144:
[C---:B------:R-:W-:Y:S01]  /*0630*/  ISETP.GE.AND P0, PT, R0.reuse, RZ, PT ;  /* 0x000000ff0000720c */ /* 0x040fe20003f06270 */
[----:B------:R-:W-:Y:S01]  /*0640*/  BSSY.RECONVERGENT B0, `(.L_x_148) ;  /* 0x0000007000007945 */ /* 0x000fe20003800200 */
[----:B------:R-:W-:Y:S01]  /*0650*/  HFMA2 R7, -RZ, RZ, 0, 0 ;  /* 0x00000000ff077431 */ /* 0x000fe200000001ff */
[----:B------:R-:W-:Y:S01]  /*0660*/  ISETP.GE.AND P1, PT, R0, 0x1, PT ;  /* 0x000000010000780c */ /* 0x000fe20003f26270 */
[----:B------:R-:W-:Y:S01]  /*0670*/  IMAD.WIDE R8, R6, 0x4, R4 ;  /* 0x0000000406087825 */ /* 0x000fe200078e0204 */
[----:B------:R-:W-:-:S08]  /*0680*/  MOV R17, RZ ;  /* 0x000000ff00117202 */ /* 0x000fd00000000f00 */
[----:B------:R-:W-:Y:S05]  /*0690*/  @!P0 BRA `(.L_x_149) ;  /* 0x0000000000048947 */ /* 0x000fea0003800000 */
[----:B------:R0:W5:Y:S02]  /*06a0*/  LDG.E R7, desc[UR6][R4.64] ;  /* 0x0000000604077981 */ /* 0x000164000c1e1900 */
.L_x_149:
[----:B------:R-:W-:Y:S05]  /*06b0*/  BSYNC.RECONVERGENT B0 ;  /* 0x0000000000007941 */ /* 0x000fea0003800200 */
.L_x_148:
[----:B-----5:R1:W-:Y:S04]  /*06c0*/  STG.E desc[UR6][R2.64], R7 ;  /* 0x0000000702007986 */ /* 0x0203e8000c101906 */
[----:B------:R-:W2:Y:S01]  /*06d0*/  @P1 LDG.E R17, desc[UR6][R8.64] ;  /* 0x0000000608111981 */ /* 0x000ea2000c1e1900 */
[----:B------:R-:W-:Y:S01]  /*06e0*/  ISETP.GE.AND P0, PT, R0, 0x2, PT ;  /* 0x000000020000780c */ /* 0x000fe20003f06270 */
[----:B0-----:R-:W-:Y:S01]  /*06f0*/  IMAD.WIDE R4, R18, 0x4, R2 ;  /* 0x0000000412047825 */ /* 0x001fe200078e0202 */
[----:B------:R-:W-:-:S11]  /*0700*/  MOV R19, RZ ;  /* 0x000000ff00137202 */ /* 0x000fd60000000f00 */
[----:B------:R-:W-:Y:S01]  /*0710*/  @P0 IMAD.WIDE R10, R6, 0x4, R8 ;  /* 0x00000004060a0825 */ /* 0x000fe200078e0208 */
[----:B--2---:R0:W-:Y:S04]  /*0720*/  STG.E desc[UR6][R4.64], R17 ;  /* 0x0000001104007986 */ /* 0x0041e8000c101906 */
[----:B------:R-:W2:Y:S01]  /*0730*/  @P0 LDG.E R19, desc[UR6][R10.64] ;  /* 0x000000060a130981 */ /* 0x000ea2000c1e1900 */
[----:B------:R-:W-:Y:S01]  /*0740*/  ISETP.GE.AND P0, PT, R0, 0x3, PT ;  /* 0x000000030000780c */ /* 0x000fe20003f06270 */
[----:B------:R-:W-:Y:S02]  /*0750*/  IMAD.MOV.U32 R21, RZ, RZ, RZ ;  /* 0x000000ffff157224 */ /* 0x000fe400078e00ff */
[----:B------:R-:W-:-:S10]  /*0760*/  IMAD.WIDE R12, R18, 0x4, R4 ;  /* 0x00000004120c7825 */ /* 0x000fd400078e0204 */
[----:B-1----:R-:W-:Y:S01]  /*0770*/  @P0 IMAD.WIDE R2, R6, 0x8, R8 ;  /* 0x0000000806020825 */ /* 0x002fe200078e0208 */
[----:B--2---:R1:W-:Y:S04]  /*0780*/  STG.E desc[UR6][R12.64], R19 ;  /* 0x000000130c007986 */ /* 0x0043e8000c101906 */
[----:B------:R-:W2:Y:S01]  /*0790*/  @P0 LDG.E R21, desc[UR6][R2.64] ;  /* 0x0000000602150981 */ /* 0x000ea2000c1e1900 */
[----:B------:R-:W-:Y:S01]  /*07a0*/  ISETP.GE.AND P0, PT, R0, 0x4, PT ;  /* 0x000000040000780c */ /* 0x000fe20003f06270 */
[----:B------:R-:W-:Y:S02]  /*07b0*/  HFMA2 R7, -RZ, RZ, 0, 0 ;  /* 0x00000000ff077431 */ /* 0x000fe400000001ff */
[----:B------:R-:W-:-:S10]  /*07c0*/  IMAD.WIDE R14, R18, 0x4, R12 ;  /* 0x00000004120e7825 */ /* 0x000fd400078e020c */
[----:B0-----:R-:W-:Y:S01]  /*07d0*/  @P0 IMAD.WIDE R4, R6, 0xc, R8 ;  /* 0x0000000c06040825 */ /* 0x001fe200078e0208 */
[----:B--2---:R0:W-:Y:S04]  /*07e0*/  STG.E desc[UR6][R14.64], R21 ;  /* 0x000000150e007986 */ /* 0x0041e8000c101906 */
[----:B------:R-:W2:Y:S01]  /*07f0*/  @P0 LDG.E R7, desc[UR6][R4.64] ;  /* 0x0000000604070981 */ /* 0x000ea2000c1e1900 */
[----:B------:R-:W-:Y:S01]  /*0800*/  ISETP.GE.AND P0, PT, R0, 0x5, PT ;  /* 0x000000050000780c */ /* 0x000fe20003f06270 */
[----:B------:R-:W-:Y:S01]  /*0810*/  IMAD.WIDE R10, R18, 0x4, R14 ;  /* 0x00000004120a7825 */ /* 0x000fe200078e020e */
[----:B------:R-:W-:-:S11]  /*0820*/  MOV R17, RZ ;  /* 0x000000ff00117202 */ /* 0x000fd60000000f00 */
        /* <DEDUP_REMOVED lines=28> */
[----:B------:R-:W-:Y:S01]  /*09f0*/  IMAD.WIDE R10, R18, 0x4, R14 ;  /* 0x00000004120a7825 */ /* 0x000fe200078e020e */
[----:B------:R-:W-:-:S11]  /*0a00*/  MOV R19, RZ ;  /* 0x000000ff00137202 */ /* 0x000fd60000000f00 */
[----:B0-----:R-:W-:Y:S01]  /*0a10*/  @P0 IMAD.WIDE R12, R6, 0x24, R8 ;  /* 0x00000024060c0825 */ /* 0x001fe200078e0208 */
[----:B--2---:R0:W-:Y:S04]  /*0a20*/  STG.E desc[UR6][R10.64], R17 ;  /* 0x000000110a007986 */ /* 0x0041e8000c101906 */
[----:B------:R-:W2:Y:S01]  /*0a30*/  @P0 LDG.E R19, desc[UR6][R12.64] ;  /* 0x000000060c130981 */ /* 0x000ea2000c1e1900 */
[----:B------:R-:W-:Y:S01]  /*0a40*/  ISETP.GE.AND P0, PT, R0, 0xb, PT ;  /* 0x0000000b0000780c */ /* 0x000fe20003f06270 */
[----:B------:R-:W-:Y:S02]  /*0a50*/  HFMA2 R21, -RZ, RZ, 0, 0 ;  /* 0x00000000ff157431 */ /* 0x000fe400000001ff */
        /* <DEDUP_REMOVED lines=65> */
[----:B------:R-:W-:Y:S02]  /*0e70*/  IMAD.MOV.U32 R19, RZ, RZ, RZ ;  /* 0x000000ffff137224 */ /* 0x000fe400078e00ff */
[----:B------:R-:W-:-:S10]  /*0e80*/  IMAD.WIDE R4, R18, 0x4, R2 ;  /* 0x0000000412047825 */ /* 0x000fd400078e0202 */
        /* <DEDUP_REMOVED lines=243> */
[----:B------:R-:W-:Y:S01]  /*1dc0*/  IMAD.WIDE R12, R18, 0x4, R4 ;  /* 0x00000004120c7825 */ /* 0x000fe200078e0204 */
[----:B------:R-:W-:Y:S01]  /*1dd0*/  ISETP.GE.AND P0, PT, R0, 0x3f, PT ;  /* 0x0000003f0000780c */ /* 0x000fe20003f06270 */
[----:B------:R-:W-:Y:S01]  /*1de0*/  BSSY.RECONVERGENT B0, `(.L_x_150) ;  /* 0x0000007000007945 */ /* 0x000fe20003800200 */
[----:B-1----:R-:W-:Y:S01]  /*1df0*/  MOV R7, RZ ;  /* 0x000000ff00077202 */ /* 0x002fe20000000f00 */
[----:B------:R-:W-:Y:S01]  /*1e00*/  IMAD.WIDE R18, R18, 0x4, R12 ;  /* 0x0000000412127825 */ /* 0x000fe200078e020c */
[----:B--2---:R0:W-:Y:S09]  /*1e10*/  STG.E desc[UR6][R12.64], R23 ;  /* 0x000000170c007986 */ /* 0x0041f2000c101906 */
[----:B------:R-:W-:Y:S05]  /*1e20*/  @!P0 BRA `(.L_x_151) ;  /* 0x0000000000088947 */ /* 0x000fea0003800000 */
[----:B------:R-:W-:-:S06]  /*1e30*/  IMAD.WIDE R6, R6, 0xf8, R8 ;  /* 0x000000f806067825 */ /* 0x000fcc00078e0208 */
[----:B------:R1:W5:Y:S02]  /*1e40*/  LDG.E R7, desc[UR6][R6.64] ;  /* 0x0000000606077981 */ /* 0x000364000c1e1900 */
.L_x_151:
[----:B------:R-:W-:Y:S05]  /*1e50*/  BSYNC.RECONVERGENT B0 ;  /* 0x0000000000007941 */ /* 0x000fea0003800200 */
.L_x_150:
[----:B-----5:R-:W-:Y:S01]  /*1e60*/  STG.E desc[UR6][R18.64], R7 ;  /* 0x0000000712007986 */ /* 0x020fe2000c101906 */
[----:B------:R-:W-:Y:S05]  /*1e70*/  EXIT ;  /* 0x000000000000794d */ /* 0x000fea0003800000 */
.L_x_152:
        /* <DEDUP_REMOVED lines=16> */
.L_x_495:


//--------------------- .text._Z19dlacpy_upper_kerneliiPKdiPdi --------------------------
	.section	.text._Z19dlacpy_upper_kerneliiPKdiPdi,"ax",@progbits
	.align	128
        .global         _Z19dlacpy_upper_kerneliiPKdiPdi
        .type           _Z19dlacpy_upper_kerneliiPKdiPdi,@function
        .size           _Z19dlacpy_upper_kerneliiPKdiPdi,(.L_x_496 - _Z19dlacpy_upper_kerneliiPKdiPdi)
        .other          _Z19dlacpy_upper_kerneliiPKdiPdi,@"STO_CUDA_ENTRY STV_DEFAULT"
_Z19dlacpy_upper_kerneliiPKdiPdi:
.text._Z19dlacpy_upper_kerneliiPKdiPdi:
        /* <DEDUP_REMOVED lines=45> */
.L_x_155:
[----:B------:R-:W-:Y:S02]  /*02d0*/  ISETP.GE.AND P1, PT, R2, UR4, PT ;  /* 0x0000000402007c0c */ /* 0x000fe4000bf26270 */
[----:B------:R-:W-:-:S11]  /*02e0*/  CS2R R26, SRZ ;  /* 0x00000000001a7805 */ /* 0x000fd6000001ff00 */
[----:B------:R-:W-:-:S05]  /*02f0*/  @P1 IMAD.WIDE R16, R6, 0x8, R10 ;  /* 0x0000000806101825 */ /* 0x000fca00078e020a */
[----:B---3--:R-:W3:Y:S01]  /*0300*/  @P1 LDG.E.64 R26, desc[UR6][R16.64] ;  /* 0x00000006101a1981 */ /* 0x008ee2000c1e1b00 */
        /* <DEDUP_REMOVED lines=19> */
[----:B------:R-:W4:Y:S01]  /*0440*/  @P1 LDG.E.64 R22, desc[UR6][R26.64] ;  /* 0x000000061a161981 */ /* 0x000f22000c1e1b00 */
        /* <DEDUP_REMOVED lines=11> */
.L_x_154:
[----:B------:R-:W-:Y:S05]  /*0500*/  @!P0 EXIT ;  /* 0x000000000000894d */ /* 0x000fea0003800000 */
[----:B------:R-:W0:Y:S01]  /*0510*/  LDC R18, c[0x0][0x3a0] ;  /* 0x0000e800ff127b82 */ /* 0x000e220000000800 */
[C---:B------:R-:W-:Y:S01]  /*0520*/  IMAD R3, R5.reuse, R0, RZ ;  /* 0x0000000005037224 */ /* 0x040fe200078e02ff */
[----:B------:R-:W-:Y:S01]  /*0530*/  IADD3 R4, PT, PT, -R4, RZ, RZ ;  /* 0x000000ff04047210 */ /* 0x000fe20007ffe1ff */
[----:B------:R-:W-:-:S05]  /*0540*/  IMAD R17, R5, R16, RZ ;  /* 0x0000001005117224 */ /* 0x000fca00078e02ff */
[----:B---3--:R-:W1:Y:S02]  /*0550*/  LDC R20, c[0x0][0x390] ;  /* 0x0000e400ff147b82 */ /* 0x008e640000000800 */
.L_x_156:
        /* <DEDUP_REMOVED lines=13> */
.L_x_153:
[C---:B------:R-:W-:Y:S01]  /*0630*/  ISETP.GE.AND P0, PT, R2.reuse, RZ, PT ;  /* 0x000000ff0200720c */ /* 0x040fe20003f06270 */
[----:B------:R-:W-:Y:S01]  /*0640*/  BSSY.RECONVERGENT B0, `(.L_x_157) ;  /* 0x0000007000007945 */ /* 0x000fe20003800200 */
[----:B------:R-:W-:Y:S01]  /*0650*/  ISETP.GE.AND P1, PT, R2, 0x1, PT ;  /* 0x000000010200780c */ /* 0x000fe20003f26270 */
[----:B------:R-:W-:Y:S01]  /*0660*/  IMAD.WIDE R4, R16, 0x8, R10 ;  /* 0x0000000810047825 */ /* 0x000fe200078e020a */
[----:B------:R-:W-:Y:S02]  /*0670*/  CS2R R8, SRZ ;  /* 0x0000000000087805 */ /* 0x000fe4000001ff00 */
[----:B------:R-:W-:-:S07]  /*0680*/  CS2R R6, SRZ ;  /* 0x0000000000067805 */ /* 0x000fce000001ff00 */
[----:B------:R-:W-:Y:S05]  /*0690*/  @!P0 BRA `(.L_x_158) ;  /* 0x0000000000048947 */ /* 0x000fea0003800000 */
[----:B------:R0:W5:Y:S02]  /*06a0*/  LDG.E.64 R6, desc[UR6][R10.64] ;  /* 0x000000060a067981 */ /* 0x000164000c1e1b00 */
.L_x_158:
[----:B------:R-:W-:Y:S05]  /*06b0*/  BSYNC.RECONVERGENT B0 ;  /* 0x0000000000007941 */ /* 0x000fea0003800200 */
.L_x_157:
[----:B-----5:R1:W-:Y:S04]  /*06c0*/  STG.E.64 desc[UR6][R12.64], R6 ;  /* 0x000000060c007986 */ /* 0x0203e8000c101b06 */
[----:B------:R-:W2:Y:S01]  /*06d0*/  @P1 LDG.E.64 R8, desc[UR6][R4.64] ;  /* 0x0000000604081981 */ /* 0x000ea2000c1e1b00 */
[----:B------:R-:W-:Y:S01]  /*06e0*/  ISETP.GE.AND P0, PT, R2, 0x2, PT ;  /* 0x000000020200780c */ /* 0x000fe20003f06270 */
[----:B0-----:R-:W-:Y:S01]  /*06f0*/  IMAD.WIDE R10, R0, 0x8, R12 ;  /* 0x00000008000a7825 */ /* 0x001fe200078e020c */
[----:B------:R-:W-:-:S11]  /*0700*/  CS2R R14, SRZ ;  /* 0x00000000000e7805 */ /* 0x000fd6000001ff00 */
[----:B------:R-:W-:Y:S01]  /*0710*/  @P0 IMAD.WIDE R18, R16, 0x8, R4 ;  /* 0x0000000810120825 */ /* 0x000fe200078e0204 */
[----:B--2---:R0:W-:Y:S04]  /*0720*/  STG.E.64 desc[UR6][R10.64], R8 ;  /* 0x000000080a007986 */ /* 0x0041e8000c101b06 */
[----:B------:R-:W2:Y:S01]  /*0730*/  @P0 LDG.E.64 R14, desc[UR6][R18.64] ;  /* 0x00000006120e0981 */ /* 0x000ea2000c1e1b00 */
[----:B------:R-:W-:Y:S02]  /*0740*/  ISETP.GE.AND P0, PT, R2, 0x3, PT ;  /* 0x000000030200780c */ /* 0x000fe40003f06270 */
[----:B------:R-:W-:Y:S01]  /*0750*/  CS2R R22, SRZ ;  /* 0x0000000000167805 */ /* 0x000fe2000001ff00 */
[----:B------:R-:W-:-:S10]  /*0760*/  IMAD.WIDE R20, R0, 0x8, R10 ;  /* 0x0000000800147825 */ /* 0x000fd400078e020a */
[----:B-1----:R-:W-:Y:S01]  /*0770*/  @P0 IMAD.WIDE R6, R16, 0x10, R4 ;  /* 0x0000001010060825 */ /* 0x002fe200078e0204 */
[----:B--2---:R1:W-:Y:S04]  /*0780*/  STG.E.64 desc[UR6][R20.64], R14 ;  /* 0x0000000e14007986 */ /* 0x0043e8000c101b06 */
[----:B------:R-:W2:Y:S01]  /*0790*/  @P0 LDG.E.64 R22, desc[UR6][R6.64] ;  /* 0x0000000606160981 */ /* 0x000ea2000c1e1b00 */
[----:B------:R-:W-:Y:S02]  /*07a0*/  ISETP.GE.AND P0, PT, R2, 0x4, PT ;  /* 0x000000040200780c */ /* 0x000fe40003f06270 */
[----:B------:R-:W-:Y:S01]  /*07b0*/  CS2R R24, SRZ ;  /* 0x0000000000187805 */ /* 0x000fe2000001ff00 */
[----:B------:R-:W-:-:S10]  /*07c0*/  IMAD.WIDE R12, R0, 0x8, R20 ;  /* 0x00000008000c7825 */ /* 0x000fd400078e0214 */
[----:B0-----:R-:W-:Y:S01]  /*07d0*/  @P0 IMAD.WIDE R8, R16, 0x18, R4 ;  /* 0x0000001810080825 */ /* 0x001fe200078e0204 */
        /* <DEDUP_REMOVED lines=350> */
[----:B------:R-:W-:Y:S01]  /*1dc0*/  ISETP.GE.AND P0, PT, R2, 0x3f, PT ;  /* 0x0000003f0200780c */ /* 0x000fe20003f06270 */
[C---:B------:R-:W-:Y:S01]  /*1dd0*/  IMAD.WIDE R2, R0.reuse, 0x8, R8 ;  /* 0x0000000800027825 */ /* 0x040fe200078e0208 */
[----:B------:R-:W-:Y:S01]  /*1de0*/  BSSY.RECONVERGENT B0, `(.L_x_159) ;  /* 0x0000007000007945 */ /* 0x000fe20003800200 */
[----:B-1----:R-:W-:Y:S02]  /*1df0*/  CS2R R6, SRZ ;  /* 0x0000000000067805 */ /* 0x002fe4000001ff00 */
[----:B------:R-:W-:Y:S01]  /*1e00*/  IMAD.WIDE R14, R0, 0x8, R2 ;  /* 0x00000008000e7825 */ /* 0x000fe200078e0202 */
[----:B--2---:R0:W-:Y:S07]  /*1e10*/  STG.E.64 desc[UR6][R2.64], R20 ;  /* 0x0000001402007986 */ /* 0x0041ee000c101b06 */
[----:B------:R-:W-:Y:S05]  /*1e20*/  @!P0 BRA `(.L_x_160) ;  /* 0x0000000000088947 */ /* 0x000fea0003800000 */
[----:B------:R-:W-:-:S05]  /*1e30*/  IMAD.WIDE R4, R16, 0x1f0, R4 ;  /* 0x000001f010047825 */ /* 0x000fca00078e0204 */
[----:B------:R1:W5:Y:S02]  /*1e40*/  LDG.E.64 R6, desc[UR6][R4.64] ;  /* 0x0000000604067981 */ /* 0x000364000c1e1b00 */
.L_x_160:
[----:B------:R-:W-:Y:S05]  /*1e50*/  BSYNC.RECONVERGENT B0 ;  /* 0x0000000000007941 */ /* 0x000fea0003800200 */
.L_x_159:
[----:B-----5:R-:W-:Y:S01]  /*1e60*/  STG.E.64 desc[UR6][R14.64], R6 ;  /* 0x000000060e007986 */ /* 0x020fe2000c101b06 */
[----:B------:R-:W-:Y:S05]  /*1e70*/  EXIT ;  /* 0x000000000000794d */ /* 0x000fea0003800000 */
.L_x_161:
        /* <DEDUP_REMOVED lines=16> */
.L_x_496:


//--------------------- .text._Z18clacpy_full_kerneliiPK6float2iPS_i --------------------------
	.section	.text._Z18clacpy_full_kerneliiPK6float2iPS_i,"ax",@progbits
	.align	128
        .global         _Z18clacpy_full_kerneliiPK6float2iPS_i
        .type           _Z18clacpy_full_kerneliiPK6float2iPS_i,@function
        .size           _Z18clacpy_full_kerneliiPK6float2iPS_i,(.L_x_497 - _Z18clacpy_full_kerneliiPK6float2iPS_i)
        .other          _Z18clacpy_full_kerneliiPK6float2iPS_i,@"STO_CUDA_ENTRY STV_DEFAULT"
_Z18clacpy_full_kerneliiPK6float2iPS_i:
.text._Z18clacpy_full_kerneliiPK6float2iPS_i:
        /* <DEDUP_REMOVED lines=8> */
[----:B------:R-:W1:Y:S07]  /*0080*/  LDCU.64 UR6, c[0x0][0x358] ;  /* 0x00006b00ff0677ac */ /* 0x000e6e0008000a00 */
[----:B------:R-:W2:Y:S08]  /*0090*/  LDC R6, c[0x0][0x384] ;  /* 0x0000e100ff067b82 */ /* 0x000eb00000000800 */
[----:B------:R-:W3:Y:S08]  /*00a0*/  LDC R7, c[0x0][0x390] ;  /* 0x0000e400ff077b82 */ /* 0x000ef00000000800 */
[----:B------:R-:W4:Y:S01]  /*00b0*/  LDC R9, c[0x0][0x3a0] ;  /* 0x0000e800ff097b82 */ /* 0x000f220000000800 */
[----:B0-----:R-:W-:-:S04]  /*00c0*/  USHF.L.U32 UR4, UR4, 0x6, URZ ;  /* 0x0000000604047899 */ /* 0x001fc800080006ff */
[----:B------:R-:W-:-:S03]  /*00d0*/  UIADD3 UR5, UPT, UPT, UR4, 0x40, URZ ;  /* 0x0000004004057890 */ /* 0x000fc6000fffe0ff */
[----:B------:R-:W0:Y:S03]  /*00e0*/  LDC.64 R2, c[0x0][0x388] ;  /* 0x0000e200ff027b82 */ /* 0x000e260000000a00 */
[----:B--2---:R-:W-:-:S05]  /*00f0*/  ISETP.LT.AND P0, PT, R6, UR5, PT ;  /* 0x0000000506007c0c */ /* 0x004fca000bf01270 */
[----:B------:R-:W2:Y:S01]  /*0100*/  LDC.64 R4, c[0x0][0x398] ;  /* 0x0000e600ff047b82 */ /* 0x000ea20000000a00 */
[--C-:B---3--:R-:W-:Y:S02]  /*0110*/  IMAD R11, R7, UR4, R0.reuse ;  /* 0x00000004070b7c24 */ /* 0x108fe4000f8e0200 */
[----:B----4-:R-:W-:Y:S02]  /*0120*/  IMAD R13, R9, UR4, R0 ;  /* 0x00000004090d7c24 */ /* 0x010fe4000f8e0200 */
[----:B0-----:R-:W-:-:S04]  /*0130*/  IMAD.WIDE R2, R11, 0x8, R2 ;  /* 0x000000080b027825 */ /* 0x001fc800078e0202 */
[----:B--2---:R-:W-:Y:S01]  /*0140*/  IMAD.WIDE R4, R13, 0x8, R4 ;  /* 0x000000080d047825 */ /* 0x004fe200078e0204 */
[----:B-1----:R-:W-:Y:S06]  /*0150*/  @!P0 BRA `(.L_x_162) ;  /* 0x0000000800b88947 */ /* 0x002fec0003800000 */
[----:B------:R-:W-:-:S13]  /*0160*/  ISETP.LE.AND P0, PT, R6, UR4, PT ;  /* 0x0000000406007c0c */ /* 0x000fda000bf03270 */
[----:B------:R-:W-:Y:S05]  /*0170*/  @P0 EXIT ;  /* 0x000000000000094d */ /* 0x000fea0003800000 */
[----:B------:R-:W-:-:S06]  /*0180*/  ULOP3.LUT UR4, URZ, UR4, URZ, 0x33, !UPT ;  /* 0x00000004ff047292 */ /* 0x000fcc000f8e33ff */
[----:B------:R-:W-:-:S04]  /*0190*/  IADD3 R0, PT, PT, R6, UR4, RZ ;  /* 0x0000000406007c10 */ /* 0x000fc8000fffe0ff */
[C---:B------:R-:W-:Y:S02]  /*01a0*/  ISETP.GE.U32.AND P0, PT, R0.reuse, 0x3, PT ;  /* 0x000000030000780c */ /* 0x040fe40003f06070 */
[----:B------:R-:W-:-:S04]  /*01b0*/  VIMNMX.U32 R6, PT, PT, R0, 0x3f, PT ;  /* 0x0000003f00067848 */ /* 0x000fc80003fe0000 */
[----:B------:R-:W-:Y:S01]  /*01c0*/  IADD3 R0, PT, PT, R6, 0x1, RZ ;  /* 0x0000000106007810 */ /* 0x000fe20007ffe0ff */
[----:B------:R-:W-:-:S03]  /*01d0*/  HFMA2 R6, -RZ, RZ, 0, 0 ;  /* 0x00000000ff067431 */ /* 0x000fc600000001ff */
[----:B------:R-:W-:-:S03]  /*01e0*/  LOP3.LUT R8, R0, 0x3, RZ, 0xc0, !PT ;  /* 0x0000000300087812 */ /* 0x000fc600078ec0ff */
[----:B------:R-:W-:Y:S05]  /*01f0*/  @!P0 BRA `(.L_x_163) ;  /* 0x0000000800548947 */ /* 0x000fea0003800000 */
[----:B------:R-:W-:Y:S02]  /*0200*/  LOP3.LUT R6, R0, 0x7c, RZ, 0xc0, !PT ;  /* 0x0000007c00067812 */ /* 0x000fe400078ec0ff */
[----:B------:R-:W-:Y:S02]  /*0210*/  CS2R R10, SRZ ;  /* 0x00000000000a7805 */ /* 0x000fe4000001ff00 */
[----:B------:R-:W-:-:S04]  /*0220*/  IADD3 R0, PT, PT, -R6, RZ, RZ ;  /* 0x000000ff06007210 */ /* 0x000fc80007ffe1ff */
[----:B------:R-:W-:-:S13]  /*0230*/  ISETP.GE.AND P0, PT, R0, RZ, PT ;  /* 0x000000ff0000720c */ /* 0x000fda0003f06270 */
[----:B------:R-:W-:Y:S05]  /*0240*/  @P0 BRA `(.L_x_164) ;  /* 0x0000000400ec0947 */ /* 0x000fea0003800000 */
[----:B------:R-:W-:Y:S02]  /*0250*/  IADD3 R12, PT, PT, -R0, RZ, RZ ;  /* 0x000000ff000c7210 */ /* 0x000fe40007ffe1ff */
[----:B------:R-:W-:Y:S02]  /*0260*/  PLOP3.LUT P0, PT, PT, PT, PT, 0x80, 0x8 ;  /* 0x000000000008781c */ /* 0x000fe40003f0f070 */
[----:B------:R-:W-:-:S13]  /*0270*/  ISETP.GT.AND P1, PT, R12, 0xc, PT ;  /* 0x0000000c0c00780c */ /* 0x000fda0003f24270 */
[----:B------:R-:W-:Y:S05]  /*0280*/  @!P1 BRA `(.L_x_165) ;  /* 0x0000000400309947 */ /* 0x000fea0003800000 */
[----:B------:R-:W-:-:S13]  /*0290*/  PLOP3.LUT P0, PT, PT, PT, PT, 0x8, 0x80 ;  /* 0x000000000080781c */ /* 0x000fda0003f0e170 */
.L_x_166:
[----:B0-----:R-:W-:-:S05]  /*02a0*/  IMAD.WIDE R16, R11, 0x8, R2 ;  /* 0x000000080b107825 */ /* 0x001fca00078e0202 */
[----:B------:R-:W2:Y:S01]  /*02b0*/  LDG.E.64 R26, desc[UR6][R16.64] ;  /* 0x00000006101a7981 */ /* 0x000ea2000c1e1b00 */
[----:B------:R-:W-:-:S04]  /*02c0*/  IMAD.WIDE R14, R10, 0x8, R4 ;  /* 0x000000080a0e7825 */ /* 0x000fc800078e0204 */
[----:B------:R-:W-:Y:S01]  /*02d0*/  IMAD.WIDE R20, R7, 0x8, R16 ;  /* 0x0000000807147825 */ /* 0x000fe200078e0210 */
[----:B--2---:R0:W-:Y:S04]  /*02e0*/  STG.E.64 desc[UR6][R14.64], R26 ;  /* 0x0000001a0e007986 */ /* 0x0041e8000c101b06 */
[----:B------:R-:W2:Y:S01]  /*02f0*/  LDG.E.64 R28, desc[UR6][R20.64] ;  /* 0x00000006141c7981 */ /* 0x000ea2000c1e1b00 */
[----:B------:R-:W-:-:S04]  /*0300*/  IMAD.WIDE R18, R9, 0x8, R14 ;  /* 0x0000000809127825 */ /* 0x000fc800078e020e */
[----:B------:R-:W-:Y:S01]  /*0310*/  IMAD.WIDE R22, R7, 0x8, R20 ;  /* 0x0000000807167825 */ /* 0x000fe200078e0214 */
[----:B--2---:R-:W-:Y:S04]  /*0320*/  STG.E.64 desc[UR6][R18.64], R28 ;  /* 0x0000001c12007986 */ /* 0x004fe8000c101b06 */
[----:B------:R-:W2:Y:S01]  /*0330*/  LDG.E.64 R20, desc[UR6][R22.64] ;  /* 0x0000000616147981 */ /* 0x000ea2000c1e1b00 */
[----:B------:R-:W-:-:S04]  /*0340*/  IMAD.WIDE R12, R9, 0x8, R18 ;  /* 0x00000008090c7825 */ /* 0x000fc800078e0212 */
[C---:B------:R-:W-:Y:S01]  /*0350*/  IMAD.WIDE R24, R7.reuse, 0x8, R22 ;  /* 0x0000000807187825 */ /* 0x040fe200078e0216 */
[----:B------:R-:W-:Y:S01]  /*0360*/  LEA R11, R7, R11, 0x2 ;  /* 0x0000000b070b7211 */ /* 0x000fe200078e10ff */
[----:B--2---:R-:W-:Y:S04]  /*0370*/  STG.E.64 desc[UR6][R12.64], R20 ;  /* 0x000000140c007986 */ /* 0x004fe8000c101b06 */
[----:B------:R-:W2:Y:S01]  /*0380*/  LDG.E.64 R24, desc[UR6][R24.64] ;  /* 0x0000000618187981 */ /* 0x000ea2000c1e1b00 */
[----:B------:R-:W-:-:S04]  /*0390*/  IMAD.WIDE R16, R9, 0x8, R12 ;  /* 0x0000000809107825 */ /* 0x000fc800078e020c */
[----:B0-----:R-:W-:Y:S01]  /*03a0*/  IMAD.WIDE R14, R11, 0x8, R2 ;  /* 0x000000080b0e7825 */ /* 0x001fe200078e0202 */
[----:B------:R-:W-:Y:S01]  /*03b0*/  LEA R10, R9, R10, 0x2 ;  /* 0x0000000a090a7211 */ /* 0x000fe200078e10ff */
[----:B--2---:R0:W-:Y:S04]  /*03c0*/  STG.E.64 desc[UR6][R16.64], R24 ;  /* 0x0000001810007986 */ /* 0x0041e8000c101b06 */
[----:B0-----:R-:W2:Y:S01]  /*03d0*/  LDG.E.64 R16, desc[UR6][R14.64] ;  /* 0x000000060e107981 */ /* 0x001ea2000c1e1b00 */
[----:B------:R-:W-:-:S04]  /*03e0*/  IMAD.WIDE R18, R10, 0x8, R4 ;  /* 0x000000080a127825 */ /* 0x000fc800078e0204 */
[----:B------:R-:W-:Y:S01]  /*03f0*/  IMAD.WIDE R22, R7, 0x8, R14 ;  /* 0x0000000807167825 */ /* 0x000fe200078e020e */
[----:B--2---:R-:W-:Y:S04]  /*0400*/  STG.E.64 desc[UR6][R18.64], R16 ;  /* 0x0000001012007986 */ /* 0x004fe8000c101b06 */
[----:B------:R-:W2:Y:S01]  /*0410*/  LDG.E.64 R28, desc[UR6][R22.64] ;  /* 0x00000006161c7981 */ /* 0x000ea2000c1e1b00 */
[----:B------:R-:W-:-:S04]  /*0420*/  IMAD.WIDE R20, R9, 0x8, R18 ;  /* 0x0000000809147825 */ /* 0x000fc800078e0212 */
[----:B------:R-:W-:Y:S01]  /*0430*/  IMAD.WIDE R24, R7, 0x8, R22 ;  /* 0x0000000807187825 */ /* 0x000fe200078e0216 */
[----:B--2---:R0:W-:Y:S04]  /*0440*/  STG.E.64 desc[UR6][R20.64], R28 ;  /* 0x0000001c14007986 */ /* 0x0041e8000c101b06 */
[----:B0-----:R-:W2:Y:S01]  /*0450*/  LDG.E.64 R28, desc[UR6][R24.64] ;  /* 0x00000006181c7981 */ /* 0x001ea2000c1e1b00 */
[----:B------:R-:W-:-:S04]  /*0460*/  IMAD.WIDE R12, R9, 0x8, R20 ;  /* 0x00000008090c7825 */ /* 0x000fc800078e0214 */
[C---:B------:R-:W-:Y:S01]  /*0470*/  IMAD.WIDE R26, R7.reuse, 0x8, R24 ;  /* 0x00000008071a7825 */ /* 0x040fe200078e0218 */
[----:B------:R-:W-:Y:S01]  /*0480*/  LEA R11, R7, R11, 0x2 ;  /* 0x0000000b070b7211 */ /* 0x000fe200078e10ff */
[----:B--2---:R-:W-:Y:S04]  /*0490*/  STG.E.64 desc[UR6][R12.64], R28 ;  /* 0x0000001c0c007986 */ /* 0x004fe8000c101b06 */
[----:B------:R-:W2:Y:S01]  /*04a0*/  LDG.E.64 R26, desc[UR6][R26.64] ;  /* 0x000000061a1a7981 */ /* 0x000ea2000c1e1b00 */
[----:B------:R-:W-:-:S04]  /*04b0*/  IMAD.WIDE R16, R9, 0x8, R12 ;  /* 0x0000000809107825 */ /* 0x000fc800078e020c */
[----:B------:R-:W-:Y:S01]  /*04c0*/  IMAD.WIDE R14, R11, 0x8, R2 ;  /* 0x000000080b0e7825 */ /* 0x000fe200078e0202 */
[----:B------:R-:W-:Y:S01]  /*04d0*/  LEA R10, R9, R10, 0x2 ;  /* 0x0000000a090a7211 */ /* 0x000fe200078e10ff */
[----:B--2---:R0:W-:Y:S04]  /*04e0*/  STG.E.64 desc[UR6][R16.64], R26 ;  /* 0x0000001a10007986 */ /* 0x0041e8000c101b06 */
[----:B0-----:R-:W2:Y:S01]  /*04f0*/  LDG.E.64 R16, desc[UR6][R14.64] ;  /* 0x000000060e107981 */ /* 0x001ea2000c1e1b00 */
[----:B------:R-:W-:-:S04]  /*0500*/  IMAD.WIDE R18, R10, 0x8, R4 ;  /* 0x000000080a127825 */ /* 0x000fc800078e0204 */
[----:B------:R-:W-:Y:S01]  /*0510*/  IMAD.WIDE R22, R7, 0x8, R14 ;  /* 0x0000000807167825 */ /* 0x000fe200078e020e */
[----:B--2---:R0:W-:Y:S04]  /*0520*/  STG.E.64 desc[UR6][R18.64], R16 ;  /* 0x0000001012007986 */ /* 0x0041e8000c101b06 */
[----:B------:R-:W2:Y:S01]  /*0530*/  LDG.E.64 R28, desc[UR6][R22.64] ;  /* 0x00000006161c7981 */ /* 0x000ea2000c1e1b00 */
[----:B------:R-:W-:-:S04]  /*0540*/  IMAD.WIDE R20, R9, 0x8, R18 ;  /* 0x0000000809147825 */ /* 0x000fc800078e0212 */
[----:B------:R-:W-:Y:S01]  /*0550*/  IMAD.WIDE R24, R7, 0x8, R22 ;  /* 0x0000000807187825 */ /* 0x000fe200078e0216 */
[----:B--2---:R1:W-:Y:S04]  /*0560*/  STG.E.64 desc[UR6][R20.64], R28 ;  /* 0x0000001c14007986 */ /* 0x0043e8000c101b06 */
[----:B------:R-:W2:Y:S01]  /*0570*/  LDG.E.64 R22, desc[UR6][R24.64] ;  /* 0x0000000618167981 */ /* 0x000ea2000c1e1b00 */
[----:B------:R-:W-:-:S04]  /*0580*/  IMAD.WIDE R12, R9, 0x8, R20 ;  /* 0x00000008090c7825 */ /* 0x000fc800078e0214 */
[C---:B------:R-:W-:Y:S01]  /*0590*/  IMAD.WIDE R26, R7.reuse, 0x8, R24 ;  /* 0x00000008071a7825 */ /* 0x040fe200078e0218 */
[----:B------:R-:W-:Y:S01]  /*05a0*/  LEA R11, R7, R11, 0x2 ;  /* 0x0000000b070b7211 */ /* 0x000fe200078e10ff */
[----:B--2---:R2:W-:Y:S04]  /*05b0*/  STG.E.64 desc[UR6][R12.64], R22 ;  /* 0x000000160c007986 */ /* 0x0045e8000c101b06 */
[----:B------:R-:W3:Y:S01]  /*05c0*/  LDG.E.64 R26, desc[UR6][R26.64] ;  /* 0x000000061a1a7981 */ /* 0x000ee2000c1e1b00 */
[----:B0-----:R-:W-:-:S04]  /*05d0*/  IMAD.WIDE R16, R9, 0x8, R12 ;  /* 0x0000000809107825 */ /* 0x001fc800078e020c */
[----:B------:R-:W-:Y:S01]  /*05e0*/  IMAD.WIDE R14, R11, 0x8, R2 ;  /* 0x000000080b0e7825 */ /* 0x000fe200078e0202 */
[----:B------:R-:W-:Y:S01]  /*05f0*/  LEA R10, R9, R10, 0x2 ;  /* 0x0000000a090a7211 */ /* 0x000fe200078e10ff */
[----:B---3--:R0:W-:Y:S04]  /*0600*/  STG.E.64 desc[UR6][R16.64], R26 ;  /* 0x0000001a10007986 */ /* 0x0081e8000c101b06 */
[----:B-1----:R-:W3:Y:S01]  /*0610*/  LDG.E.64 R28, desc[UR6][R14.64] ;  /* 0x000000060e1c7981 */ /* 0x002ee2000c1e1b00 */
[----:B------:R-:W-:-:S04]  /*0620*/  IMAD.WIDE R18, R10, 0x8, R4 ;  /* 0x000000080a127825 */ /* 0x000fc800078e0204 */
[----:B------:R-:W-:Y:S01]  /*0630*/  IMAD.WIDE R20, R7, 0x8, R14 ;  /* 0x0000000807147825 */ /* 0x000fe200078e020e */
[----:B---3--:R-:W-:Y:S04]  /*0640*/  STG.E.64 desc[UR6][R18.64], R28 ;  /* 0x0000001c12007986 */ /* 0x008fe8000c101b06 */
[----:B------:R-:W3:Y:S01]  /*0650*/  LDG.E.64 R24, desc[UR6][R20.64] ;  /* 0x0000000614187981 */ /* 0x000ee2000c1e1b00 */
[----:B--2---:R-:W-:-:S04]  /*0660*/  IMAD.WIDE R12, R9, 0x8, R18 ;  /* 0x00000008090c7825 */ /* 0x004fc800078e0212 */
[----:B------:R-:W-:Y:S01]  /*0670*/  IMAD.WIDE R22, R7, 0x8, R20 ;  /* 0x0000000807167825 */ /* 0x000fe200078e0214 */
[----:B---3--:R1:W-:Y:S04]  /*0680*/  STG.E.64 desc[UR6][R12.64], R24 ;  /* 0x000000180c007986 */ /* 0x0083e8000c101b06 */
[----:B------:R-:W2:Y:S01]  /*0690*/  LDG.E.64 R20, desc[UR6][R22.64] ;  /* 0x0000000616147981 */ /* 0x000ea2000c1e1b00 */
[----:B0-----:R-:W-:-:S04]  /*06a0*/  IMAD.WIDE R16, R9, 0x8, R12 ;  /* 0x0000000809107825 */ /* 0x001fc800078e020c */
[----:B-1----:R-:W-:Y:S01]  /*06b0*/  IMAD.WIDE R24, R7, 0x8, R22 ;  /* 0x0000000807187825 */ /* 0x002fe200078e0216 */
[----:B------:R-:W-:Y:S01]  /*06c0*/  IADD3 R0, PT, PT, R0, 0x10, RZ ;  /* 0x0000001000007810 */ /* 0x000fe20007ffe0ff */
[----:B--2---:R0:W-:Y:S04]  /*06d0*/  STG.E.64 desc[UR6][R16.64], R20 ;  /* 0x0000001410007986 */ /* 0x0041e8000c101b06 */
[----:B------:R-:W2:Y:S01]  /*06e0*/  LDG.E.64 R26, desc[UR6][R24.64] ;  /* 0x00000006181a7981 */ /* 0x000ea2000c1e1b00 */
[----:B------:R-:W-:Y:S01]  /*06f0*/  ISETP.GE.AND P1, PT, R0, -0xc, PT ;  /* 0xfffffff40000780c */ /* 0x000fe20003f26270 */
[----:B------:R-:W-:Y:S01]  /*0700*/  IMAD.WIDE R14, R9, 0x8, R16 ;  /* 0x00000008090e7825 */ /* 0x000fe200078e0210 */
[----:B------:R-:W-:Y:S02]  /*0710*/  LEA R11, R7, R11, 0x2 ;  /* 0x0000000b070b7211 */ /* 0x000fe400078e10ff */
[----:B------:R-:W-:-:S02]  /*0720*/  LEA R10, R9, R10, 0x2 ;  /* 0x0000000a090a7211 */ /* 0x000fc400078e10ff */
[----:B--2---:R0:W-:Y:S07]  /*0730*/  STG.E.64 desc[UR6][R14.64], R26 ;  /* 0x0000001a0e007986 */ /* 0x0041ee000c101b06 */
[----:B------:R-:W-:Y:S05]  /*0740*/  @!P1 BRA `(.L_x_166) ;  /* 0xfffffff800d49947 */ /* 0x000fea000383ffff */
.L_x_165:
[----:B------:R-:W-:-:S04]  /*0750*/  IADD3 R12, PT, PT, -R0, RZ, RZ ;  /* 0x000000ff000c7210 */ /* 0x000fc80007ffe1ff */
[----:B------:R-:W-:-:S13]  /*0760*/  ISETP.GT.AND P1, PT, R12, 0x4, PT ;  /* 0x000000040c00780c */ /* 0x000fda0003f24270 */
[----:B------:R-:W-:Y:S05]  /*0770*/  @!P1 BRA `(.L_x_167) ;  /* 0x0000000000989947 */ /* 0x000fea0003800000 */
        /* <DEDUP_REMOVED lines=9> */
[----:B0-----:R-:W2:Y:S01]  /*0810*/  LDG.E.64 R26, desc[UR6][R22.64] ;  /* 0x00000006161a7981 */ /* 0x001ea2000c1e1b00 */
[----:B------:R-:W-:-:S04]  /*0820*/  IMAD.WIDE R12, R9, 0x8, R18 ;  /* 0x00000008090c7825 */ /* 0x000fc800078e0212 */
[C---:B------:R-:W-:Y:S01]  /*0830*/  IMAD.WIDE R24, R7.reuse, 0x8, R22 ;  /* 0x0000000807187825 */ /* 0x040fe200078e0216 */
[----:B------:R-:W-:Y:S01]  /*0840*/  LEA R11, R7, R11, 0x2 ;  /* 0x0000000b070b7211 */ /* 0x000fe200078e10ff */
[----:B--2---:R0:W-:Y:S04]  /*0850*/  STG.E.64 desc[UR6][R12.64], R26 ;  /* 0x0000001a0c007986 */ /* 0x0041e8000c101b06 */
        /* <DEDUP_REMOVED lines=9> */
[----:B------:R-:W3:Y:S01]  /*08f0*/  LDG.E.64 R28, desc[UR6][R20.64] ;  /* 0x00000006141c7981 */ /* 0x000ee2000c1e1b00 */
[----:B------:R-:W-:-:S04]  /*0900*/  IMAD.WIDE R12, R9, 0x8, R18 ;  /* 0x00000008090c7825 */ /* 0x000fc800078e0212 */
[----:B------:R-:W-:Y:S01]  /*0910*/  IMAD.WIDE R22, R7, 0x8, R20 ;  /* 0x0000000807167825 */ /* 0x000fe200078e0214 */
[----:B---3--:R2:W-:Y:S04]  /*0920*/  STG.E.64 desc[UR6][R12.64], R28 ;  /* 0x0000001c0c007986 */ /* 0x0085e8000c101b06 */
[----:B------:R-:W3:Y:S01]  /*0930*/  LDG.E.64 R20, desc[UR6][R22.64] ;  /* 0x0000000616147981 */ /* 0x000ee2000c1e1b00 */
[----:B-1----:R-:W-:-:S04]  /*0940*/  IMAD.WIDE R16, R9, 0x8, R12 ;  /* 0x0000000809107825 */ /* 0x002fc800078e020c */
[----:B------:R-:W-:Y:S01]  /*0950*/  IMAD.WIDE R24, R7, 0x8, R22 ;  /* 0x0000000807187825 */ /* 0x000fe200078e0216 */
[----:B---3--:R2:W-:Y:S05]  /*0960*/  STG.E.64 desc[UR6][R16.64], R20 ;  /* 0x0000001410007986 */ /* 0x0085ea000c101b06 */
[----:B------:R-:W3:Y:S01]  /*0970*/  LDG.E.64 R24, desc[UR6][R24.64] ;  /* 0x0000000618187981 */ /* 0x000ee2000c1e1b00 */
[----:B------:R-:W-:Y:S01]  /*0980*/  IMAD.WIDE R14, R9, 0x8, R16 ;  /* 0x00000008090e7825 */ /* 0x000fe200078e0210 */
[----:B------:R-:W-:Y:S02]  /*0990*/  PLOP3.LUT P0, PT, PT, PT, PT, 0x8, 0x80 ;  /* 0x000000000080781c */ /* 0x000fe40003f0e170 */
[----:B------:R-:W-:-:S02]  /*09a0*/  IADD3 R0, PT, PT, R0, 0x8, RZ ;  /* 0x0000000800007810 */ /* 0x000fc40007ffe0ff */
[----:B------:R-:W-:Y:S02]  /*09b0*/  LEA R11, R7, R11, 0x2 ;  /* 0x0000000b070b7211 */ /* 0x000fe400078e10ff */
[----:B------:R-:W-:Y:S01]  /*09c0*/  LEA R10, R9, R10, 0x2 ;  /* 0x0000000a090a7211 */ /* 0x000fe200078e10ff */
[----:B---3--:R2:W-:Y:S06]  /*09d0*/  STG.E.64 desc[UR6][R14.64], R24 ;  /* 0x000000180e007986 */ /* 0x0085ec000c101b06 */
.L_x_167:
[----:B------:R-:W-:-:S13]  /*09e0*/  ISETP.NE.OR P0, PT, R0, RZ, P0 ;  /* 0x000000ff0000720c */ /* 0x000fda0000705670 */
[----:B------:R-:W-:Y:S05]  /*09f0*/  @!P0 BRA `(.L_x_163) ;  /* 0x0000000000548947 */ /* 0x000fea0003800000 */
.L_x_164:
[----:B012---:R-:W-:-:S05]  /*0a00*/  IMAD.WIDE R14, R11, 0x8, R2 ;  /* 0x000000080b0e7825 */ /* 0x007fca00078e0202 */
[----:B------:R-:W2:Y:S01]  /*0a10*/  LDG.E.64 R26, desc[UR6][R14.64] ;  /* 0x000000060e1a7981 */ /* 0x000ea2000c1e1b00 */
        /* <DEDUP_REMOVED lines=9> */
[----:B------:R-:W-:Y:S01]  /*0ab0*/  IMAD.WIDE R24, R7, 0x8, R22 ;  /* 0x0000000807187825 */ /* 0x000fe200078e0216 */
[----:B------:R-:W-:-:S04]  /*0ac0*/  IADD3 R0, PT, PT, R0, 0x4, RZ ;  /* 0x0000000400007810 */ /* 0x000fc80007ffe0ff */
[----:B------:R-:W-:Y:S01]  /*0ad0*/  ISETP.NE.AND P0, PT, R0, RZ, PT ;  /* 0x000000ff0000720c */ /* 0x000fe20003f05270 */
[----:B--2---:R1:W-:Y:S04]  /*0ae0*/  STG.E.64 desc[UR6][R20.64], R18 ;  /* 0x0000001214007986 */ /* 0x0043e8000c101b06 */
[----:B------:R-:W2:Y:S01]  /*0af0*/  LDG.E.64 R24, desc[UR6][R24.64] ;  /* 0x0000000618187981 */ /* 0x000ea2000c1e1b00 */
[C---:B------:R-:W-:Y:S01]  /*0b00*/  IMAD.WIDE R14, R9.reuse, 0x8, R20 ;  /* 0x00000008090e7825 */ /* 0x040fe200078e0214 */
[----:B------:R-:W-:Y:S02]  /*0b10*/  LEA R10, R9, R10, 0x2 ;  /* 0x0000000a090a7211 */ /* 0x000fe400078e10ff */
[----:B------:R-:W-:Y:S02]  /*0b20*/  LEA R11, R7, R11, 0x2 ;  /* 0x0000000b070b7211 */ /* 0x000fe400078e10ff */
[----:B--2---:R1:W-:Y:S02]  /*0b30*/  STG.E.64 desc[UR6][R14.64], R24 ;  /* 0x000000180e007986 */ /* 0x0043e4000c101b06 */
[----:B------:R-:W-:Y:S05]  /*0b40*/  @P0 BRA `(.L_x_164) ;  /* 0xfffffffc00ac0947 */ /* 0x000fea000383ffff */
.L_x_163:
[----:B------:R-:W-:-:S13]  /*0b50*/  ISETP.NE.AND P0, PT, R8, RZ, PT ;  /* 0x000000ff0800720c */ /* 0x000fda0003f05270 */
[----:B------:R-:W-:Y:S05]  /*0b60*/  @!P0 EXIT ;  /* 0x000000000000894d */ /* 0x000fea0003800000 */
[----:B------:R-:W-:Y:S01]  /*0b70*/  IMAD R0, R6, R7, RZ ;  /* 0x0000000706007224 */ /* 0x000fe200078e02ff */
[----:B------:R-:W-:Y:S01]  /*0b80*/  IADD3 R8, PT, PT, -R8, RZ, RZ ;  /* 0x000000ff08087210 */ /* 0x000fe20007ffe1ff */
[----:B------:R-:W-:-:S07]  /*0b90*/  IMAD R6, R6, R9, RZ ;  /* 0x0000000906067224 */ /* 0x000fce00078e02ff */
.L_x_168:
[----:B-123--:R-:W-:-:S06]  /*0ba0*/  IMAD.WIDE R12, R0, 0x8, R2 ;  /* 0x00000008000c7825 */ /* 0x00efcc00078e0202 */
[----:B------:R-:W2:Y:S01]  /*0bb0*/  LDG.E.64 R12, desc[UR6][R12.64] ;  /* 0x000000060c0c7981 */ /* 0x000ea2000c1e1b00 */
[----:B------:R-:W-:Y:S01]  /*0bc0*/  IADD3 R8, PT, PT, R8, 0x1, RZ ;  /* 0x0000000108087810 */ /* 0x000fe20007ffe0ff */
[----:B------:R-:W-:Y:S01]  /*0bd0*/  IMAD.WIDE R10, R6, 0x8, R4 ;  /* 0x00000008060a7825 */ /* 0x000fe200078e0204 */
[----:B------:R-:W-:Y:S02]  /*0be0*/  IADD3 R0, PT, PT, R0, R7, RZ ;  /* 0x0000000700007210 */ /* 0x000fe40007ffe0ff */
[----:B------:R-:W-:Y:S02]  /*0bf0*/  ISETP.NE.AND P0, PT, R8, RZ, PT ;  /* 0x000000ff0800720c */ /* 0x000fe40003f05270 */
[----:B------:R-:W-:Y:S01]  /*0c00*/  IADD3 R6, PT, PT, R6, R9, RZ ;  /* 0x0000000906067210 */ /* 0x000fe20007ffe0ff */
[----:B--2---:R3:W-:Y:S10]  /*0c10*/  STG.E.64 desc[UR6][R10.64], R12 ;  /* 0x0000000c0a007986 */ /* 0x0047f4000c101b06 */
[----:B------:R-:W-:Y:S05]  /*0c20*/  @P0 BRA `(.L_x_168) ;  /* 0xfffffffc00dc0947 */ /* 0x000fea000383ffff */
[----:B------:R-:W-:Y:S05]  /*0c30*/  EXIT ;  /* 0x000000000000794d */ /* 0x000fea0003800000 */
.L_x_162:
[----:B------:R-:W2:Y:S01]  /*0c40*/  LDG.E.64 R20, desc[UR6][R2.64] ;  /* 0x0000000602147981 */ /* 0x000ea2000c1e1b00 */
[----:B------:R-:W-:-:S03]  /*0c50*/  IMAD.WIDE R12, R7, 0x8, R2 ;  /* 0x00000008070c7825 */ /* 0x000fc600078e0202 */
        /* <DEDUP_REMOVED lines=9> */
[----:B------:R-:W3:Y:S01]  /*0cf0*/  LDG.E.64 R26, desc[UR6][R18.64] ;  /* 0x00000006121a7981 */ /* 0x000ee2000c1e1b00 */
[----:B------:R-:W-:-:S04]  /*0d00*/  IMAD.WIDE R2, R9, 0x8, R14 ;  /* 0x0000000809027825 */ /* 0x000fc800078e020e */
[----:B0-----:R-:W-:Y:S01]  /*0d10*/  IMAD.WIDE R20, R7, 0x8, R18 ;  /* 0x0000000807147825 */ /* 0x001fe200078e0212 */
[----:B---3--:R0:W-:Y:S04]  /*0d20*/  STG.E.64 desc[UR6][R2.64], R26 ;  /* 0x0000001a02007986 */ /* 0x0081e8000c101b06 */
[----:B------:R-:W3:Y:S01]  /*0d30*/  LDG.E.64 R28, desc[UR6][R20.64] ;  /* 0x00000006141c7981 */ /* 0x000ee2000c1e1b00 */
[----:B------:R-:W-:-:S04]  /*0d40*/  IMAD.WIDE R4, R9, 0x8, R2 ;  /* 0x0000000809047825 */ /* 0x000fc800078e0202 */
[----:B------:R-:W-:Y:S01]  /*0d50*/  IMAD.WIDE R12, R7, 0x8, R20 ;  /* 0x00000008070c7825 */ /* 0x000fe200078e0214 */
[----:B---3--:R3:W-:Y:S04]  /*0d60*/  STG.E.64 desc[UR6][R4.64], R28 ;  /* 0x0000001c04007986 */ /* 0x0087e8000c101b06 */
[----:B-1----:R-:W4:Y:S01]  /*0d70*/  LDG.E.64 R22, desc[UR6][R12.64] ;  /* 0x000000060c167981 */ /* 0x002f22000c1e1b00 */
[----:B------:R-:W-:-:S04]  /*0d80*/  IMAD.WIDE R10, R9, 0x8, R4 ;  /* 0x00000008090a7825 */ /* 0x000fc800078e0204 */
[----:B------:R-:W-:Y:S01]  /*0d90*/  IMAD.WIDE R16, R7, 0x8, R12 ;  /* 0x0000000807107825 */ /* 0x000fe200078e020c */
[----:B----4-:R1:W-:Y:S04]  /*0da0*/  STG.E.64 desc[UR6][R10.64], R22 ;  /* 0x000000160a007986 */ /* 0x0103e8000c101b06 */
[----:B--2---:R-:W2:Y:S01]  /*0db0*/  LDG.E.64 R24, desc[UR6][R16.64] ;  /* 0x0000000610187981 */ /* 0x004ea2000c1e1b00 */
[----:B------:R-:W-:-:S04]  /*0dc0*/  IMAD.WIDE R14, R9, 0x8, R10 ;  /* 0x00000008090e7825 */ /* 0x000fc800078e020a */
[----:B------:R-:W-:Y:S01]  /*0dd0*/  IMAD.WIDE R18, R7, 0x8, R16 ;  /* 0x0000000807127825 */ /* 0x000fe200078e0210 */
[----:B--2---:R2:W-:Y:S04]  /*0de0*/  STG.E.64 desc[UR6][R14.64], R24 ;  /* 0x000000180e007986 */ /* 0x0045e8000c101b06 */
[----:B0-----:R-:W4:Y:S01]  /*0df0*/  LDG.E.64 R26, desc[UR6][R18.64] ;  /* 0x00000006121a7981 */ /* 0x001f22000c1e1b00 */
[----:B------:R-:W-:-:S04]  /*0e00*/  IMAD.WIDE R2, R9, 0x8, R14 ;  /* 0x0000000809027825 */ /* 0x000fc800078e020e */
[----:B------:R-:W-:Y:S01]  /*0e10*/  IMAD.WIDE R20, R7, 0x8, R18 ;  /* 0x0000000807147825 */ /* 0x000fe200078e0212 */
[----:B----4-:R0:W-:Y:S04]  /*0e20*/  STG.E.64 desc[UR6][R2.64], R26 ;  /* 0x0000001a02007986 */ /* 0x0101e8000c101b06 */
[----:B---3--:R-:W3:Y:S01]  /*0e30*/  LDG.E.64 R28, desc[UR6][R20.64] ;  /* 0x00000006141c7981 */ /* 0x008ee2000c1e1b00 */
        /* <DEDUP_REMOVED lines=158> */
[----:B----4-:R-:W-:Y:S04]  /*1820*/  STG.E.64 desc[UR6][R2.64], R26 ;  /* 0x0000001a02007986 */ /* 0x010fe8000c101b06 */
[----:B---3--:R-:W3:Y:S01]  /*1830*/  LDG.E.64 R28, desc[UR6][R20.64] ;  /* 0x00000006141c7981 */ /* 0x008ee2000c1e1b00 */
[----:B------:R-:W-:-:S04]  /*1840*/  IMAD.WIDE R4, R9, 0x8, R2 ;  /* 0x0000000809047825 */ /* 0x000fc800078e0202 */
[----:B------:R-:W-:Y:S01]  /*1850*/  IMAD.WIDE R12, R7, 0x8, R20 ;  /* 0x00000008070c7825 */ /* 0x000fe200078e0214 */
[----:B---3--:R-:W-:Y:S04]  /*1860*/  STG.E.64 desc[UR6][R4.64], R28 ;  /* 0x0000001c04007986 */ /* 0x008fe8000c101b06 */
[----:B-1----:R-:W3:Y:S01]  /*1870*/  LDG.E.64 R22, desc[UR6][R12.64] ;  /* 0x000000060c167981 */ /* 0x002ee2000c1e1b00 */
[----:B------:R-:W-:-:S04]  /*1880*/  IMAD.WIDE R10, R9, 0x8, R4 ;  /* 0x00000008090a7825 */ /* 0x000fc800078e0204 */
[----:B------:R-:W-:Y:S01]  /*1890*/  IMAD.WIDE R16, R7, 0x8, R12 ;  /* 0x0000000807107825 */ /* 0x000fe200078e020c */
[----:B---3--:R0:W-:Y:S04]  /*18a0*/  STG.E.64 desc[UR6][R10.64], R22 ;  /* 0x000000160a007986 */ /* 0x0081e8000c101b06 */
[----:B--2---:R-:W2:Y:S01]  /*18b0*/  LDG.E.64 R24, desc[UR6][R16.64] ;  /* 0x0000000610187981 */ /* 0x004ea2000c1e1b00 */
[----:B------:R-:W-:-:S04]  /*18c0*/  IMAD.WIDE R14, R9, 0x8, R10 ;  /* 0x00000008090e7825 */ /* 0x000fc800078e020a */
[----:B------:R-:W-:Y:S01]  /*18d0*/  IMAD.WIDE R18, R7, 0x8, R16 ;  /* 0x0000000807127825 */ /* 0x000fe200078e0210 */
[----:B0-----:R-:W0:Y:S01]  /*18e0*/  LDC R23, c[0x0][0x390] ;  /* 0x0000e400ff177b82 */ /* 0x001e220000000800 */
[----:B--2---:R1:W-:Y:S04]  /*18f0*/  STG.E.64 desc[UR6][R14.64], R24 ;  /* 0x000000180e007986 */ /* 0x0043e8000c101b06 */
[----:B------:R-:W2:Y:S01]  /*1900*/  LDG.E.64 R26, desc[UR6][R18.64] ;  /* 0x00000006121a7981 */ /* 0x000ea2000c1e1b00 */
[----:B------:R-:W-:-:S04]  /*1910*/  IMAD.WIDE R2, R9, 0x8, R14 ;  /* 0x0000000809027825 */ /* 0x000fc800078e020e */
[----:B------:R-:W-:Y:S01]  /*1920*/  IMAD.WIDE R20, R7, 0x8, R18 ;  /* 0x0000000807147825 */ /* 0x000fe200078e0212 */
[----:B-1----:R-:W1:Y:S01]  /*1930*/  LDC R15, c[0x0][0x390] ;  /* 0x0000e400ff0f7b82 */ /* 0x002e620000000800 */
[----:B--2---:R2:W-:Y:S04]  /*1940*/  STG.E.64 desc[UR6][R2.64], R26 ;  /* 0x0000001a02007986 */ /* 0x0045e8000c101b06 */
[----:B------:R-:W3:Y:S01]  /*1950*/  LDG.E.64 R28, desc[UR6][R20.64] ;  /* 0x00000006141c7981 */ /* 0x000ee2000c1e1b00 */
[----:B------:R-:W-:-:S04]  /*1960*/  IMAD.WIDE R4, R9, 0x8, R2 ;  /* 0x0000000809047825 */ /* 0x000fc800078e0202 */
[----:B------:R-:W-:Y:S01]  /*1970*/  IMAD.WIDE R12, R7, 0x8, R20 ;  /* 0x00000008070c7825 */ /* 0x000fe200078e0214 */
[----:B---3--:R3:W-:Y:S04]  /*1980*/  STG.E.64 desc[UR6][R4.64], R28 ;  /* 0x0000001c04007986 */ /* 0x0087e8000c101b06 */
[----:B------:R4:W5:Y:S01]  /*1990*/  LDG.E.64 R16, desc[UR6][R12.64] ;  /* 0x000000060c107981 */ /* 0x000962000c1e1b00 */
[----:B------:R-:W-:-:S04]  /*19a0*/  IMAD.WIDE R10, R9, 0x8, R4 ;  /* 0x00000008090a7825 */ /* 0x000fc800078e0204 */
[----:B------:R-:W-:-:S04]  /*19b0*/  IMAD.WIDE R6, R7, 0x8, R12 ;  /* 0x0000000807067825 */ /* 0x000fc800078e020c */
[----:B--2---:R-:W-:Y:S01]  /*19c0*/  IMAD.WIDE R2, R9, 0x8, R10 ;  /* 0x0000000809027825 */ /* 0x004fe200078e020a */
[----:B----4-:R-:W2:Y:S01]  /*19d0*/  LDC R13, c[0x0][0x390] ;  /* 0x0000e400ff0d7b82 */ /* 0x010ea20000000800 */
[----:B-----5:R4:W-:Y:S04]  /*19e0*/  STG.E.64 desc[UR6][R10.64], R16 ;  /* 0x000000100a007986 */ /* 0x0209e8000c101b06 */
[----:B------:R-:W5:Y:S01]  /*19f0*/  LDG.E.64 R18, desc[UR6][R6.64] ;  /* 0x0000000606127981 */ /* 0x000f62000c1e1b00 */
[----:B-1----:R-:W-:-:S04]  /*1a00*/  IMAD.WIDE R14, R15, 0x8, R6 ;  /* 0x000000080f0e7825 */ /* 0x002fc800078e0206 */
[----:B---3--:R-:W-:Y:S01]  /*1a10*/  IMAD.WIDE R4, R9, 0x8, R2 ;  /* 0x0000000809047825 */ /* 0x008fe200078e0202 */
[----:B----4-:R-:W1:Y:S01]  /*1a20*/  LDC R11, c[0x0][0x390] ;  /* 0x0000e400ff0b7b82 */ /* 0x010e620000000800 */
[----:B-----5:R3:W-:Y:S07]  /*1a30*/  STG.E.64 desc[UR6][R2.64], R18 ;  /* 0x0000001202007986 */ /* 0x0207ee000c101b06 */
[----:B------:R-:W4:Y:S01]  /*1a40*/  LDC R7, c[0x0][0x3a0] ;  /* 0x0000e800ff077b82 */ /* 0x000f220000000800 */
[----:B------:R-:W5:Y:S01]  /*1a50*/  LDG.E.64 R20, desc[UR6][R14.64] ;  /* 0x000000060e147981 */ /* 0x000f62000c1e1b00 */
[----:B0-----:R-:W-:-:S06]  /*1a60*/  IMAD.WIDE R8, R23, 0x8, R14 ;  /* 0x0000000817087825 */ /* 0x001fcc00078e020e */
[----:B---3--:R-:W0:Y:S01]  /*1a70*/  LDC R3, c[0x0][0x3a0] ;  /* 0x0000e800ff037b82 */ /* 0x008e220000000800 */
[----:B-----5:R3:W-:Y:S04]  /*1a80*/  STG.E.64 desc[UR6][R4.64], R20 ;  /* 0x0000001404007986 */ /* 0x0207e8000c101b06 */
[----:B------:R-:W5:Y:S01]  /*1a90*/  LDG.E.64 R16, desc[UR6][R8.64] ;  /* 0x0000000608107981 */ /* 0x000f62000c1e1b00 */
[----:B----4-:R-:W-:-:S04]  /*1aa0*/  IMAD.WIDE R6, R7, 0x8, R4 ;  /* 0x0000000807067825 */ /* 0x010fc800078e0204 */
[----:B-1----:R-:W-:-:S04]  /*1ab0*/  IMAD.WIDE R10, R11, 0x8, R8 ;  /* 0x000000080b0a7825 */ /* 0x002fc800078e0208 */
[----:B0-----:R-:W-:Y:S01]  /*1ac0*/  IMAD.WIDE R2, R3, 0x8, R6 ;  /* 0x0000000803027825 */ /* 0x001fe200078e0206 */
[----:B---3--:R-:W0:Y:S01]  /*1ad0*/  LDC R5, c[0x0][0x3a0] ;  /* 0x0000e800ff057b82 */ /* 0x008e220000000800 */
[----:B-----5:R1:W-:Y:S07]  /*1ae0*/  STG.E.64 desc[UR6][R6.64], R16 ;  /* 0x0000001006007986 */ /* 0x0203ee000c101b06 */
[----:B------:R-:W3:Y:S01]  /*1af0*/  LDC R9, c[0x0][0x390] ;  /* 0x0000e400ff097b82 */ /* 0x000ee20000000800 */
[----:B------:R4:W5:Y:S01]  /*1b00*/  LDG.E.64 R14, desc[UR6][R10.64] ;  /* 0x000000060a0e7981 */ /* 0x000962000c1e1b00 */
[----:B--2---:R-:W-:-:S04]  /*1b10*/  IMAD.WIDE R12, R13, 0x8, R10 ;  /* 0x000000080d0c7825 */ /* 0x004fc800078e020a */
[----:B0-----:R-:W-:Y:S02]  /*1b20*/  IMAD.WIDE R4, R5, 0x8, R2 ;  /* 0x0000000805047825 */ /* 0x001fe400078e0202 */
[----:B-1----:R-:W0:Y:S08]  /*1b30*/  LDC R7, c[0x0][0x3a0] ;  /* 0x0000e800ff077b82 */ /* 0x002e300000000800 */
[----:B----4-:R-:W1:Y:S01]  /*1b40*/  LDC R11, c[0x0][0x390] ;  /* 0x0000e400ff0b7b82 */ /* 0x010e620000000800 */
[----:B-----5:R2:W-:Y:S04]  /*1b50*/  STG.E.64 desc[UR6][R2.64], R14 ;  /* 0x0000000e02007986 */ /* 0x0205e8000c101b06 */
[----:B------:R-:W4:Y:S01]  /*1b60*/  LDG.E.64 R18, desc[UR6][R12.64] ;  /* 0x000000060c127981 */ /* 0x000f22000c1e1b00 */
[----:B---3--:R-:W-:-:S04]  /*1b70*/  IMAD.WIDE R8, R9, 0x8, R12 ;  /* 0x0000000809087825 */ /* 0x008fc800078e020c */
[----:B0-----:R-:W-:Y:S01]  /*1b80*/  IMAD.WIDE R6, R7, 0x8, R4 ;  /* 0x0000000807067825 */ /* 0x001fe200078e0204 */
[----:B--2---:R-:W0:Y:S01]  /*1b90*/  LDC R3, c[0x0][0x3a0] ;  /* 0x0000e800ff037b82 */ /* 0x004e220000000800 */
[----:B----4-:R2:W-:Y:S07]  /*1ba0*/  STG.E.64 desc[UR6][R4.64], R18 ;  /* 0x0000001204007986 */ /* 0x0105ee000c101b06 */
[----:B------:R-:W3:Y:S01]  /*1bb0*/  LDC R13, c[0x0][0x390] ;  /* 0x0000e400ff0d7b82 */ /* 0x000ee20000000800 */
[----:B------:R4:W5:Y:S01]  /*1bc0*/  LDG.E.64 R16, desc[UR6][R8.64] ;  /* 0x0000000608107981 */ /* 0x000962000c1e1b00 */
[----:B-1----:R-:W-:-:S04]  /*1bd0*/  IMAD.WIDE R10, R11, 0x8, R8 ;  /* 0x000000080b0a7825 */ /* 0x002fc800078e0208 */
[----:B0-----:R-:W-:Y:S02]  /*1be0*/  IMAD.WIDE R2, R3, 0x8, R6 ;  /* 0x0000000803027825 */ /* 0x001fe400078e0206 */
[----:B--2---:R-:W0:Y:S08]  /*1bf0*/  LDC R5, c[0x0][0x3a0] ;  /* 0x0000e800ff057b82 */ /* 0x004e300000000800 */
        /* <DEDUP_REMOVED lines=8> */
[----:B------:R-:W4:Y:S01]  /*1c80*/  LDG.E.64 R18, desc[UR6][R12.64] ;  /* 0x000000060c127981 */ /* 0x000f22000c1e1b00 */
[----:B-1----:R-:W-:-:S04]  /*1c90*/  IMAD.WIDE R8, R9, 0x8, R12 ;  /* 0x0000000809087825 */ /* 0x002fc800078e020c */
[----:B0-----:R-:W-:Y:S02]  /*1ca0*/  IMAD.WIDE R6, R7, 0x8, R4 ;  /* 0x0000000807067825 */ /* 0x001fe400078e0204 */
[----:B--2---:R-:W0:Y:S01]  /*1cb0*/  LDC R3, c[0x0][0x3a0] ;  /* 0x0000e800ff037b82 */ /* 0x004e220000000800 */
[----:B----4-:R-:W-:Y:S04]  /*1cc0*/  STG.E.64 desc[UR6][R4.64], R18 ;  /* 0x0000001204007986 */ /* 0x010fe8000c101b06 */
[----:B------:R-:W2:Y:S01]  /*1cd0*/  LDG.E.64 R16, desc[UR6][R8.64] ;  /* 0x0000000608107981 */ /* 0x000ea2000c1e1b00 */
[----:B---3--:R-:W-:-:S03]  /*1ce0*/  IMAD.WIDE R10, R11, 0x8, R8 ;  /* 0x000000080b0a7825 */ /* 0x008fc600078e0208 */
[----:B--2---:R-:W-:Y:S04]  /*1cf0*/  STG.E.64 desc[UR6][R6.64], R16 ;  /* 0x0000001006007986 */ /* 0x004fe8000c101b06 */
[----:B------:R-:W2:Y:S01]  /*1d00*/  LDG.E.64 R10, desc[UR6][R10.64] ;  /* 0x000000060a0a7981 */ /* 0x000ea2000c1e1b00 */
[----:B0-----:R-:W-:-:S05]  /*1d10*/  IMAD.WIDE R2, R3, 0x8, R6 ;  /* 0x0000000803027825 */ /* 0x001fca00078e0206 */
[----:B--2---:R-:W-:Y:S01]  /*1d20*/  STG.E.64 desc[UR6][R2.64], R10 ;  /* 0x0000000a02007986 */ /* 0x004fe2000c101b06 */
[----:B------:R-:W-:Y:S05]  /*1d30*/  EXIT ;  /* 0x000000000000794d */ /* 0x000fea0003800000 */
.L_x_169:
        /* <DEDUP_REMOVED lines=12> */
.L_x_497:


//--------------------- .text._Z18zlacpy_full_kerneliiPK7double2iPS_i --------------------------
	.section	.text._Z18zlacpy_full_kerneliiPK7double2iPS_i,"ax",@progbits
	.align	128
        .global         _Z18zlacpy_full_kerneliiPK7double2iPS_i
        .type           _Z18zlacpy_full_kerneliiPK7double2iPS_i,@function
        .size           _Z18zlacpy_full_kerneliiPK7double2iPS_i,(.L_x_498 - _Z18zlacpy_full_kerneliiPK7double2iPS_i)
        .other          _Z18zlacpy_full_kerneliiPK7double2iPS_i,@"STO_CUDA_ENTRY STV_DEFAULT"
_Z18zlacpy_full_kerneliiPK7double2iPS_i:
.text._Z18zlacpy_full_kerneliiPK7double2iPS_i:
        /* <DEDUP_REMOVED lines=27> */
[----:B------:R-:W-:Y:S01]  /*01b0*/  VIMNMX.U32 R4, PT, PT, R3, 0x3f, PT ;  /* 0x0000003f03047848 */ /* 0x000fe20003fe0000 */
[----:B------:R-:W-:-:S03]  /*01c0*/  HFMA2 R3, -RZ, RZ, 0, 0 ;  /* 0x00000000ff037431 */ /* 0x000fc600000001ff */
[----:B------:R-:W-:-:S04]  /*01d0*/  IADD3 R4, PT, PT, R4, 0x1, RZ ;  /* 0x0000000104047810 */ /* 0x000fc80007ffe0ff */
[----:B------:R-:W-:-:S03]  /*01e0*/  LOP3.LUT R6, R4, 0x3, RZ, 0xc0, !PT ;  /* 0x0000000304067812 */ /* 0x000fc600078ec0ff */
[----:B------:R-:W-:Y:S05]  /*01f0*/  @!P0 BRA `(.L_x_171) ;  /* 0x0000000800588947 */ /* 0x000fea0003800000 */
[----:B------:R-:W-:Y:S02]  /*0200*/  LOP3.LUT R3, R4, 0x7c, RZ, 0xc0, !PT ;  /* 0x0000007c04037812 */ /* 0x000fe400078ec0ff */
[----:B------:R-:W-:Y:S02]  /*0210*/  MOV R5, RZ ;  /* 0x000000ff00057202 */ /* 0x000fe40000000f00 */
[----:B------:R-:W-:Y:S02]  /*0220*/  IADD3 R4, PT, PT, -R3, RZ, RZ ;  /* 0x000000ff03047210 */ /* 0x000fe40007ffe1ff */
[----:B------:R-:W-:Y:S02]  /*0230*/  MOV R7, RZ ;  /* 0x000000ff00077202 */ /* 0x000fe40000000f00 */
[----:B------:R-:W-:-:S13]  /*0240*/  ISETP.GE.AND P0, PT, R4, RZ, PT ;  /* 0x000000ff0400720c */ /* 0x000fda0003f06270 */
[----:B------:R-:W-:Y:S05]  /*0250*/  @P0 BRA `(.L_x_172) ;  /* 0x0000000400ec0947 */ /* 0x000fea0003800000 */
[----:B------:R-:W-:Y:S02]  /*0260*/  IADD3 R8, PT, PT, -R4, RZ, RZ ;  /* 0x000000ff04087210 */ /* 0x000fe40007ffe1ff */
[----:B------:R-:W-:Y:S02]  /*0270*/  PLOP3.LUT P0, PT, PT, PT, PT, 0x80, 0x8 ;  /* 0x000000000008781c */ /* 0x000fe40003f0f070 */
[----:B------:R-:W-:-:S13]  /*0280*/  ISETP.GT.AND P1, PT, R8, 0xc, PT ;  /* 0x0000000c0800780c */ /* 0x000fda0003f24270 */
[----:B------:R-:W-:Y:S05]  /*0290*/  @!P1 BRA `(.L_x_173) ;  /* 0x0000000400309947 */ /* 0x000fea0003800000 */
[----:B------:R-:W-:-:S13]  /*02a0*/  PLOP3.LUT P0, PT, PT, PT, PT, 0x8, 0x80 ;  /* 0x000000000080781c */ /* 0x000fda0003f0e170 */
.L_x_174:
[----:B------:R-:W-:-:S05]  /*02b0*/  IMAD.WIDE R28, R7, 0x10, R26 ;  /* 0x00000010071c7825 */ /* 0x000fca00078e021a */
[----:B-1----:R0:W2:Y:S01]  /*02c0*/  LDG.E.128 R8, desc[UR6][R28.64] ;  /* 0x000000061c087981 */ /* 0x0020a2000c1e1d00 */
[----:B------:R-:W-:-:S04]  /*02d0*/  IMAD.WIDE R16, R5, 0x10, R24 ;  /* 0x0000001005107825 */ /* 0x000fc800078e0218 */
[----:B0-----:R-:W-:Y:S01]  /*02e0*/  IMAD.WIDE R28, R0, 0x10, R28 ;  /* 0x00000010001c7825 */ /* 0x001fe200078e021c */
[----:B--2---:R0:W-:Y:S04]  /*02f0*/  STG.E.128 desc[UR6][R16.64], R8 ;  /* 0x0000000810007986 */ /* 0x0041e8000c101d06 */
[----:B------:R-:W2:Y:S01]  /*0300*/  LDG.E.128 R12, desc[UR6][R28.64] ;  /* 0x000000061c0c7981 */ /* 0x000ea2000c1e1d00 */
[----:B------:R-:W-:-:S04]  /*0310*/  IMAD.WIDE R22, R2, 0x10, R16 ;  /* 0x0000001002167825 */ /* 0x000fc800078e0210 */
[C---:B------:R-:W-:Y:S01]  /*0320*/  IMAD.WIDE R20, R0.reuse, 0x10, R28 ;  /* 0x0000001000147825 */ /* 0x040fe200078e021c */
[----:B--2---:R1:W-:Y:S04]  /*0330*/  STG.E.128 desc[UR6][R22.64], R12 ;  /* 0x0000000c16007986 */ /* 0x0043e8000c101d06 */
[----:B0-----:R0:W2:Y:S02]  /*0340*/  LDG.E.128 R16, desc[UR6][R20.64] ;  /* 0x0000000614107981 */ /* 0x0010a4000c1e1d00 */
[----:B0-----:R-:W-:-:S04]  /*0350*/  IMAD.WIDE R20, R0, 0x10, R20 ;  /* 0x0000001000147825 */ /* 0x001fc800078e0214 */
[----:B-1----:R-:W-:-:S05]  /*0360*/  IMAD.WIDE R12, R2, 0x10, R22 ;  /* 0x00000010020c7825 */ /* 0x002fca00078e0216 */
[----:B--2---:R-:W-:Y:S04]  /*0370*/  STG.E.128 desc[UR6][R12.64], R16 ;  /* 0x000000100c007986 */ /* 0x004fe8000c101d06 */
[----:B------:R-:W2:Y:S01]  /*0380*/  LDG.E.128 R20, desc[UR6][R20.64] ;  /* 0x0000000614147981 */ /* 0x000ea2000c1e1d00 */
[----:B------:R-:W-:Y:S01]  /*0390*/  LEA R7, R0, R7, 0x2 ;  /* 0x0000000700077211 */ /* 0x000fe200078e10ff */
[----:B------:R-:W-:-:S04]  /*03a0*/  IMAD.WIDE R10, R2, 0x10, R12 ;  /* 0x00000010020a7825 */ /* 0x000fc800078e020c */
[----:B------:R-:W-:Y:S01]  /*03b0*/  IMAD.WIDE R28, R7, 0x10, R26 ;  /* 0x00000010071c7825 */ /* 0x000fe200078e021a */
[----:B------:R-:W-:Y:S01]  /*03c0*/  LEA R5, R2, R5, 0x2 ;  /* 0x0000000502057211 */ /* 0x000fe200078e10ff */
[----:B--2---:R0:W-:Y:S04]  /*03d0*/  STG.E.128 desc[UR6][R10.64], R20 ;  /* 0x000000140a007986 */ /* 0x0041e8000c101d06 */
[----:B0-----:R0:W2:Y:S01]  /*03e0*/  LDG.E.128 R8, desc[UR6][R28.64] ;  /* 0x000000061c087981 */ /* 0x0010a2000c1e1d00 */
[----:B------:R-:W-:-:S04]  /*03f0*/  IMAD.WIDE R16, R5, 0x10, R24 ;  /* 0x0000001005107825 */ /* 0x000fc800078e0218 */
[C---:B0-----:R-:W-:Y:S01]  /*0400*/  IMAD.WIDE R28, R0.reuse, 0x10, R28 ;  /* 0x00000010001c7825 */ /* 0x041fe200078e021c */
[----:B--2---:R0:W-:Y:S04]  /*0410*/  STG.E.128 desc[UR6][R16.64], R8 ;  /* 0x0000000810007986 */ /* 0x0041e8000c101d06 */
[----:B------:R1:W2:Y:S02]  /*0420*/  LDG.E.128 R12, desc[UR6][R28.64] ;  /* 0x000000061c0c7981 */ /* 0x0002a4000c1e1d00 */
[----:B-1----:R-:W-:-:S04]  /*0430*/  IMAD.WIDE R28, R0, 0x10, R28 ;  /* 0x00000010001c7825 */ /* 0x002fc800078e021c */
[----:B0-----:R-:W-:-:S05]  /*0440*/  IMAD.WIDE R8, R2, 0x10, R16 ;  /* 0x0000001002087825 */ /* 0x001fca00078e0210 */
[----:B--2---:R0:W-:Y:S04]  /*0450*/  STG.E.128 desc[UR6][R8.64], R12 ;  /* 0x0000000c08007986 */ /* 0x0041e8000c101d06 */
[----:B------:R-:W2:Y:S01]  /*0460*/  LDG.E.128 R16, desc[UR6][R28.64] ;  /* 0x000000061c107981 */ /* 0x000ea2000c1e1d00 */
[----:B------:R-:W-:-:S04]  /*0470*/  IMAD.WIDE R20, R0, 0x10, R28 ;  /* 0x0000001000147825 */ /* 0x000fc800078e021c */
[----:B0-----:R-:W-:-:S05]  /*0480*/  IMAD.WIDE R12, R2, 0x10, R8 ;  /* 0x00000010020c7825 */ /* 0x001fca00078e0208 */
[----:B--2---:R-:W-:Y:S04]  /*0490*/  STG.E.128 desc[UR6][R12.64], R16 ;  /* 0x000000100c007986 */ /* 0x004fe8000c101d06 */
[----:B------:R-:W2:Y:S01]  /*04a0*/  LDG.E.128 R20, desc[UR6][R20.64] ;  /* 0x0000000614147981 */ /* 0x000ea2000c1e1d00 */
[----:B------:R-:W-:Y:S01]  /*04b0*/  LEA R7, R0, R7, 0x2 ;  /* 0x0000000700077211 */ /* 0x000fe200078e10ff */
[----:B------:R-:W-:-:S04]  /*04c0*/  IMAD.WIDE R10, R2, 0x10, R12 ;  /* 0x00000010020a7825 */ /* 0x000fc800078e020c */
[----:B------:R-:W-:Y:S01]  /*04d0*/  IMAD.WIDE R28, R7, 0x10, R26 ;  /* 0x00000010071c7825 */ /* 0x000fe200078e021a */
[----:B------:R-:W-:Y:S01]  /*04e0*/  LEA R5, R2, R5, 0x2 ;  /* 0x0000000502057211 */ /* 0x000fe200078e10ff */
[----:B--2---:R0:W-:Y:S04]  /*04f0*/  STG.E.128 desc[UR6][R10.64], R20 ;  /* 0x000000140a007986 */ /* 0x0041e8000c101d06 */
[----:B0-----:R-:W2:Y:S01]  /*0500*/  LDG.E.128 R8, desc[UR6][R28.64] ;  /* 0x000000061c087981 */ /* 0x001ea2000c1e1d00 */
[----:B------:R-:W-:-:S04]  /*0510*/  IMAD.WIDE R18, R5, 0x10, R24 ;  /* 0x0000001005127825 */ /* 0x000fc800078e0218 */
[----:B------:R-:W-:Y:S01]  /*0520*/  IMAD.WIDE R16, R0, 0x10, R28 ;  /* 0x0000001000107825 */ /* 0x000fe200078e021c */
[----:B--2---:R0:W-:Y:S04]  /*0530*/  STG.E.128 desc[UR6][R18.64], R8 ;  /* 0x0000000812007986 */ /* 0x0041e8000c101d06 */
[----:B------:R-:W2:Y:S01]  /*0540*/  LDG.E.128 R12, desc[UR6][R16.64] ;  /* 0x00000006100c7981 */ /* 0x000ea2000c1e1d00 */
[----:B------:R-:W-:-:S04]  /*0550*/  IMAD.WIDE R28, R2, 0x10, R18 ;  /* 0x00000010021c7825 */ /* 0x000fc800078e0212 */
[C---:B0-----:R-:W-:Y:S01]  /*0560*/  IMAD.WIDE R8, R0.reuse, 0x10, R16 ;  /* 0x0000001000087825 */ /* 0x041fe200078e0210 */
        /* <DEDUP_REMOVED lines=16> */
[----:B0-----:R-:W-:-:S04]  /*0670*/  IMAD.WIDE R28, R2, 0x10, R28 ;  /* 0x00000010021c7825 */ /* 0x001fc800078e021c */
[----:B------:R-:W-:Y:S01]  /*0680*/  IMAD.WIDE R8, R0, 0x10, R16 ;  /* 0x0000001000087825 */ /* 0x000fe200078e0210 */
[----:B--2---:R0:W-:Y:S04]  /*0690*/  STG.E.128 desc[UR6][R28.64], R12 ;  /* 0x0000000c1c007986 */ /* 0x0041e8000c101d06 */
[----:B------:R-:W2:Y:S01]  /*06a0*/  LDG.E.128 R16, desc[UR6][R8.64] ;  /* 0x0000000608107981 */ /* 0x000ea2000c1e1d00 */
[----:B------:R-:W-:-:S04]  /*06b0*/  IMAD.WIDE R10, R2, 0x10, R28 ;  /* 0x00000010020a7825 */ /* 0x000fc800078e021c */
[----:B------:R-:W-:Y:S01]  /*06c0*/  IMAD.WIDE R20, R0, 0x10, R8 ;  /* 0x0000001000147825 */ /* 0x000fe200078e0208 */
[----:B------:R-:W-:-:S04]  /*06d0*/  IADD3 R4, PT, PT, R4, 0x10, RZ ;  /* 0x0000001004047810 */ /* 0x000fc80007ffe0ff */
[----:B------:R-:W-:Y:S01]  /*06e0*/  ISETP.GE.AND P1, PT, R4, -0xc, PT ;  /* 0xfffffff40400780c */ /* 0x000fe20003f26270 */
[----:B--2---:R1:W-:Y:S04]  /*06f0*/  STG.E.128 desc[UR6][R10.64], R16 ;  /* 0x000000100a007986 */ /* 0x0043e8000c101d06 */
[----:B------:R-:W2:Y:S01]  /*0700*/  LDG.E.128 R20, desc[UR6][R20.64] ;  /* 0x0000000614147981 */ /* 0x000ea2000c1e1d00 */
[----:B0-----:R-:W-:Y:S01]  /*0710*/  IMAD.WIDE R12, R2, 0x10, R10 ;  /* 0x00000010020c7825 */ /* 0x001fe200078e020a */
[----:B------:R-:W-:Y:S02]  /*0720*/  LEA R7, R0, R7, 0x2 ;  /* 0x0000000700077211 */ /* 0x000fe400078e10ff */
[----:B------:R-:W-:Y:S02]  /*0730*/  LEA R5, R2, R5, 0x2 ;  /* 0x0000000502057211 */ /* 0x000fe400078e10ff */
[----:B--2---:R1:W-:Y:S02]  /*0740*/  STG.E.128 desc[UR6][R12.64], R20 ;  /* 0x000000140c007986 */ /* 0x0043e4000c101d06 */
[----:B------:R-:W-:Y:S05]  /*0750*/  @!P1 BRA `(.L_x_174) ;  /* 0xfffffff800d49947 */ /* 0x000fea000383ffff */
.L_x_173:
[----:B------:R-:W-:-:S04]  /*0760*/  IADD3 R8, PT, PT, -R4, RZ, RZ ;  /* 0x000000ff04087210 */ /* 0x000fc80007ffe1ff */
[----:B------:R-:W-:-:S13]  /*0770*/  ISETP.GT.AND P1, PT, R8, 0x4, PT ;  /* 0x000000040800780c */ /* 0x000fda0003f24270 */
[----:B------:R-:W-:Y:S05]  /*0780*/  @!P1 BRA `(.L_x_175) ;  /* 0x0000000000989947 */ /* 0x000fea0003800000 */
        /* <DEDUP_REMOVED lines=21> */
[----:B0-----:R-:W-:Y:S01]  /*08e0*/  IMAD.WIDE R28, R0, 0x10, R28 ;  /* 0x00000010001c7825 */ /* 0x001fe200078e021c */
[----:B--2---:R0:W-:Y:S04]  /*08f0*/  STG.E.128 desc[UR6][R16.64], R8 ;  /* 0x0000000810007986 */ /* 0x0041e8000c101d06 */
[----:B------:R-:W2:Y:S01]  /*0900*/  LDG.E.128 R12, desc[UR6][R28.64] ;  /* 0x000000061c0c7981 */ /* 0x000ea2000c1e1d00 */
[----:B0-----:R-:W-:-:S04]  /*0910*/  IMAD.WIDE R8, R2, 0x10, R16 ;  /* 0x0000001002087825 */ /* 0x001fc800078e0210 */
[C---:B------:R-:W-:Y:S01]  /*0920*/  IMAD.WIDE R10, R0.reuse, 0x10, R28 ;  /* 0x00000010000a7825 */ /* 0x040fe200078e021c */
[----:B--2---:R0:W-:Y:S04]  /*0930*/  STG.E.128 desc[UR6][R8.64], R12 ;  /* 0x0000000c08007986 */ /* 0x0041e8000c101d06 */
[----:B------:R-:W2:Y:S01]  /*0940*/  LDG.E.128 R16, desc[UR6][R10.64] ;  /* 0x000000060a107981 */ /* 0x000ea2000c1e1d00 */
[----:B------:R-:W-:-:S04]  /*0950*/  IMAD.WIDE R20, R0, 0x10, R10 ;  /* 0x0000001000147825 */ /* 0x000fc800078e020a */
[----:B0-----:R-:W-:-:S05]  /*0960*/  IMAD.WIDE R12, R2, 0x10, R8 ;  /* 0x00000010020c7825 */ /* 0x001fca00078e0208 */
[----:B--2---:R0:W-:Y:S04]  /*0970*/  STG.E.128 desc[UR6][R12.64], R16 ;  /* 0x000000100c007986 */ /* 0x0041e8000c101d06 */
[----:B------:R-:W2:Y:S01]  /*0980*/  LDG.E.128 R20, desc[UR6][R20.64] ;  /* 0x0000000614147981 */ /* 0x000ea2000c1e1d00 */
[----:B------:R-:W-:Y:S01]  /*0990*/  IMAD.WIDE R28, R2, 0x10, R12 ;  /* 0x00000010021c7825 */ /* 0x000fe200078e020c */
[----:B------:R-:W-:Y:S02]  /*09a0*/  PLOP3.LUT P0, PT, PT, PT, PT, 0x8, 0x80 ;  /* 0x000000000080781c */ /* 0x000fe40003f0e170 */
[----:B------:R-:W-:Y:S02]  /*09b0*/  IADD3 R4, PT, PT, R4, 0x8, RZ ;  /* 0x0000000804047810 */ /* 0x000fe40007ffe0ff */
[----:B------:R-:W-:-:S02]  /*09c0*/  LEA R7, R0, R7, 0x2 ;  /* 0x0000000700077211 */ /* 0x000fc400078e10ff */
[----:B------:R-:W-:Y:S01]  /*09d0*/  LEA R5, R2, R5, 0x2 ;  /* 0x0000000502057211 */ /* 0x000fe200078e10ff */
[----:B--2---:R0:W-:Y:S06]  /*09e0*/  STG.E.128 desc[UR6][R28.64], R20 ;  /* 0x000000141c007986 */ /* 0x0041ec000c101d06 */
.L_x_175:
[----:B------:R-:W-:-:S13]  /*09f0*/  ISETP.NE.OR P0, PT, R4, RZ, P0 ;  /* 0x000000ff0400720c */ /* 0x000fda0000705670 */
[----:B------:R-:W-:Y:S05]  /*0a00*/  @!P0 BRA `(.L_x_171) ;  /* 0x0000000000548947 */ /* 0x000fea0003800000 */
.L_x_172:
[----:B012---:R-:W-:-:S05]  /*0a10*/  IMAD.WIDE R20, R7, 0x10, R26 ;  /* 0x0000001007147825 */ /* 0x007fca00078e021a */
[----:B------:R-:W2:Y:S01]  /*0a20*/  LDG.E.128 R8, desc[UR6][R20.64] ;  /* 0x0000000614087981 */ /* 0x000ea2000c1e1d00 */
[----:B------:R-:W-:-:S04]  /*0a30*/  IMAD.WIDE R16, R5, 0x10, R24 ;  /* 0x0000001005107825 */ /* 0x000fc800078e0218 */
[C---:B------:R-:W-:Y:S01]  /*0a40*/  IMAD.WIDE R28, R0.reuse, 0x10, R20 ;  /* 0x00000010001c7825 */ /* 0x040fe200078e0214 */
[----:B--2---:R0:W-:Y:S04]  /*0a50*/  STG.E.128 desc[UR6][R16.64], R8 ;  /* 0x0000000810007986 */ /* 0x0041e8000c101d06 */
[----:B------:R1:W2:Y:S02]  /*0a60*/  LDG.E.128 R12, desc[UR6][R28.64] ;  /* 0x000000061c0c7981 */ /* 0x0002a4000c1e1d00 */
[----:B-1----:R-:W-:-:S04]  /*0a70*/  IMAD.WIDE R28, R0, 0x10, R28 ;  /* 0x00000010001c7825 */ /* 0x002fc800078e021c */
[----:B0-----:R-:W-:-:S05]  /*0a80*/  IMAD.WIDE R10, R2, 0x10, R16 ;  /* 0x00000010020a7825 */ /* 0x001fca00078e0210 */
[----:B--2---:R0:W-:Y:S04]  /*0a90*/  STG.E.128 desc[UR6][R10.64], R12 ;  /* 0x0000000c0a007986 */ /* 0x0041e8000c101d06 */
[----:B------:R-:W2:Y:S01]  /*0aa0*/  LDG.E.128 R16, desc[UR6][R28.64] ;  /* 0x000000061c107981 */ /* 0x000ea2000c1e1d00 */
[----:B------:R-:W-:-:S04]  /*0ab0*/  IMAD.WIDE R8, R2, 0x10, R10 ;  /* 0x0000001002087825 */ /* 0x000fc800078e020a */
[----:B------:R-:W-:Y:S01]  /*0ac0*/  IMAD.WIDE R22, R0, 0x10, R28 ;  /* 0x0000001000167825 */ /* 0x000fe200078e021c */
[----:B------:R-:W-:-:S04]  /*0ad0*/  IADD3 R4, PT, PT, R4, 0x4, RZ ;  /* 0x0000000404047810 */ /* 0x000fc80007ffe0ff */
[----:B------:R-:W-:Y:S01]  /*0ae0*/  ISETP.NE.AND P0, PT, R4, RZ, PT ;  /* 0x000000ff0400720c */ /* 0x000fe20003f05270 */
[----:B--2---:R2:W-:Y:S04]  /*0af0*/  STG.E.128 desc[UR6][R8.64], R16 ;  /* 0x0000001008007986 */ /* 0x0045e8000c101d06 */
[----:B------:R-:W3:Y:S01]  /*0b00*/  LDG.E.128 R20, desc[UR6][R22.64] ;  /* 0x0000000616147981 */ /* 0x000ee2000c1e1d00 */
[C---:B0-----:R-:W-:Y:S01]  /*0b10*/  IMAD.WIDE R12, R2.reuse, 0x10, R8 ;  /* 0x00000010020c7825 */ /* 0x041fe200078e0208 */
[----:B------:R-:W-:Y:S02]  /*0b20*/  LEA R5, R2, R5, 0x2 ;  /* 0x0000000502057211 */ /* 0x000fe400078e10ff */
[----:B------:R-:W-:Y:S02]  /*0b30*/  LEA R7, R0, R7, 0x2 ;  /* 0x0000000700077211 */ /* 0x000fe400078e10ff */
[----:B---3--:R2:W-:Y:S02]  /*0b40*/  STG.E.128 desc[UR6][R12.64], R20 ;  /* 0x000000140c007986 */ /* 0x0085e4000c101d06 */
[----:B------:R-:W-:Y:S05]  /*0b50*/  @P0 BRA `(.L_x_172) ;  /* 0xfffffffc00ac0947 */ /* 0x000fea000383ffff */
.L_x_171:
[----:B------:R-:W-:-:S13]  /*0b60*/  ISETP.NE.AND P0, PT, R6, RZ, PT ;  /* 0x000000ff0600720c */ /* 0x000fda0003f05270 */
[----:B------:R-:W-:Y:S05]  /*0b70*/  @!P0 EXIT ;  /* 0x000000000000894d */ /* 0x000fea0003800000 */
[C---:B-1----:R-:W-:Y:S01]  /*0b80*/  IMAD R11, R3.reuse, R0, RZ ;  /* 0x00000000030b7224 */ /* 0x042fe200078e02ff */
[----:B------:R-:W-:Y:S01]  /*0b90*/  IADD3 R10, PT, PT, -R6, RZ, RZ ;  /* 0x000000ff060a7210 */ /* 0x000fe20007ffe1ff */
[----:B------:R-:W-:-:S07]  /*0ba0*/  IMAD R3, R3, R2, RZ ;  /* 0x0000000203037224 */ /* 0x000fce00078e02ff */
.L_x_176:
[----:B-1----:R-:W-:-:S06]  /*0bb0*/  IMAD.WIDE R4, R11, 0x10, R26 ;  /* 0x000000100b047825 */ /* 0x002fcc00078e021a */
[----:B------:R-:W3:Y:S01]  /*0bc0*/  LDG.E.128 R4, desc[UR6][R4.64] ;  /* 0x0000000604047981 */ /* 0x000ee2000c1e1d00 */
[----:B------:R-:W-:Y:S01]  /*0bd0*/  IADD3 R10, PT, PT, R10, 0x1, RZ ;  /* 0x000000010a0a7810 */ /* 0x000fe20007ffe0ff */
[----:B--2---:R-:W-:Y:S01]  /*0be0*/  IMAD.WIDE R8, R3, 0x10, R24 ;  /* 0x0000001003087825 */ /* 0x004fe200078e0218 */
[----:B------:R-:W-:Y:S02]  /*0bf0*/  IADD3 R11, PT, PT, R11, R0, RZ ;  /* 0x000000000b0b7210 */ /* 0x000fe40007ffe0ff */
[----:B------:R-:W-:Y:S02]  /*0c00*/  ISETP.NE.AND P0, PT, R10, RZ, PT ;  /* 0x000000ff0a00720c */ /* 0x000fe40003f05270 */
[----:B------:R-:W-:Y:S01]  /*0c10*/  IADD3 R3, PT, PT, R3, R2, RZ ;  /* 0x0000000203037210 */ /* 0x000fe20007ffe0ff */
[----:B---3--:R1:W-:Y:S10]  /*0c20*/  STG.E.128 desc[UR6][R8.64], R4 ;  /* 0x0000000408007986 */ /* 0x0083f4000c101d06 */
[----:B------:R-:W-:Y:S05]  /*0c30*/  @P0 BRA `(.L_x_176) ;  /* 0xfffffffc00dc0947 */ /* 0x000fea000383ffff */
[----:B------:R-:W-:Y:S05]  /*0c40*/  EXIT ;  /* 0x000000000000794d */ /* 0x000fea0003800000 */
.L_x_170:
[----:B------:R-:W2:Y:S01]  /*0c50*/  LDG.E.128 R16, desc[UR6][R26.64] ;  /* 0x000000061a107981 */ /* 0x000ea2000c1e1d00 */
[----:B------:R-:W-:Y:S01]  /*0c60*/  IMAD.WIDE R22, R0, 0x10, R26 ;  /* 0x0000001000167825 */ /* 0x000fe200078e021a */
[----:B------:R-:W0:Y:S02]  /*0c70*/  LDC R3, c[0x0][0x390] ;  /* 0x0000e400ff037b82 */ /* 0x000e240000000800 */
[----:B--2---:R-:W-:Y:S04]  /*0c80*/  STG.E.128 desc[UR6][R24.64], R16 ;  /* 0x0000001018007986 */ /* 0x004fe8000c101d06 */
[----:B------:R1:W2:Y:S01]  /*0c90*/  LDG.E.128 R4, desc[UR6][R22.64] ;  /* 0x0000000616047981 */ /* 0x0002a2000c1e1d00 */
[----:B------:R-:W-:-:S04]  /*0ca0*/  IMAD.WIDE R20, R2, 0x10, R24 ;  /* 0x0000001002147825 */ /* 0x000fc800078e0218 */
[----:B-1----:R-:W-:Y:S01]  /*0cb0*/  IMAD.WIDE R22, R0, 0x10, R22 ;  /* 0x0000001000167825 */ /* 0x002fe200078e0216 */
[----:B--2---:R1:W-:Y:S04]  /*0cc0*/  STG.E.128 desc[UR6][R20.64], R4 ;  /* 0x0000000414007986 */ /* 0x0043e8000c101d06 */
[----:B------:R-:W2:Y:S01]  /*0cd0*/  LDG.E.128 R8, desc[UR6][R22.64] ;  /* 0x0000000616087981 */ /* 0x000ea2000c1e1d00 */
[----:B------:R-:W-:-:S04]  /*0ce0*/  IMAD.WIDE R28, R2, 0x10, R20 ;  /* 0x00000010021c7825 */ /* 0x000fc800078e0214 */
[----:B-1----:R-:W-:Y:S01]  /*0cf0*/  IMAD.WIDE R20, R0, 0x10, R22 ;  /* 0x0000001000147825 */ /* 0x002fe200078e0216 */
[----:B--2---:R1:W-:Y:S04]  /*0d00*/  STG.E.128 desc[UR6][R28.64], R8 ;  /* 0x000000081c007986 */ /* 0x0043e8000c101d06 */
[----:B------:R-:W2:Y:S01]  /*0d10*/  LDG.E.128 R12, desc[UR6][R20.64] ;  /* 0x00000006140c7981 */ /* 0x000ea2000c1e1d00 */
[----:B------:R-:W-:-:S04]  /*0d20*/  IMAD.WIDE R26, R2, 0x10, R28 ;  /* 0x00000010021a7825 */ /* 0x000fc800078e021c */
[----:B-1----:R-:W-:Y:S01]  /*0d30*/  IMAD.WIDE R28, R0, 0x10, R20 ;  /* 0x00000010001c7825 */ /* 0x002fe200078e0214 */
[----:B--2---:R-:W-:Y:S04]  /*0d40*/  STG.E.128 desc[UR6][R26.64], R12 ;  /* 0x0000000c1a007986 */ /* 0x004fe8000c101d06 */
[----:B------:R-:W2:Y:S01]  /*0d50*/  LDG.E.128 R16, desc[UR6][R28.64] ;  /* 0x000000061c107981 */ /* 0x000ea2000c1e1d00 */
[----:B------:R-:W-:-:S04]  /*0d60*/  IMAD.WIDE R24, R2, 0x10, R26 ;  /* 0x0000001002187825 */ /* 0x000fc800078e021a */
[----:B------:R-:W-:Y:S01]  /*0d70*/  IMAD.WIDE R20, R0, 0x10, R28 ;  /* 0x0000001000147825 */ /* 0x000fe200078e021c */
[----:B--2---:R-:W-:Y:S04]  /*0d80*/  STG.E.128 desc[UR6][R24.64], R16 ;  /* 0x0000001018007986 */ /* 0x004fe8000c101d06 */
[----:B------:R-:W2:Y:S01]  /*0d90*/  LDG.E.128 R4, desc[UR6][R20.64] ;  /* 0x0000000614047981 */ /* 0x000ea2000c1e1d00 */
[----:B------:R-:W-:-:S04]  /*0da0*/  IMAD.WIDE R22, R2, 0x10, R24 ;  /* 0x0000001002167825 */ /* 0x000fc800078e0218 */
[----:B------:R-:W-:Y:S01]  /*0db0*/  IMAD.WIDE R28, R0, 0x10, R20 ;  /* 0x00000010001c7825 */ /* 0x000fe200078e0214 */
[----:B--2---:R1:W-:Y:S04]  /*0dc0*/  STG.E.128 desc[UR6][R22.64], R4 ;  /* 0x0000000416007986 */ /* 0x0043e8000c101d06 */
[----:B------:R-:W2:Y:S01]  /*0dd0*/  LDG.E.128 R8, desc[UR6][R28.64] ;  /* 0x000000061c087981 */ /* 0x000ea2000c1e1d00 */
[----:B------:R-:W-:-:S04]  /*0de0*/  IMAD.WIDE R20, R2, 0x10, R22 ;  /* 0x0000001002147825 */ /* 0x000fc800078e0216 */
[----:B-1----:R-:W-:Y:S01]  /*0df0*/  IMAD.WIDE R22, R0, 0x10, R28 ;  /* 0x0000001000167825 */ /* 0x002fe200078e021c */
[----:B--2---:R1:W-:Y:S04]  /*0e00*/  STG.E.128 desc[UR6][R20.64], R8 ;  /* 0x0000000814007986 */ /* 0x0043e8000c101d06 */
[----:B------:R-:W2:Y:S01]  /*0e10*/  LDG.E.128 R12, desc[UR6][R22.64] ;  /* 0x00000006160c7981 */ /* 0x000ea2000c1e1d00 */
[----:B------:R-:W-:-:S04]  /*0e20*/  IMAD.WIDE R26, R2, 0x10, R20 ;  /* 0x00000010021a7825 */ /* 0x000fc800078e0214 */
[----:B------:R-:W-:Y:S01]  /*0e30*/  IMAD.WIDE R28, R0, 0x10, R22 ;  /* 0x00000010001c7825 */ /* 0x000fe200078e0216 */
[----:B--2---:R-:W-:Y:S04]  /*0e40*/  STG.E.128 desc[UR6][R26.64], R12 ;  /* 0x0000000c1a007986 */ /* 0x004fe8000c101d06 */
[----:B------:R-:W2:Y:S01]  /*0e50*/  LDG.E.128 R16, desc[UR6][R28.64] ;  /* 0x000000061c107981 */ /* 0x000ea2000c1e1d00 */
[----:B------:R-:W-:-:S04]  /*0e60*/  IMAD.WIDE R24, R2, 0x10, R26 ;  /* 0x0000001002187825 */ /* 0x000fc800078e021a */
[----:B-1----:R-:W-:Y:S01]  /*0e70*/  IMAD.WIDE R20, R0, 0x10, R28 ;  /* 0x0000001000147825 */ /* 0x002fe200078e021c */
        /* <DEDUP_REMOVED lines=176> */
[----:B--2---:R1:W-:Y:S04]  /*1980*/  STG.E.128 desc[UR6][R24.64], R16 ;  /* 0x0000001018007986 */ /* 0x0043e8000c101d06 */
[----:B------:R2:W3:Y:S01]  /*1990*/  LDG.E.128 R4, desc[UR6][R20.64] ;  /* 0x0000000614047981 */ /* 0x0004e2000c1e1d00 */
[----:B------:R-:W-:-:S04]  /*19a0*/  IMAD.WIDE R22, R2, 0x10, R24 ;  /* 0x0000001002167825 */ /* 0x000fc800078e0218 */
[----:B--2---:R-:W-:Y:S01]  /*19b0*/  IMAD.WIDE R20, R0, 0x10, R20 ;  /* 0x0000001000147825 */ /* 0x004fe200078e0214 */
[----:B-1----:R-:W1:Y:S08]  /*19c0*/  LDC R19, c[0x0][0x390] ;  /* 0x0000e400ff137b82 */ /* 0x002e700000000800 */
[----:B------:R-:W2:Y:S08]  /*19d0*/  LDC R17, c[0x0][0x3a0] ;  /* 0x0000e800ff117b82 */ /* 0x000eb00000000800 */
[----:B------:R-:W4:Y:S01]  /*19e0*/  LDC R25, c[0x0][0x390] ;  /* 0x0000e400ff197b82 */ /* 0x000f220000000800 */
[----:B---3--:R3:W-:Y:S04]  /*19f0*/  STG.E.128 desc[UR6][R22.64], R4 ;  /* 0x0000000416007986 */ /* 0x0087e8000c101d06 */
[----:B------:R-:W5:Y:S01]  /*1a00*/  LDG.E.128 R8, desc[UR6][R20.64] ;  /* 0x0000000614087981 */ /* 0x000f62000c1e1d00 */
[----:B------:R-:W-:-:S04]  /*1a10*/  IMAD.WIDE R26, R2, 0x10, R22 ;  /* 0x00000010021a7825 */ /* 0x000fc800078e0216 */
[----:B0-----:R-:W-:Y:S01]  /*1a20*/  IMAD.WIDE R28, R3, 0x10, R20 ;  /* 0x00000010031c7825 */ /* 0x001fe200078e0214 */
[----:B---3--:R-:W0:Y:S01]  /*1a30*/  LDC R23, c[0x0][0x390] ;  /* 0x0000e400ff177b82 */ /* 0x008e220000000800 */
[----:B-----5:R-:W-:Y:S02]  /*1a40*/  STG.E.128 desc[UR6][R26.64], R8 ;  /* 0x000000081a007986 */ /* 0x020fe4000c101d06 */
[----:B------:R-:W-:-:S05]  /*1a50*/  IMAD.WIDE R2, R2, 0x10, R26 ;  /* 0x0000001002027825 */ /* 0x000fca00078e021a */
[----:B------:R-:W3:Y:S01]  /*1a60*/  LDC R21, c[0x0][0x3a0] ;  /* 0x0000e800ff157b82 */ /* 0x000ee20000000800 */
[----:B------:R-:W5:Y:S01]  /*1a70*/  LDG.E.128 R12, desc[UR6][R28.64] ;  /* 0x000000061c0c7981 */ /* 0x000f62000c1e1d00 */
[----:B-1----:R-:W-:-:S03]  /*1a80*/  IMAD.WIDE R18, R19, 0x10, R28 ;  /* 0x0000001013127825 */ /* 0x002fc600078e021c */
[----:B-----5:R1:W-:Y:S04]  /*1a90*/  STG.E.128 desc[UR6][R2.64], R12 ;  /* 0x0000000c02007986 */ /* 0x0203e8000c101d06 */
[----:B------:R5:W4:Y:S01]  /*1aa0*/  LDG.E.128 R4, desc[UR6][R18.64] ;  /* 0x0000000612047981 */ /* 0x000b22000c1e1d00 */
[----:B--2---:R-:W-:-:S04]  /*1ab0*/  IMAD.WIDE R16, R17, 0x10, R2 ;  /* 0x0000001011107825 */ /* 0x004fc800078e0202 */
[----:B0-----:R-:W-:-:S04]  /*1ac0*/  IMAD.WIDE R22, R23, 0x10, R18 ;  /* 0x0000001017167825 */ /* 0x001fc800078e0212 */
[----:B---3--:R-:W-:Y:S01]  /*1ad0*/  IMAD.WIDE R20, R21, 0x10, R16 ;  /* 0x0000001015147825 */ /* 0x008fe200078e0210 */
[----:B-----5:R-:W0:Y:S08]  /*1ae0*/  LDC R19, c[0x0][0x390] ;  /* 0x0000e400ff137b82 */ /* 0x020e300000000800 */
[----:B-1----:R-:W1:Y:S01]  /*1af0*/  LDC R3, c[0x0][0x3a0] ;  /* 0x0000e800ff037b82 */ /* 0x002e620000000800 */
[----:B----4-:R2:W-:Y:S04]  /*1b00*/  STG.E.128 desc[UR6][R16.64], R4 ;  /* 0x0000000410007986 */ /* 0x0105e8000c101d06 */
[----:B------:R-:W3:Y:S01]  /*1b10*/  LDG.E.128 R8, desc[UR6][R22.64] ;  /* 0x0000000616087981 */ /* 0x000ee2000c1e1d00 */
[----:B------:R-:W-:-:S04]  /*1b20*/  IMAD.WIDE R24, R25, 0x10, R22 ;  /* 0x0000001019187825 */ /* 0x000fc800078e0216 */
[----:B-1----:R-:W-:Y:S01]  /*1b30*/  IMAD.WIDE R2, R3, 0x10, R20 ;  /* 0x0000001003027825 */ /* 0x002fe200078e0214 */
[----:B--2---:R-:W1:Y:S01]  /*1b40*/  LDC R17, c[0x0][0x3a0] ;  /* 0x0000e800ff117b82 */ /* 0x004e620000000800 */
[----:B---3--:R2:W-:Y:S07]  /*1b50*/  STG.E.128 desc[UR6][R20.64], R8 ;  /* 0x0000000814007986 */ /* 0x0085ee000c101d06 */
[----:B------:R-:W3:Y:S01]  /*1b60*/  LDC R23, c[0x0][0x390] ;  /* 0x0000e400ff177b82 */ /* 0x000ee20000000800 */
[----:B------:R4:W5:Y:S01]  /*1b70*/  LDG.E.128 R12, desc[UR6][R24.64] ;  /* 0x00000006180c7981 */ /* 0x000962000c1e1d00 */
[----:B0-----:R-:W-:-:S04]  /*1b80*/  IMAD.WIDE R18, R19, 0x10, R24 ;  /* 0x0000001013127825 */ /* 0x001fc800078e0218 */
[----:B-1----:R-:W-:Y:S02]  /*1b90*/  IMAD.WIDE R16, R17, 0x10, R2 ;  /* 0x0000001011107825 */ /* 0x002fe400078e0202 */
[----:B----4-:R-:W0:Y:S08]  /*1ba0*/  LDC R25, c[0x0][0x390] ;  /* 0x0000e400ff197b82 */ /* 0x010e300000000800 */
[----:B--2---:R-:W1:Y:S01]  /*1bb0*/  LDC R21, c[0x0][0x3a0] ;  /* 0x0000e800ff157b82 */ /* 0x004e620000000800 */
[----:B-----5:R2:W-:Y:S04]  /*1bc0*/  STG.E.128 desc[UR6][R2.64], R12 ;  /* 0x0000000c02007986 */ /* 0x0205e8000c101d06 */
[----:B------:R-:W4:Y:S01]  /*1bd0*/  LDG.E.128 R4, desc[UR6][R18.64] ;  /* 0x0000000612047981 */ /* 0x000f22000c1e1d00 */
[----:B---3--:R-:W-:-:S04]  /*1be0*/  IMAD.WIDE R22, R23, 0x10, R18 ;  /* 0x0000001017167825 */ /* 0x008fc800078e0212 */
[----:B-1----:R-:W-:Y:S01]  /*1bf0*/  IMAD.WIDE R20, R21, 0x10, R16 ;  /* 0x0000001015147825 */ /* 0x002fe200078e0210 */
[----:B--2---:R-:W1:Y:S01]  /*1c00*/  LDC R3, c[0x0][0x3a0] ;  /* 0x0000e800ff037b82 */ /* 0x004e620000000800 */
[----:B----4-:R2:W-:Y:S07]  /*1c10*/  STG.E.128 desc[UR6][R16.64], R4 ;  /* 0x0000000410007986 */ /* 0x0105ee000c101d06 */
        /* <DEDUP_REMOVED lines=11> */
[----:B----4-:R-:W-:Y:S04]  /*1cd0*/  STG.E.128 desc[UR6][R2.64], R12 ;  /* 0x0000000c02007986 */ /* 0x010fe8000c101d06 */
[----:B------:R-:W2:Y:S01]  /*1ce0*/  LDG.E.128 R4, desc[UR6][R18.64] ;  /* 0x0000000612047981 */ /* 0x000ea2000c1e1d00 */
[----:B0-----:R-:W-:-:S03]  /*1cf0*/  IMAD.WIDE R10, R23, 0x10, R18 ;  /* 0x00000010170a7825 */ /* 0x001fc600078e0212 */
[----:B--2---:R-:W-:Y:S04]  /*1d00*/  STG.E.128 desc[UR6][R16.64], R4 ;  /* 0x0000000410007986 */ /* 0x004fe8000c101d06 */
[----:B------:R-:W2:Y:S01]  /*1d10*/  LDG.E.128 R20, desc[UR6][R10.64] ;  /* 0x000000060a147981 */ /* 0x000ea2000c1e1d00 */
[----:B-1----:R-:W-:-:S05]  /*1d20*/  IMAD.WIDE R8, R9, 0x10, R16 ;  /* 0x0000001009087825 */ /* 0x002fca00078e0210 */
[----:B--2---:R-:W-:Y:S01]  /*1d30*/  STG.E.128 desc[UR6][R8.64], R20 ;  /* 0x0000001408007986 */ /* 0x004fe2000c101d06 */
[----:B------:R-:W-:Y:S05]  /*1d40*/  EXIT ;  /* 0x000000000000794d */ /* 0x000fea0003800000 */
.L_x_177:
        /* <DEDUP_REMOVED lines=11> */
.L_x_498:


//--------------------- .text._Z18slacpy_full_kerneliiPKfiPfi --------------------------
	.section	.text._Z18slacpy_full_kerneliiPKfiPfi,"ax",@progbits
	.align	128
        .global         _Z18slacpy_full_kerneliiPKfiPfi
        .type           _Z18slacpy_full_kerneliiPKfiPfi,@function
        .size           _Z18slacpy_full_kerneliiPKfiPfi,(.L_x_499 - _Z18slacpy_full_kerneliiPKfiPfi)
        .other          _Z18slacpy_full_kerneliiPKfiPfi,@"STO_CUDA_ENTRY STV_DEFAULT"
_Z18slacpy_full_kerneliiPKfiPfi:
.text._Z18slacpy_full_kerneliiPKfiPfi:
        /* <DEDUP_REMOVED lines=42> */
.L_x_182:
[----:B--2---:R-:W-:-:S05]  /*02a0*/  IMAD.WIDE R14, R11, 0x4, R2 ;  /* 0x000000040b0e7825 */ /* 0x004fca00078e0202 */
[----:B------:R-:W2:Y:S01]  /*02b0*/  LDG.E R27, desc[UR6][R14.64] ;  /* 0x000000060e1b7981 */ /* 0x000ea2000c1e1900 */
[----:B------:R-:W-:-:S04]  /*02c0*/  IMAD.WIDE R16, R10, 0x4, R4 ;  /* 0x000000040a107825 */ /* 0x000fc800078e0204 */
[----:B------:R-:W-:Y:S01]  /*02d0*/  IMAD.WIDE R18, R7, 0x4, R14 ;  /* 0x0000000407127825 */ /* 0x000fe200078e020e */
[----:B--2---:R0:W-:Y:S04]  /*02e0*/  STG.E desc[UR6][R16.64], R27 ;  /* 0x0000001b10007986 */ /* 0x0041e8000c101906 */
[----:B------:R-:W2:Y:S01]  /*02f0*/  LDG.E R29, desc[UR6][R18.64] ;  /* 0x00000006121d7981 */ /* 0x000ea2000c1e1900 */
[----:B------:R-:W-:-:S04]  /*0300*/  IMAD.WIDE R20, R9, 0x4, R16 ;  /* 0x0000000409147825 */ /* 0x000fc800078e0210 */
[----:B------:R-:W-:Y:S01]  /*0310*/  IMAD.WIDE R22, R7, 0x4, R18 ;  /* 0x0000000407167825 */ /* 0x000fe200078e0212 */
[----:B--2---:R1:W-:Y:S04]  /*0320*/  STG.E desc[UR6][R20.64], R29 ;  /* 0x0000001d14007986 */ /* 0x0043e8000c101906 */
[----:B------:R-:W2:Y:S01]  /*0330*/  LDG.E R26, desc[UR6][R22.64] ;  /* 0x00000006161a7981 */ /* 0x000ea2000c1e1900 */
[----:B------:R-:W-:-:S04]  /*0340*/  IMAD.WIDE R12, R9, 0x4, R20 ;  /* 0x00000004090c7825 */ /* 0x000fc800078e0214 */
[C---:B------:R-:W-:Y:S01]  /*0350*/  IMAD.WIDE R24, R7.reuse, 0x4, R22 ;  /* 0x0000000407187825 */ /* 0x040fe200078e0216 */
[----:B------:R-:W-:Y:S01]  /*0360*/  LEA R11, R7, R11, 0x2 ;  /* 0x0000000b070b7211 */ /* 0x000fe200078e10ff */
[----:B--2---:R2:W-:Y:S04]  /*0370*/  STG.E desc[UR6][R12.64], R26 ;  /* 0x0000001a0c007986 */ /* 0x0045e8000c101906 */
[----:B------:R-:W3:Y:S01]  /*0380*/  LDG.E R28, desc[UR6][R24.64] ;  /* 0x00000006181c7981 */ /* 0x000ee2000c1e1900 */
[----:B0-----:R-:W-:-:S04]  /*0390*/  IMAD.WIDE R16, R9, 0x4, R12 ;  /* 0x0000000409107825 */ /* 0x001fc800078e020c */
[----:B------:R-:W-:Y:S01]  /*03a0*/  IMAD.WIDE R14, R11, 0x4, R2 ;  /* 0x000000040b0e7825 */ /* 0x000fe200078e0202 */
[----:B------:R-:W-:Y:S01]  /*03b0*/  LEA R10, R9, R10, 0x2 ;  /* 0x0000000a090a7211 */ /* 0x000fe200078e10ff */
[----:B---3--:R0:W-:Y:S04]  /*03c0*/  STG.E desc[UR6][R16.64], R28 ;  /* 0x0000001c10007986 */ /* 0x0081e8000c101906 */
[----:B------:R-:W3:Y:S01]  /*03d0*/  LDG.E R27, desc[UR6][R14.64] ;  /* 0x000000060e1b7981 */ /* 0x000ee2000c1e1900 */
[----:B------:R-:W-:-:S04]  /*03e0*/  IMAD.WIDE R18, R10, 0x4, R4 ;  /* 0x000000040a127825 */ /* 0x000fc800078e0204 */
[----:B-1----:R-:W-:Y:S01]  /*03f0*/  IMAD.WIDE R20, R7, 0x4, R14 ;  /* 0x0000000407147825 */ /* 0x002fe200078e020e */
[----:B---3--:R1:W-:Y:S04]  /*0400*/  STG.E desc[UR6][R18.64], R27 ;  /* 0x0000001b12007986 */ /* 0x0083e8000c101906 */
[----:B------:R-:W3:Y:S01]  /*0410*/  LDG.E R29, desc[UR6][R20.64] ;  /* 0x00000006141d7981 */ /* 0x000ee2000c1e1900 */
[----:B------:R-:W-:-:S04]  /*0420*/  IMAD.WIDE R22, R9, 0x4, R18 ;  /* 0x0000000409167825 */ /* 0x000fc800078e0212 */
[----:B------:R-:W-:Y:S01]  /*0430*/  IMAD.WIDE R24, R7, 0x4, R20 ;  /* 0x0000000407187825 */ /* 0x000fe200078e0214 */
[----:B---3--:R3:W-:Y:S04]  /*0440*/  STG.E desc[UR6][R22.64], R29 ;  /* 0x0000001d16007986 */ /* 0x0087e8000c101906 */
[----:B--2---:R-:W2:Y:S01]  /*0450*/  LDG.E R26, desc[UR6][R24.64] ;  /* 0x00000006181a7981 */ /* 0x004ea2000c1e1900 */
[----:B------:R-:W-:-:S04]  /*0460*/  IMAD.WIDE R12, R9, 0x4, R22 ;  /* 0x00000004090c7825 */ /* 0x000fc800078e0216 */
[C---:B0-----:R-:W-:Y:S01]  /*0470*/  IMAD.WIDE R16, R7.reuse, 0x4, R24 ;  /* 0x0000000407107825 */ /* 0x041fe200078e0218 */
[----:B------:R-:W-:Y:S01]  /*0480*/  LEA R11, R7, R11, 0x2 ;  /* 0x0000000b070b7211 */ /* 0x000fe200078e10ff */
[----:B--2---:R0:W-:Y:S04]  /*0490*/  STG.E desc[UR6][R12.64], R26 ;  /* 0x0000001a0c007986 */ /* 0x0041e8000c101906 */
[----:B------:R-:W2:Y:S01]  /*04a0*/  LDG.E R28, desc[UR6][R16.64] ;  /* 0x00000006101c7981 */ /* 0x000ea2000c1e1900 */
[----:B-1----:R-:W-:-:S04]  /*04b0*/  IMAD.WIDE R18, R9, 0x4, R12 ;  /* 0x0000000409127825 */ /* 0x002fc800078e020c */
[----:B------:R-:W-:Y:S01]  /*04c0*/  IMAD.WIDE R14, R11, 0x4, R2 ;  /* 0x000000040b0e7825 */ /* 0x000fe200078e0202 */
[----:B------:R-:W-:Y:S01]  /*04d0*/  LEA R10, R9, R10, 0x2 ;  /* 0x0000000a090a7211 */ /* 0x000fe200078e10ff */
[----:B--2---:R1:W-:Y:S04]  /*04e0*/  STG.E desc[UR6][R18.64], R28 ;  /* 0x0000001c12007986 */ /* 0x0043e8000c101906 */
[----:B------:R-:W2:Y:S01]  /*04f0*/  LDG.E R27, desc[UR6][R14.64] ;  /* 0x000000060e1b7981 */ /* 0x000ea2000c1e1900 */
[----:B------:R-:W-:-:S04]  /*0500*/  IMAD.WIDE R20, R10, 0x4, R4 ;  /* 0x000000040a147825 */ /* 0x000fc800078e0204 */
[----:B---3--:R-:W-:Y:S01]  /*0510*/  IMAD.WIDE R22, R7, 0x4, R14 ;  /* 0x0000000407167825 */ /* 0x008fe200078e020e */
[----:B--2---:R2:W-:Y:S04]  /*0520*/  STG.E desc[UR6][R20.64], R27 ;  /* 0x0000001b14007986 */ /* 0x0045e8000c101906 */
[----:B------:R-:W3:Y:S01]  /*0530*/  LDG.E R29, desc[UR6][R22.64] ;  /* 0x00000006161d7981 */ /* 0x000ee2000c1e1900 */
[----:B------:R-:W-:-:S04]  /*0540*/  IMAD.WIDE R16, R9, 0x4, R20 ;  /* 0x0000000409107825 */ /* 0x000fc800078e0214 */
[----:B------:R-:W-:Y:S01]  /*0550*/  IMAD.WIDE R24, R7, 0x4, R22 ;  /* 0x0000000407187825 */ /* 0x000fe200078e0216 */
[----:B---3--:R3:W-:Y:S04]  /*0560*/  STG.E desc[UR6][R16.64], R29 ;  /* 0x0000001d10007986 */ /* 0x0087e8000c101906 */
[----:B0-----:R-:W4:Y:S01]  /*0570*/  LDG.E R26, desc[UR6][R24.64] ;  /* 0x00000006181a7981 */ /* 0x001f22000c1e1900 */
[----:B------:R-:W-:-:S04]  /*0580*/  IMAD.WIDE R12, R9, 0x4, R16 ;  /* 0x00000004090c7825 */ /* 0x000fc800078e0210 */
[C---:B-1----:R-:W-:Y:S01]  /*0590*/  IMAD.WIDE R18, R7.reuse, 0x4, R24 ;  /* 0x0000000407127825 */ /* 0x042fe200078e0218 */
[----:B------:R-:W-:Y:S01]  /*05a0*/  LEA R11, R7, R11, 0x2 ;  /* 0x0000000b070b7211 */ /* 0x000fe200078e10ff */
[----:B----4-:R0:W-:Y:S04]  /*05b0*/  STG.E desc[UR6][R12.64], R26 ;  /* 0x0000001a0c007986 */ /* 0x0101e8000c101906 */
[----:B------:R-:W4:Y:S01]  /*05c0*/  LDG.E R28, desc[UR6][R18.64] ;  /* 0x00000006121c7981 */ /* 0x000f22000c1e1900 */
[----:B--2---:R-:W-:-:S04]  /*05d0*/  IMAD.WIDE R20, R9, 0x4, R12 ;  /* 0x0000000409147825 */ /* 0x004fc800078e020c */
[----:B------:R-:W-:Y:S01]  /*05e0*/  IMAD.WIDE R14, R11, 0x4, R2 ;  /* 0x000000040b0e7825 */ /* 0x000fe200078e0202 */
[----:B------:R-:W-:Y:S01]  /*05f0*/  LEA R10, R9, R10, 0x2 ;  /* 0x0000000a090a7211 */ /* 0x000fe200078e10ff */
[----:B----4-:R1:W-:Y:S04]  /*0600*/  STG.E desc[UR6][R20.64], R28 ;  /* 0x0000001c14007986 */ /* 0x0103e8000c101906 */
[----:B------:R-:W2:Y:S01]  /*0610*/  LDG.E R27, desc[UR6][R14.64] ;  /* 0x000000060e1b7981 */ /* 0x000ea2000c1e1900 */
[----:B---3--:R-:W-:-:S04]  /*0620*/  IMAD.WIDE R16, R10, 0x4, R4 ;  /* 0x000000040a107825 */ /* 0x008fc800078e0204 */
[----:B------:R-:W-:Y:S01]  /*0630*/  IMAD.WIDE R22, R7, 0x4, R14 ;  /* 0x0000000407167825 */ /* 0x000fe200078e020e */
[----:B--2---:R2:W-:Y:S04]  /*0640*/  STG.E desc[UR6][R16.64], R27 ;  /* 0x0000001b10007986 */ /* 0x0045e8000c101906 */
[----:B------:R-:W3:Y:S01]  /*0650*/  LDG.E R29, desc[UR6][R22.64] ;  /* 0x00000006161d7981 */ /* 0x000ee2000c1e1900 */
[----:B0-----:R-:W-:-:S04]  /*0660*/  IMAD.WIDE R12, R9, 0x4, R16 ;  /* 0x00000004090c7825 */ /* 0x001fc800078e0210 */
[----:B------:R-:W-:Y:S01]  /*0670*/  IMAD.WIDE R18, R7, 0x4, R22 ;  /* 0x0000000407127825 */ /* 0x000fe200078e0216 */
[----:B---3--:R2:W-:Y:S04]  /*0680*/  STG.E desc[UR6][R12.64], R29 ;  /* 0x0000001d0c007986 */ /* 0x0085e8000c101906 */
[----:B------:R-:W3:Y:S01]  /*0690*/  LDG.E R26, desc[UR6][R18.64] ;  /* 0x00000006121a7981 */ /* 0x000ee2000c1e1900 */
[----:B-1----:R-:W-:-:S04]  /*06a0*/  IMAD.WIDE R20, R9, 0x4, R12 ;  /* 0x0000000409147825 */ /* 0x002fc800078e020c */
[----:B------:R-:W-:Y:S01]  /*06b0*/  IMAD.WIDE R14, R7, 0x4, R18 ;  /* 0x00000004070e7825 */ /* 0x000fe200078e0212 */
[----:B------:R-:W-:-:S04]  /*06c0*/  IADD3 R0, PT, PT, R0, 0x10, RZ ;  /* 0x0000001000007810 */ /* 0x000fc80007ffe0ff */
[----:B------:R-:W-:Y:S01]  /*06d0*/  ISETP.GE.AND P1, PT, R0, -0xc, PT ;  /* 0xfffffff40000780c */ /* 0x000fe20003f26270 */
[----:B---3--:R2:W-:Y:S04]  /*06e0*/  STG.E desc[UR6][R20.64], R26 ;  /* 0x0000001a14007986 */ /* 0x0085e8000c101906 */
[----:B------:R-:W3:Y:S01]  /*06f0*/  LDG.E R15, desc[UR6][R14.64] ;  /* 0x000000060e0f7981 */ /* 0x000ee2000c1e1900 */
[----:B------:R-:W-:Y:S01]  /*0700*/  IMAD.WIDE R24, R9, 0x4, R20 ;  /* 0x0000000409187825 */ /* 0x000fe200078e0214 */
[----:B------:R-:W-:Y:S02]  /*0710*/  LEA R11, R7, R11, 0x2 ;  /* 0x0000000b070b7211 */ /* 0x000fe400078e10ff */
[----:B------:R-:W-:Y:S02]  /*0720*/  LEA R10, R9, R10, 0x2 ;  /* 0x0000000a090a7211 */ /* 0x000fe400078e10ff */
[----:B---3--:R2:W-:Y:S02]  /*0730*/  STG.E desc[UR6][R24.64], R15 ;  /* 0x0000000f18007986 */ /* 0x0085e4000c101906 */
[----:B------:R-:W-:Y:S05]  /*0740*/  @!P1 BRA `(.L_x_182) ;  /* 0xfffffff800d49947 */ /* 0x000fea000383ffff */
.L_x_181:
[----:B--2---:R-:W-:-:S04]  /*0750*/  IADD3 R12, PT, PT, -R0, RZ, RZ ;  /* 0x000000ff000c7210 */ /* 0x004fc80007ffe1ff */
[----:B------:R-:W-:-:S13]  /*0760*/  ISETP.GT.AND P1, PT, R12, 0x4, PT ;  /* 0x000000040c00780c */ /* 0x000fda0003f24270 */
[----:B------:R-:W-:Y:S05]  /*0770*/  @!P1 BRA `(.L_x_183) ;  /* 0x0000000000989947 */ /* 0x000fea0003800000 */
[----:B------:R-:W-:-:S05]  /*0780*/  IMAD.WIDE R14, R11, 0x4, R2 ;  /* 0x000000040b0e7825 */ /* 0x000fca00078e0202 */
        /* <DEDUP_REMOVED lines=23> */
[----:B--2---:R-:W-:-:S04]  /*0900*/  IMAD.WIDE R12, R9, 0x4, R18 ;  /* 0x00000004090c7825 */ /* 0x004fc800078e0212 */
[----:B------:R-:W-:Y:S01]  /*0910*/  IMAD.WIDE R22, R7, 0x4, R20 ;  /* 0x0000000407167825 */ /* 0x000fe200078e0214 */
[----:B---3--:R1:W-:Y:S04]  /*0920*/  STG.E desc[UR6][R12.64], R29 ;  /* 0x0000001d0c007986 */ /* 0x0083e8000c101906 */
[----:B------:R-:W2:Y:S01]  /*0930*/  LDG.E R26, desc[UR6][R22.64] ;  /* 0x00000006161a7981 */ /* 0x000ea2000c1e1900 */
[----:B0-----:R-:W-:-:S04]  /*0940*/  IMAD.WIDE R16, R9, 0x4, R12 ;  /* 0x0000000409107825 */ /* 0x001fc800078e020c */
[----:B------:R-:W-:Y:S01]  /*0950*/  IMAD.WIDE R14, R7, 0x4, R22 ;  /* 0x00000004070e7825 */ /* 0x000fe200078e0216 */
[----:B--2---:R1:W-:Y:S05]  /*0960*/  STG.E desc[UR6][R16.64], R26 ;  /* 0x0000001a10007986 */ /* 0x0043ea000c101906 */
[----:B------:R-:W2:Y:S01]  /*0970*/  LDG.E R15, desc[UR6][R14.64] ;  /* 0x000000060e0f7981 */ /* 0x000ea2000c1e1900 */
[----:B------:R-:W-:Y:S01]  /*0980*/  IMAD.WIDE R24, R9, 0x4, R16 ;  /* 0x0000000409187825 */ /* 0x000fe200078e0210 */
[----:B------:R-:W-:Y:S02]  /*0990*/  PLOP3.LUT P0, PT, PT, PT, PT, 0x8, 0x80 ;  /* 0x000000000080781c */ /* 0x000fe40003f0e170 */
[----:B------:R-:W-:-:S02]  /*09a0*/  IADD3 R0, PT, PT, R0, 0x8, RZ ;  /* 0x0000000800007810 */ /* 0x000fc40007ffe0ff */
[----:B------:R-:W-:Y:S02]  /*09b0*/  LEA R11, R7, R11, 0x2 ;  /* 0x0000000b070b7211 */ /* 0x000fe400078e10ff */
[----:B------:R-:W-:Y:S01]  /*09c0*/  LEA R10, R9, R10, 0x2 ;  /* 0x0000000a090a7211 */ /* 0x000fe200078e10ff */
[----:B--2---:R1:W-:Y:S06]  /*09d0*/  STG.E desc[UR6][R24.64], R15 ;  /* 0x0000000f18007986 */ /* 0x0043ec000c101906 */
.L_x_183:
[----:B------:R-:W-:-:S13]  /*09e0*/  ISETP.NE.OR P0, PT, R0, RZ, P0 ;  /* 0x000000ff0000720c */ /* 0x000fda0000705670 */
[----:B------:R-:W-:Y:S05]  /*09f0*/  @!P0 BRA `(.L_x_179) ;  /* 0x0000000000548947 */ /* 0x000fea0003800000 */
.L_x_180:
[----:B01----:R-:W-:-:S05]  /*0a00*/  IMAD.WIDE R12, R11, 0x4, R2 ;  /* 0x000000040b0c7825 */ /* 0x003fca00078e0202 */
        /* <DEDUP_REMOVED lines=10> */
[----:B------:R-:W-:Y:S01]  /*0ab0*/  IMAD.WIDE R24, R7, 0x4, R20 ;  /* 0x0000000407187825 */ /* 0x000fe200078e0214 */
[----:B------:R-:W-:-:S04]  /*0ac0*/  IADD3 R0, PT, PT, R0, 0x4, RZ ;  /* 0x0000000400007810 */ /* 0x000fc80007ffe0ff */
[----:B------:R-:W-:Y:S01]  /*0ad0*/  ISETP.NE.AND P0, PT, R0, RZ, PT ;  /* 0x000000ff0000720c */ /* 0x000fe20003f05270 */
[----:B--2---:R0:W-:Y:S04]  /*0ae0*/  STG.E desc[UR6][R22.64], R26 ;  /* 0x0000001a16007986 */ /* 0x0041e8000c101906 */
[----:B------:R-:W2:Y:S01]  /*0af0*/  LDG.E R25, desc[UR6][R24.64] ;  /* 0x0000000618197981 */ /* 0x000ea2000c1e1900 */
[----:B------:R-:W-:Y:S01]  /*0b00*/  IMAD.WIDE R12, R9, 0x4, R22 ;  /* 0x00000004090c7825 */ /* 0x000fe200078e0216 */
[----:B------:R-:W-:Y:S02]  /*0b10*/  LEA R11, R7, R11, 0x2 ;  /* 0x0000000b070b7211 */ /* 0x000fe400078e10ff */
[----:B------:R-:W-:Y:S02]  /*0b20*/  LEA R10, R9, R10, 0x2 ;  /* 0x0000000a090a7211 */ /* 0x000fe400078e10ff */
[----:B--2---:R0:W-:Y:S02]  /*0b30*/  STG.E desc[UR6][R12.64], R25 ;  /* 0x000000190c007986 */ /* 0x0041e4000c101906 */
[----:B------:R-:W-:Y:S05]  /*0b40*/  @P0 BRA `(.L_x_180) ;  /* 0xfffffffc00ac0947 */ /* 0x000fea000383ffff */
.L_x_179:
[----:B------:R-:W-:-:S13]  /*0b50*/  ISETP.NE.AND P0, PT, R8, RZ, PT ;  /* 0x000000ff0800720c */ /* 0x000fda0003f05270 */
[----:B------:R-:W-:Y:S05]  /*0b60*/  @!P0 EXIT ;  /* 0x000000000000894d */ /* 0x000fea0003800000 */
[----:B------:R-:W-:Y:S01]  /*0b70*/  IMAD R0, R6, R9, RZ ;  /* 0x0000000906007224 */ /* 0x000fe200078e02ff */
[----:B------:R-:W-:Y:S01]  /*0b80*/  IADD3 R8, PT, PT, -R8, RZ, RZ ;  /* 0x000000ff08087210 */ /* 0x000fe20007ffe1ff */
[----:B------:R-:W-:-:S07]  /*0b90*/  IMAD R6, R6, R7, RZ ;  /* 0x0000000706067224 */ /* 0x000fce00078e02ff */
.L_x_184:
[----:B--2---:R-:W-:-:S06]  /*0ba0*/  IMAD.WIDE R10, R6, 0x4, R2 ;  /* 0x00000004060a7825 */ /* 0x004fcc00078e0202 */
[----:B------:R-:W2:Y:S01]  /*0bb0*/  LDG.E R11, desc[UR6][R10.64] ;  /* 0x000000060a0b7981 */ /* 0x000ea2000c1e1900 */
[----:B------:R-:W-:Y:S01]  /*0bc0*/  IADD3 R8, PT, PT, R8, 0x1, RZ ;  /* 0x0000000108087810 */ /* 0x000fe20007ffe0ff */
[C---:B01----:R-:W-:Y:S01]  /*0bd0*/  IMAD.WIDE R12, R0.reuse, 0x4, R4 ;  /* 0x00000004000c7825 */ /* 0x043fe200078e0204 */
[----:B------:R-:W-:Y:S02]  /*0be0*/  IADD3 R0, PT, PT, R0, R9, RZ ;  /* 0x0000000900007210 */ /* 0x000fe40007ffe0ff */
[----:B------:R-:W-:Y:S02]  /*0bf0*/  ISETP.NE.AND P0, PT, R8, RZ, PT ;  /* 0x000000ff0800720c */ /* 0x000fe40003f05270 */
[----:B------:R-:W-:Y:S01]  /*0c00*/  IADD3 R6, PT, PT, R6, R7, RZ ;  /* 0x0000000706067210 */ /* 0x000fe20007ffe0ff */
[----:B--2---:R2:W-:Y:S10]  /*0c10*/  STG.E desc[UR6][R12.64], R11 ;  /* 0x0000000b0c007986 */ /* 0x0045f4000c101906 */
[----:B------:R-:W-:Y:S05]  /*0c20*/  @P0 BRA `(.L_x_184) ;  /* 0xfffffffc00dc0947 */ /* 0x000fea000383ffff */
[----:B------:R-:W-:Y:S05]  /*0c30*/  EXIT ;  /* 0x000000000000794d */ /* 0x000fea0003800000 */
.L_x_178:
[----:B------:R-:W2:Y:S01]  /*0c40*/  LDG.E R21, desc[UR6][R2.64] ;  /* 0x0000000602157981 */ /* 0x000ea2000c1e1900 */
[----:B------:R-:W-:-:S03]  /*0c50*/  IMAD.WIDE R10, R7, 0x4, R2 ;  /* 0x00000004070a7825 */ /* 0x000fc600078e0202 */
        /* <DEDUP_REMOVED lines=9> */
[----:B------:R-:W3:Y:S01]  /*0cf0*/  LDG.E R27, desc[UR6][R18.64] ;  /* 0x00000006121b7981 */ /* 0x000ee2000c1e1900 */
[----:B------:R-:W-:-:S04]  /*0d00*/  IMAD.WIDE R2, R9, 0x4, R16 ;  /* 0x0000000409027825 */ /* 0x000fc800078e0210 */
[----:B0-----:R-:W-:Y:S01]  /*0d10*/  IMAD.WIDE R4, R7, 0x4, R18 ;  /* 0x0000000407047825 */ /* 0x001fe200078e0212 */
[----:B---3--:R0:W-:Y:S04]  /*0d20*/  STG.E desc[UR6][R2.64], R27 ;  /* 0x0000001b02007986 */ /* 0x0081e8000c101906 */
[----:B------:R-:W3:Y:S01]  /*0d30*/  LDG.E R21, desc[UR6][R4.64] ;  /* 0x0000000604157981 */ /* 0x000ee2000c1e1900 */
[----:B------:R-:W-:-:S04]  /*0d40*/  IMAD.WIDE R10, R9, 0x4, R2 ;  /* 0x00000004090a7825 */ /* 0x000fc800078e0202 */
[----:B-1----:R-:W-:Y:S01]  /*0d50*/  IMAD.WIDE R12, R7, 0x4, R4 ;  /* 0x00000004070c7825 */ /* 0x002fe200078e0204 */
[----:B---3--:R1:W-:Y:S04]  /*0d60*/  STG.E desc[UR6][R10.64], R21 ;  /* 0x000000150a007986 */ /* 0x0083e8000c101906 */
[----:B------:R-:W3:Y:S01]  /*0d70*/  LDG.E R23, desc[UR6][R12.64] ;  /* 0x000000060c177981 */ /* 0x000ee2000c1e1900 */
[----:B------:R-:W-:-:S04]  /*0d80*/  IMAD.WIDE R14, R9, 0x4, R10 ;  /* 0x00000004090e7825 */ /* 0x000fc800078e020a */
[----:B--2---:R-:W-:Y:S01]  /*0d90*/  IMAD.WIDE R16, R7, 0x4, R12 ;  /* 0x0000000407107825 */ /* 0x004fe200078e020c */
[----:B---3--:R2:W-:Y:S04]  /*0da0*/  STG.E desc[UR6][R14.64], R23 ;  /* 0x000000170e007986 */ /* 0x0085e8000c101906 */
        /* <DEDUP_REMOVED lines=219> */
[----:B---3--:R-:W-:Y:S04]  /*1b60*/  STG.E desc[UR6][R10.64], R21 ;  /* 0x000000150a007986 */ /* 0x008fe8000c101906 */
[----:B------:R-:W3:Y:S01]  /*1b70*/  LDG.E R23, desc[UR6][R12.64] ;  /* 0x000000060c177981 */ /* 0x000ee2000c1e1900 */
[----:B------:R-:W-:-:S04]  /*1b80*/  IMAD.WIDE R14, R9, 0x4, R10 ;  /* 0x00000004090e7825 */ /* 0x000fc800078e020a */
[----:B-1----:R-:W-:Y:S01]  /*1b90*/  IMAD.WIDE R16, R7, 0x4, R12 ;  /* 0x0000000407107825 */ /* 0x002fe200078e020c */
[----:B---3--:R-:W-:Y:S04]  /*1ba0*/  STG.E desc[UR6][R14.64], R23 ;  /* 0x000000170e007986 */ /* 0x008fe8000c101906 */
[----:B------:R-:W3:Y:S01]  /*1bb0*/  LDG.E R25, desc[UR6][R16.64] ;  /* 0x0000000610197981 */ /* 0x000ee2000c1e1900 */
[----:B------:R-:W-:-:S04]  /*1bc0*/  IMAD.WIDE R18, R9, 0x4, R14 ;  /* 0x0000000409127825 */ /* 0x000fc800078e020e */
[----:B--2---:R-:W-:Y:S01]  /*1bd0*/  IMAD.WIDE R2, R7, 0x4, R16 ;  /* 0x0000000407027825 */ /* 0x004fe200078e0210 */
[----:B---3--:R-:W-:Y:S05]  /*1be0*/  STG.E desc[UR6][R18.64], R25 ;  /* 0x0000001912007986 */ /* 0x008fea000c101906 */
[----:B------:R-:W2:Y:S01]  /*1bf0*/  LDG.E R3, desc[UR6][R2.64] ;  /* 0x0000000602037981 */ /* 0x000ea2000c1e1900 */
[----:B------:R-:W-:-:S05]  /*1c00*/  IMAD.WIDE R4, R9, 0x4, R18 ;  /* 0x0000000409047825 */ /* 0x000fca00078e0212 */
[----:B--2---:R-:W-:Y:S01]  /*1c10*/  STG.E desc[UR6][R4.64], R3 ;  /* 0x0000000304007986 */ /* 0x004fe2000c101906 */
[----:B------:R-:W-:Y:S05]  /*1c20*/  EXIT ;  /* 0x000000000000794d */ /* 0x000fea0003800000 */
.L_x_185:
        /* <DEDUP_REMOVED lines=13> */
.L_x_499:


//--------------------- .text._Z18dlacpy_full_kerneliiPKdiPdi --------------------------
	.section	.text._Z18dlacpy_full_kerneliiPKdiPdi,"ax",@progbits
	.align	128
        .global         _Z18dlacpy_full_kerneliiPKdiPdi
        .type           _Z18dlacpy_full_kerneliiPKdiPdi,@function
        .size           _Z18dlacpy_full_kerneliiPKdiPdi,(.L_x_500 - _Z18dlacpy_full_kerneliiPKdiPdi)
        .other          _Z18dlacpy_full_kerneliiPKdiPdi,@"STO_CUDA_ENTRY STV_DEFAULT"
_Z18dlacpy_full_kerneliiPKdiPdi:
.text._Z18dlacpy_full_kerneliiPKdiPdi:
        /* <DEDUP_REMOVED lines=42> */
.L_x_190:
[----:B--2---:R-:W-:-:S05]  /*02a0*/  IMAD.WIDE R14, R11, 0x8, R2 ;  /* 0x000000080b0e7825 */ /* 0x004fca00078e0202 */
        /* <DEDUP_REMOVED lines=8> */
[----:B------:R2:W3:Y:S01]  /*0330*/  LDG.E.64 R28, desc[UR6][R26.64] ;  /* 0x000000061a1c7981 */ /* 0x0004e2000c1e1b00 */
[----:B------:R-:W-:-:S04]  /*0340*/  IMAD.WIDE R12, R9, 0x8, R24 ;  /* 0x00000008090c7825 */ /* 0x000fc800078e0218 */
[C---:B--2---:R-:W-:Y:S01]  /*0350*/  IMAD.WIDE R26, R7.reuse, 0x8, R26 ;  /* 0x00000008071a7825 */ /* 0x044fe200078e021a */
[----:B---3--:R2:W-:Y:S05]  /*0360*/  STG.E.64 desc[UR6][R12.64], R28 ;  /* 0x0000001c0c007986 */ /* 0x0085ea000c101b06 */
[----:B------:R-:W3:Y:S01]  /*0370*/  LDG.E.64 R26, desc[UR6][R26.64] ;  /* 0x000000061a1a7981 */ /* 0x000ee2000c1e1b00 */
[----:B------:R-:W-:Y:S01]  /*0380*/  LEA R11, R7, R11, 0x2 ;  /* 0x0000000b070b7211 */ /* 0x000fe200078e10ff */
[----:B0-----:R-:W-:-:S04]  /*0390*/  IMAD.WIDE R16, R9, 0x8, R12 ;  /* 0x0000000809107825 */ /* 0x001fc800078e020c */
[----:B------:R-:W-:Y:S01]  /*03a0*/  IMAD.WIDE R14, R11, 0x8, R2 ;  /* 0x000000080b0e7825 */ /* 0x000fe200078e0202 */
[----:B------:R-:W-:Y:S01]  /*03b0*/  LEA R10, R9, R10, 0x2 ;  /* 0x0000000a090a7211 */ /* 0x000fe200078e10ff */
[----:B---3--:R0:W-:Y:S04]  /*03c0*/  STG.E.64 desc[UR6][R16.64], R26 ;  /* 0x0000001a10007986 */ /* 0x0081e8000c101b06 */
[----:B------:R-:W3:Y:S01]  /*03d0*/  LDG.E.64 R18, desc[UR6][R14.64] ;  /* 0x000000060e127981 */ /* 0x000ee2000c1e1b00 */
[----:B------:R-:W-:-:S04]  /*03e0*/  IMAD.WIDE R20, R10, 0x8, R4 ;  /* 0x000000080a147825 */ /* 0x000fc800078e0204 */
[----:B-1----:R-:W-:Y:S01]  /*03f0*/  IMAD.WIDE R22, R7, 0x8, R14 ;  /* 0x0000000807167825 */ /* 0x002fe200078e020e */
[----:B---3--:R1:W-:Y:S04]  /*0400*/  STG.E.64 desc[UR6][R20.64], R18 ;  /* 0x0000001214007986 */ /* 0x0083e8000c101b06 */
[----:B------:R3:W4:Y:S01]  /*0410*/  LDG.E.64 R24, desc[UR6][R22.64] ;  /* 0x0000000616187981 */ /* 0x000722000c1e1b00 */
[----:B--2---:R-:W-:-:S04]  /*0420*/  IMAD.WIDE R28, R9, 0x8, R20 ;  /* 0x00000008091c7825 */ /* 0x004fc800078e0214 */
[----:B---3--:R-:W-:Y:S01]  /*0430*/  IMAD.WIDE R22, R7, 0x8, R22 ;  /* 0x0000000807167825 */ /* 0x008fe200078e0216 */
[----:B----4-:R2:W-:Y:S04]  /*0440*/  STG.E.64 desc[UR6][R28.64], R24 ;  /* 0x000000181c007986 */ /* 0x0105e8000c101b06 */
[----:B0-----:R-:W3:Y:S01]  /*0450*/  LDG.E.64 R16, desc[UR6][R22.64] ;  /* 0x0000000616107981 */ /* 0x001ee2000c1e1b00 */
[----:B------:R-:W-:-:S04]  /*0460*/  IMAD.WIDE R12, R9, 0x8, R28 ;  /* 0x00000008090c7825 */ /* 0x000fc800078e021c */
[C---:B------:R-:W-:Y:S01]  /*0470*/  IMAD.WIDE R26, R7.reuse, 0x8, R22 ;  /* 0x00000008071a7825 */ /* 0x040fe200078e0216 */
[----:B------:R-:W-:Y:S01]  /*0480*/  LEA R11, R7, R11, 0x2 ;  /* 0x0000000b070b7211 */ /* 0x000fe200078e10ff */
[----:B---3--:R0:W-:Y:S04]  /*0490*/  STG.E.64 desc[UR6][R12.64], R16 ;  /* 0x000000100c007986 */ /* 0x0081e8000c101b06 */
[----:B------:R-:W3:Y:S01]  /*04a0*/  LDG.E.64 R26, desc[UR6][R26.64] ;  /* 0x000000061a1a7981 */ /* 0x000ee2000c1e1b00 */
[----:B-1----:R-:W-:-:S04]  /*04b0*/  IMAD.WIDE R18, R9, 0x8, R12 ;  /* 0x0000000809127825 */ /* 0x002fc800078e020c */
[----:B------:R-:W-:Y:S01]  /*04c0*/  IMAD.WIDE R14, R11, 0x8, R2 ;  /* 0x000000080b0e7825 */ /* 0x000fe200078e0202 */
[----:B------:R-:W-:Y:S01]  /*04d0*/  LEA R10, R9, R10, 0x2 ;  /* 0x0000000a090a7211 */ /* 0x000fe200078e10ff */
[----:B---3--:R-:W-:Y:S04]  /*04e0*/  STG.E.64 desc[UR6][R18.64], R26 ;  /* 0x0000001a12007986 */ /* 0x008fe8000c101b06 */
[----:B------:R-:W3:Y:S01]  /*04f0*/  LDG.E.64 R20, desc[UR6][R14.64] ;  /* 0x000000060e147981 */ /* 0x000ee2000c1e1b00 */
[----:B------:R-:W-:-:S04]  /*0500*/  IMAD.WIDE R22, R10, 0x8, R4 ;  /* 0x000000080a167825 */ /* 0x000fc800078e0204 */
[----:B--2---:R-:W-:Y:S01]  /*0510*/  IMAD.WIDE R24, R7, 0x8, R14 ;  /* 0x0000000807187825 */ /* 0x004fe200078e020e */
[----:B---3--:R-:W-:Y:S04]  /*0520*/  STG.E.64 desc[UR6][R22.64], R20 ;  /* 0x0000001416007986 */ /* 0x008fe8000c101b06 */
[----:B0-----:R0:W2:Y:S01]  /*0530*/  LDG.E.64 R16, desc[UR6][R24.64] ;  /* 0x0000000618107981 */ /* 0x0010a2000c1e1b00 */
[----:B------:R-:W-:-:S04]  /*0540*/  IMAD.WIDE R28, R9, 0x8, R22 ;  /* 0x00000008091c7825 */ /* 0x000fc800078e0216 */
[----:B0-----:R-:W-:Y:S01]  /*0550*/  IMAD.WIDE R24, R7, 0x8, R24 ;  /* 0x0000000807187825 */ /* 0x001fe200078e0218 */
[----:B--2---:R0:W-:Y:S04]  /*0560*/  STG.E.64 desc[UR6][R28.64], R16 ;  /* 0x000000101c007986 */ /* 0x0041e8000c101b06 */
        /* <DEDUP_REMOVED lines=10> */
[----:B------:R-:W2:Y:S01]  /*0610*/  LDG.E.64 R22, desc[UR6][R14.64] ;  /* 0x000000060e167981 */ /* 0x000ea2000c1e1b00 */
[----:B------:R-:W-:-:S04]  /*0620*/  IMAD.WIDE R24, R10, 0x8, R4 ;  /* 0x000000080a187825 */ /* 0x000fc800078e0204 */
[----:B------:R-:W-:Y:S01]  /*0630*/  IMAD.WIDE R26, R7, 0x8, R14 ;  /* 0x00000008071a7825 */ /* 0x000fe200078e020e */
[----:B--2---:R2:W-:Y:S04]  /*0640*/  STG.E.64 desc[UR6][R24.64], R22 ;  /* 0x0000001618007986 */ /* 0x0045e8000c101b06 */
[----:B0-----:R-:W3:Y:S01]  /*0650*/  LDG.E.64 R12, desc[UR6][R26.64] ;  /* 0x000000061a0c7981 */ /* 0x001ee2000c1e1b00 */
[----:B------:R-:W-:-:S04]  /*0660*/  IMAD.WIDE R16, R9, 0x8, R24 ;  /* 0x0000000809107825 */ /* 0x000fc800078e0218 */
[----:B------:R-:W-:Y:S01]  /*0670*/  IMAD.WIDE R28, R7, 0x8, R26 ;  /* 0x00000008071c7825 */ /* 0x000fe200078e021a */
[----:B---3--:R2:W-:Y:S04]  /*0680*/  STG.E.64 desc[UR6][R16.64], R12 ;  /* 0x0000000c10007986 */ /* 0x0085e8000c101b06 */
[----:B------:R-:W3:Y:S01]  /*0690*/  LDG.E.64 R14, desc[UR6][R28.64] ;  /* 0x000000061c0e7981 */ /* 0x000ee2000c1e1b00 */
[----:B-1----:R-:W-:-:S04]  /*06a0*/  IMAD.WIDE R18, R9, 0x8, R16 ;  /* 0x0000000809127825 */ /* 0x002fc800078e0210 */
[----:B------:R-:W-:Y:S01]  /*06b0*/  IMAD.WIDE R20, R7, 0x8, R28 ;  /* 0x0000000807147825 */ /* 0x000fe200078e021c */
[----:B------:R-:W-:-:S04]  /*06c0*/  IADD3 R8, PT, PT, R8, 0x10, RZ ;  /* 0x0000001008087810 */ /* 0x000fc80007ffe0ff */
[----:B------:R-:W-:Y:S01]  /*06d0*/  ISETP.GE.AND P1, PT, R8, -0xc, PT ;  /* 0xfffffff40800780c */ /* 0x000fe20003f26270 */
[----:B---3--:R2:W-:Y:S04]  /*06e0*/  STG.E.64 desc[UR6][R18.64], R14 ;  /* 0x0000000e12007986 */ /* 0x0085e8000c101b06 */
[----:B------:R-:W3:Y:S01]  /*06f0*/  LDG.E.64 R20, desc[UR6][R20.64] ;  /* 0x0000000614147981 */ /* 0x000ee2000c1e1b00 */
[----:B------:R-:W-:Y:S01]  /*0700*/  IMAD.WIDE R26, R9, 0x8, R18 ;  /* 0x00000008091a7825 */ /* 0x000fe200078e0212 */
[----:B------:R-:W-:Y:S02]  /*0710*/  LEA R11, R7, R11, 0x2 ;  /* 0x0000000b070b7211 */ /* 0x000fe400078e10ff */
[----:B------:R-:W-:Y:S02]  /*0720*/  LEA R10, R9, R10, 0x2 ;  /* 0x0000000a090a7211 */ /* 0x000fe400078e10ff */
[----:B---3--:R2:W-:Y:S02]  /*0730*/  STG.E.64 desc[UR6][R26.64], R20 ;  /* 0x000000141a007986 */ /* 0x0085e4000c101b06 */
[----:B------:R-:W-:Y:S05]  /*0740*/  @!P1 BRA `(.L_x_190) ;  /* 0xfffffff800d49947 */ /* 0x000fea000383ffff */
.L_x_189:
[----:B--2---:R-:W-:-:S04]  /*0750*/  IADD3 R12, PT, PT, -R8, RZ, RZ ;  /* 0x000000ff080c7210 */ /* 0x004fc80007ffe1ff */
[----:B------:R-:W-:-:S13]  /*0760*/  ISETP.GT.AND P1, PT, R12, 0x4, PT ;  /* 0x000000040c00780c */ /* 0x000fda0003f24270 */
[----:B------:R-:W-:Y:S05]  /*0770*/  @!P1 BRA `(.L_x_191) ;  /* 0x0000000000989947 */ /* 0x000fea0003800000 */
[----:B------:R-:W-:-:S05]  /*0780*/  IMAD.WIDE R14, R11, 0x8, R2 ;  /* 0x000000080b0e7825 */ /* 0x000fca00078e0202 */
        /* <DEDUP_REMOVED lines=22> */
[----:B--2---:R-:W2:Y:S01]  /*08f0*/  LDG.E.64 R12, desc[UR6][R22.64] ;  /* 0x00000006160c7981 */ /* 0x004ea2000c1e1b00 */
[----:B------:R-:W-:-:S04]  /*0900*/  IMAD.WIDE R24, R9, 0x8, R20 ;  /* 0x0000000809187825 */ /* 0x000fc800078e0214 */
[----:B------:R-:W-:Y:S01]  /*0910*/  IMAD.WIDE R28, R7, 0x8, R22 ;  /* 0x00000008071c7825 */ /* 0x000fe200078e0216 */
[----:B--2---:R1:W-:Y:S04]  /*0920*/  STG.E.64 desc[UR6][R24.64], R12 ;  /* 0x0000000c18007986 */ /* 0x0043e8000c101b06 */
[----:B------:R-:W2:Y:S01]  /*0930*/  LDG.E.64 R14, desc[UR6][R28.64] ;  /* 0x000000061c0e7981 */ /* 0x000ea2000c1e1b00 */
[----:B0-----:R-:W-:-:S04]  /*0940*/  IMAD.WIDE R16, R9, 0x8, R24 ;  /* 0x0000000809107825 */ /* 0x001fc800078e0218 */
[----:B------:R-:W-:Y:S01]  /*0950*/  IMAD.WIDE R26, R7, 0x8, R28 ;  /* 0x00000008071a7825 */ /* 0x000fe200078e021c */
[----:B--2---:R1:W-:Y:S05]  /*0960*/  STG.E.64 desc[UR6][R16.64], R14 ;  /* 0x0000000e10007986 */ /* 0x0043ea000c101b06 */
[----:B------:R-:W2:Y:S01]  /*0970*/  LDG.E.64 R26, desc[UR6][R26.64] ;  /* 0x000000061a1a7981 */ /* 0x000ea2000c1e1b00 */
[----:B------:R-:W-:Y:S01]  /*0980*/  IMAD.WIDE R22, R9, 0x8, R16 ;  /* 0x0000000809167825 */ /* 0x000fe200078e0210 */
[----:B------:R-:W-:Y:S02]  /*0990*/  PLOP3.LUT P0, PT, PT, PT, PT, 0x8, 0x80 ;  /* 0x000000000080781c */ /* 0x000fe40003f0e170 */
[----:B------:R-:W-:-:S02]  /*09a0*/  IADD3 R8, PT, PT, R8, 0x8, RZ ;  /* 0x0000000808087810 */ /* 0x000fc40007ffe0ff */
[----:B------:R-:W-:Y:S02]  /*09b0*/  LEA R11, R7, R11, 0x2 ;  /* 0x0000000b070b7211 */ /* 0x000fe400078e10ff */
[----:B------:R-:W-:Y:S01]  /*09c0*/  LEA R10, R9, R10, 0x2 ;  /* 0x0000000a090a7211 */ /* 0x000fe200078e10ff */
[----:B--2---:R1:W-:Y:S06]  /*09d0*/  STG.E.64 desc[UR6][R22.64], R26 ;  /* 0x0000001a16007986 */ /* 0x0043ec000c101b06 */
.L_x_191:
[----:B------:R-:W-:-:S13]  /*09e0*/  ISETP.NE.OR P0, PT, R8, RZ, P0 ;  /* 0x000000ff0800720c */ /* 0x000fda0000705670 */
[----:B------:R-:W-:Y:S05]  /*09f0*/  @!P0 BRA `(.L_x_187) ;  /* 0x0000000000548947 */ /* 0x000fea0003800000 */
.L_x_188:
[----:B01----:R-:W-:-:S05]  /*0a00*/  IMAD.WIDE R18, R11, 0x8, R2 ;  /* 0x000000080b127825 */ /* 0x003fca00078e0202 */
        /* <DEDUP_REMOVED lines=15> */
[----:B------:R-:W-:Y:S01]  /*0b00*/  IMAD.WIDE R22, R9, 0x8, R28 ;  /* 0x0000000809167825 */ /* 0x000fe200078e021c */
[----:B------:R-:W-:Y:S02]  /*0b10*/  LEA R11, R7, R11, 0x2 ;  /* 0x0000000b070b7211 */ /* 0x000fe400078e10ff */
[----:B------:R-:W-:Y:S02]  /*0b20*/  LEA R10, R9, R10, 0x2 ;  /* 0x0000000a090a7211 */ /* 0x000fe400078e10ff */
[----:B--2---:R0:W-:Y:S02]  /*0b30*/  STG.E.64 desc[UR6][R22.64], R18 ;  /* 0x0000001216007986 */ /* 0x0041e4000c101b06 */
[----:B------:R-:W-:Y:S05]  /*0b40*/  @P0 BRA `(.L_x_188) ;  /* 0xfffffffc00ac0947 */ /* 0x000fea000383ffff */
.L_x_187:
[----:B------:R-:W-:-:S13]  /*0b50*/  ISETP.NE.AND P0, PT, R6, RZ, PT ;  /* 0x000000ff0600720c */ /* 0x000fda0003f05270 */
[----:B------:R-:W-:Y:S05]  /*0b60*/  @!P0 EXIT ;  /* 0x000000000000894d */ /* 0x000fea0003800000 */
[----:B------:R-:W-:Y:S01]  /*0b70*/  IADD3 R8, PT, PT, -R6, RZ, RZ ;  /* 0x000000ff06087210 */ /* 0x000fe20007ffe1ff */
[C---:B------:R-:W-:Y:S02]  /*0b80*/  IMAD R6, R0.reuse, R9, RZ ;  /* 0x0000000900067224 */ /* 0x040fe400078e02ff */
[----:B------:R-:W-:-:S07]  /*0b90*/  IMAD R0, R0, R7, RZ ;  /* 0x0000000700007224 */ /* 0x000fce00078e02ff */
.L_x_192:
[----:B--2---:R-:W-:-:S06]  /*0ba0*/  IMAD.WIDE R10, R0, 0x8, R2 ;  /* 0x00000008000a7825 */ /* 0x004fcc00078e0202 */
[----:B------:R-:W2:Y:S01]  /*0bb0*/  LDG.E.64 R10, desc[UR6][R10.64] ;  /* 0x000000060a0a7981 */ /* 0x000ea2000c1e1b00 */
[----:B------:R-:W-:Y:S01]  /*0bc0*/  IADD3 R8, PT, PT, R8, 0x1, RZ ;  /* 0x0000000108087810 */ /* 0x000fe20007ffe0ff */
[C---:B01----:R-:W-:Y:S01]  /*0bd0*/  IMAD.WIDE R12, R6.reuse, 0x8, R4 ;  /* 0x00000008060c7825 */ /* 0x043fe200078e0204 */
[----:B------:R-:W-:Y:S02]  /*0be0*/  IADD3 R6, PT, PT, R6, R9, RZ ;  /* 0x0000000906067210 */ /* 0x000fe40007ffe0ff */
[----:B------:R-:W-:Y:S02]  /*0bf0*/  ISETP.NE.AND P0, PT, R8, RZ, PT ;  /* 0x000000ff0800720c */ /* 0x000fe40003f05270 */
[----:B------:R-:W-:Y:S01]  /*0c00*/  IADD3 R0, PT, PT, R0, R7, RZ ;  /* 0x0000000700007210 */ /* 0x000fe20007ffe0ff */
[----:B--2---:R2:W-:Y:S10]  /*0c10*/  STG.E.64 desc[UR6][R12.64], R10 ;  /* 0x0000000a0c007986 */ /* 0x0045f4000c101b06 */
[----:B------:R-:W-:Y:S05]  /*0c20*/  @P0 BRA `(.L_x_192) ;  /* 0xfffffffc00dc0947 */ /* 0x000fea000383ffff */
[----:B------:R-:W-:Y:S05]  /*0c30*/  EXIT ;  /* 0x000000000000794d */ /* 0x000fea0003800000 */
.L_x_186:
        /* <DEDUP_REMOVED lines=17> */
[----:B-1----:R-:W-:Y:S01]  /*0d50*/  IMAD.WIDE R14, R7, 0x8, R4 ;  /* 0x00000008070e7825 */ /* 0x002fe200078e0204 */
[----:B---3--:R1:W-:Y:S04]  /*0d60*/  STG.E.64 desc[UR6][R12.64], R10 ;  /* 0x0000000a0c007986 */ /* 0x0083e8000c101b06 */
[----:B------:R-:W3:Y:S01]  /*0d70*/  LDG.E.64 R16, desc[UR6][R14.64] ;  /* 0x000000060e107981 */ /* 0x000ee2000c1e1b00 */
[----:B------:R-:W-:-:S04]  /*0d80*/  IMAD.WIDE R18, R9, 0x8, R12 ;  /* 0x0000000809127825 */ /* 0x000fc800078e020c */
[----:B--2---:R-:W-:Y:S01]  /*0d90*/  IMAD.WIDE R20, R7, 0x8, R14 ;  /* 0x0000000807147825 */ /* 0x004fe200078e020e */
[----:B---3--:R2:W-:Y:S04]  /*0da0*/  STG.E.64 desc[UR6][R18.64], R16 ;  /* 0x0000001012007986 */ /* 0x0085e8000c101b06 */
        /* <DEDUP_REMOVED lines=219> */
[----:B---3--:R-:W-:Y:S04]  /*1b60*/  STG.E.64 desc[UR6][R20.64], R10 ;  /* 0x0000000a14007986 */ /* 0x008fe8000c101b06 */
[----:B------:R-:W3:Y:S01]  /*1b70*/  LDG.E.64 R14, desc[UR6][R12.64] ;  /* 0x000000060c0e7981 */ /* 0x000ee2000c1e1b00 */
[----:B------:R-:W-:-:S04]  /*1b80*/  IMAD.WIDE R22, R9, 0x8, R20 ;  /* 0x0000000809167825 */ /* 0x000fc800078e0214 */
[----:B-1----:R-:W-:Y:S01]  /*1b90*/  IMAD.WIDE R16, R7, 0x8, R12 ;  /* 0x0000000807107825 */ /* 0x002fe200078e020c */
[----:B---3--:R-:W-:Y:S04]  /*1ba0*/  STG.E.64 desc[UR6][R22.64], R14 ;  /* 0x0000000e16007986 */ /* 0x008fe8000c101b06 */
[----:B------:R-:W3:Y:S01]  /*1bb0*/  LDG.E.64 R18, desc[UR6][R16.64] ;  /* 0x0000000610127981 */ /* 0x000ee2000c1e1b00 */
[----:B------:R-:W-:-:S04]  /*1bc0*/  IMAD.WIDE R24, R9, 0x8, R22 ;  /* 0x0000000809187825 */ /* 0x000fc800078e0216 */
[----:B--2---:R-:W-:Y:S01]  /*1bd0*/  IMAD.WIDE R2, R7, 0x8, R16 ;  /* 0x0000000807027825 */ /* 0x004fe200078e0210 */
[----:B---3--:R-:W-:Y:S05]  /*1be0*/  STG.E.64 desc[UR6][R24.64], R18 ;  /* 0x0000001218007986 */ /* 0x008fea000c101b06 */
[----:B------:R-:W2:Y:S01]  /*1bf0*/  LDG.E.64 R2, desc[UR6][R2.64] ;  /* 0x0000000602027981 */ /* 0x000ea2000c1e1b00 */
[----:B------:R-:W-:-:S05]  /*1c00*/  IMAD.WIDE R4, R9, 0x8, R24 ;  /* 0x0000000809047825 */ /* 0x000fca00078e0218 */
[----:B--2---:R-:W-:Y:S01]  /*1c10*/  STG.E.64 desc[UR6][R4.64], R2 ;  /* 0x0000000204007986 */ /* 0x004fe2000c101b06 */
[----:B------:R-:W-:Y:S05]  /*1c20*/  EXIT ;  /* 0x000000000000794d */ /* 0x000fea0003800000 */
.L_x_193:
        /* <DEDUP_REMOVED lines=13> */
.L_x_500:


//--------------------- .text._Z15s_resids_kerneliiPKfiS0_iPfS1_b --------------------------
	.section	.text._Z15s_resids_kerneliiPKfiS0_iPfS1_b,"ax",@progbits
	.align	128
        .global         _Z15s_resids_kerneliiPKfiS0_iPfS1_b
        .type           _Z15s_resids_kerneliiPKfiS0_iPfS1_b,@function
        .size           _Z15s_resids_kerneliiPKfiS0_iPfS1_b,(.L_x_459 - _Z15s_resids_kerneliiPKfiS0_iPfS1_b)
        .other          _Z15s_resids_kerneliiPKfiS0_iPfS1_b,@"STO_CUDA_ENTRY STV_DEFAULT"
_Z15s_resids_kerneliiPKfiS0_iPfS1_b:
.text._Z15s_resids_kerneliiPKfiS0_iPfS1_b:
[----:B------:R-:W-:Y:S01]  /*0000*/  LDC R1, c[0x0][0x37c] ;  /* 0x0000df00ff017b82 */ /* 0x000fe20000000800 */
[----:B------:R-:W0:Y:S07]  /*0010*/  S2R R0, SR_TID.X ;  /* 0x0000000000007919 */ /* 0x000e2e0000002100 */
[----:B------:R-:W1:Y:S01]  /*0020*/  S2UR UR5, SR_CgaCtaId ;  /* 0x00000000000579c3 */ /* 0x000e620000008800 */
[----:B------:R-:W-:Y:S01]  /*0030*/  UMOV UR4, 0x400 ;  /* 0x0000040000047882 */ /* 0x000fe20000000000 */
[----:B------:R-:W2:Y:S01]  /*0040*/  LDCU UR8, c[0x0][0x380] ;  /* 0x00007000ff0877ac */ /* 0x000ea20008000800 */
[----:B------:R-:W3:Y:S01]  /*0050*/  S2R R6, SR_CTAID.X ;  /* 0x0000000000067919 */ /* 0x000ee20000002500 */
[----:B------:R-:W-:Y:S01]  /*0060*/  BSSY.RECONVERGENT B0, `(.L_x_194) ;  /* 0x0000099000007945 */ /* 0x000fe20003800200 */
[----:B------:R-:W4:Y:S01]  /*0070*/  LDCU.64 UR6, c[0x0][0x358] ;  /* 0x00006b00ff0677ac */ /* 0x000f220008000a00 */
[----:B-1----:R-:W-:-:S06]  /*0080*/  ULEA UR4, UR5, UR4, 0x18 ;  /* 0x0000000405047291 */ /* 0x002fcc000f8ec0ff */
[C---:B0-----:R-:W-:Y:S02]  /*0090*/  LEA R7, R0.reuse, UR4, 0x2 ;  /* 0x0000000400077c11 */ /* 0x041fe4000f8e10ff */
[----:B--2---:R-:W-:-:S03]  /*00a0*/  ISETP.GE.AND P0, PT, R0, UR8, PT ;  /* 0x0000000800007c0c */ /* 0x004fc6000bf06270 */
[----:B------:R0:W-:Y:S10]  /*00b0*/  STS [R7], RZ ;  /* 0x000000ff07007388 */ /* 0x0001f40000000800 */
[----:B0--34-:R-:W-:Y:S05]  /*00c0*/  @P0 BRA `(.L_x_195) ;  /* 0x0000000800480947 */ /* 0x019fea0003800000 */
[----:B------:R-:W0:Y:S01]  /*00d0*/  LDC.64 R2, c[0x0][0x3a8] ;  /* 0x0000ea00ff027b82 */ /* 0x000e220000000a00 */
[----:B------:R-:W-:Y:S01]  /*00e0*/  LOP3.LUT R9, RZ, R0, RZ, 0x33, !PT ;  /* 0x00000000ff097212 */ /* 0x000fe200078e33ff */
[----:B------:R-:W1:Y:S01]  /*00f0*/  LDCU UR5, c[0x0][0x390] ;  /* 0x00007200ff0577ac */ /* 0x000e620008000800 */
[----:B0-----:R-:W-:-:S05]  /*0100*/  IMAD.WIDE.U32 R2, R6, 0x4, R2 ;  /* 0x0000000406027825 */ /* 0x001fca00078e0002 */
[----:B------:R0:W5:Y:S01]  /*0110*/  LDG.E R8, desc[UR6][R2.64] ;  /* 0x0000000602087981 */ /* 0x000162000c1e1900 */
[----:B------:R-:W-:Y:S01]  /*0120*/  VIADD R9, R9, UR8 ;  /* 0x0000000809097c36 */ /* 0x000fe20008000000 */
[----:B------:R-:W-:Y:S01]  /*0130*/  BSSY.RECONVERGENT B1, `(.L_x_196) ;  /* 0x000003f000017945 */ /* 0x000fe20003800200 */
[----:B-1----:R-:W-:Y:S01]  /*0140*/  IMAD R11, R6, UR5, RZ ;  /* 0x00000005060b7c24 */ /* 0x002fe2000f8e02ff */
[----:B------:R-:W-:Y:S01]  /*0150*/  MOV R10, R0 ;  /* 0x00000000000a7202 */ /* 0x000fe20000000f00 */
[----:B------:R-:W-:Y:S01]  /*0160*/  IMAD.MOV.U32 R12, RZ, RZ, RZ ;  /* 0x000000ffff0c7224 */ /* 0x000fe200078e00ff */
[C---:B------:R-:W-:Y:S02]  /*0170*/  ISETP.GE.U32.AND P1, PT, R9.reuse, 0x700, PT ;  /* 0x000007000900780c */ /* 0x040fe40003f26070 */
[----:B------:R-:W-:-:S04]  /*0180*/  LEA.HI R13, R9, 0x1, RZ, 0x18 ;  /* 0x00000001090d7811 */ /* 0x000fc800078fc0ff */
[----:B------:R-:W-:-:S04]  /*0190*/  LOP3.LUT R14, R13, 0x7, RZ, 0xc0, !PT ;  /* 0x000000070d0e7812 */ /* 0x000fc800078ec0ff */
[----:B------:R-:W-:-:S03]  /*01a0*/  ISETP.NE.AND P0, PT, R14, RZ, PT ;  /* 0x000000ff0e00720c */ /* 0x000fc60003f05270 */
[----:B0-----:R-:W-:Y:S10]  /*01b0*/  @!P1 BRA `(.L_x_197) ;  /* 0x0000000000d89947 */ /* 0x001ff40003800000 */
[----:B------:R-:W0:Y:S01]  /*01c0*/  LDCU.64 UR10, c[0x0][0x398] ;  /* 0x00007300ff0a77ac */ /* 0x000e220008000a00 */
[----:B------:R-:W-:Y:S01]  /*01d0*/  IADD3 R5, P1, PT, R11, R0, RZ ;  /* 0x000000000b057210 */ /* 0x000fe20007f3e0ff */
[----:B------:R-:W-:Y:S01]  /*01e0*/  HFMA2 R12, -RZ, RZ, 0, 0 ;  /* 0x00000000ff0c7431 */ /* 0x000fe200000001ff */
[----:B------:R-:W-:Y:S01]  /*01f0*/  LOP3.LUT R17, R13, 0x1fffff8, RZ, 0xc0, !PT ;  /* 0x01fffff80d117812 */ /* 0x000fe200078ec0ff */
[----:B------:R-:W1:Y:S01]  /*0200*/  LDCU.64 UR12, c[0x0][0x388] ;  /* 0x00007100ff0c77ac */ /* 0x000e620008000a00 */
[----:B------:R-:W-:Y:S02]  /*0210*/  IMAD.MOV.U32 R10, RZ, RZ, R0 ;  /* 0x000000ffff0a7224 */ /* 0x000fe400078e0000 */
[----:B------:R-:W-:Y:S01]  /*0220*/  IMAD.X R2, RZ, RZ, RZ, P1 ;  /* 0x000000ffff027224 */ /* 0x000fe200008e06ff */
[----:B------:R-:W-:Y:S02]  /*0230*/  LEA R4, P1, R5, 0x1000, 0x2 ;  /* 0x0000100005047811 */ /* 0x000fe400078210ff */
[----:B------:R-:W-:-:S02]  /*0240*/  IADD3 R17, PT, PT, -R17, RZ, RZ ;  /* 0x000000ff11117210 */ /* 0x000fc40007ffe1ff */
[----:B------:R-:W-:Y:S02]  /*0250*/  LEA.HI.X R5, R5, RZ, R2, 0x2, P1 ;  /* 0x000000ff05057211 */ /* 0x000fe400008f1402 */
[C---:B0-----:R-:W-:Y:S02]  /*0260*/  IADD3 R2, P1, PT, R4.reuse, UR10, RZ ;  /* 0x0000000a04027c10 */ /* 0x041fe4000ff3e0ff */
[----:B-1----:R-:W-:Y:S02]  /*0270*/  IADD3 R4, P2, PT, R4, UR12, RZ ;  /* 0x0000000c04047c10 */ /* 0x002fe4000ff5e0ff */
[C---:B------:R-:W-:Y:S02]  /*0280*/  IADD3.X R3, PT, PT, R5.reuse, UR11, RZ, P1, !PT ;  /* 0x0000000b05037c10 */ /* 0x040fe40008ffe4ff */
[----:B------:R-:W-:-:S09]  /*0290*/  IADD3.X R5, PT, PT, R5, UR13, RZ, P2, !PT ;  /* 0x0000000d05057c10 */ /* 0x000fd200097fe4ff */
.L_x_198:
[----:B------:R-:W2:Y:S04]  /*02a0*/  LDG.E R23, desc[UR6][R2.64+-0x1000] ;  /* 0xfff0000602177981 */ /* 0x000ea8000c1e1900 */
[----:B------:R-:W2:Y:S04]  /*02b0*/  LDG.E R25, desc[UR6][R4.64+-0x1000] ;  /* 0xfff0000604197981 */ /* 0x000ea8000c1e1900 */
[----:B------:R-:W3:Y:S04]  /*02c0*/  LDG.E R27, desc[UR6][R2.64+-0xc00] ;  /* 0xfff40006021b7981 */ /* 0x000ee8000c1e1900 */
[----:B------:R-:W3:Y:S04]  /*02d0*/  LDG.E R29, desc[UR6][R4.64+-0xc00] ;  /* 0xfff40006041d7981 */ /* 0x000ee8000c1e1900 */
[----:B------:R-:W4:Y:S04]  /*02e0*/  LDG.E R19, desc[UR6][R2.64+-0x800] ;  /* 0xfff8000602137981 */ /* 0x000f28000c1e1900 */
[----:B------:R-:W4:Y:S04]  /*02f0*/  LDG.E R21, desc[UR6][R4.64+-0x800] ;  /* 0xfff8000604157981 */ /* 0x000f28000c1e1900 */
[----:B------:R-:W4:Y:S04]  /*0300*/  LDG.E R16, desc[UR6][R2.64+-0x400] ;  /* 0xfffc000602107981 */ /* 0x000f28000c1e1900 */
[----:B------:R-:W4:Y:S04]  /*0310*/  LDG.E R15, desc[UR6][R4.64+-0x400] ;  /* 0xfffc0006040f7981 */ /* 0x000f28000c1e1900 */
[----:B------:R-:W4:Y:S04]  /*0320*/  LDG.E R18, desc[UR6][R4.64] ;  /* 0x0000000604127981 */ /* 0x000f28000c1e1900 */
[----:B------:R-:W4:Y:S01]  /*0330*/  LDG.E R20, desc[UR6][R2.64+0x800] ;  /* 0x0008000602147981 */ /* 0x000f22000c1e1900 */
[----:B--2--5:R-:W-:-:S03]  /*0340*/  FFMA R25, -R8, R23, R25 ;  /* 0x0000001708197223 */ /* 0x024fc60000000119 */
[----:B------:R-:W2:Y:S01]  /*0350*/  LDG.E R23, desc[UR6][R2.64] ;  /* 0x0000000602177981 */ /* 0x000ea2000c1e1900 */
[----:B------:R-:W-:-:S03]  /*0360*/  FFMA R22, R25, R25, R12 ;  /* 0x0000001919167223 */ /* 0x000fc6000000000c */
[----:B------:R-:W2:Y:S01]  /*0370*/  LDG.E R12, desc[UR6][R2.64+0x400] ;  /* 0x00040006020c7981 */ /* 0x000ea2000c1e1900 */
[----:B---3--:R-:W-:-:S03]  /*0380*/  FFMA R29, -R8, R27, R29 ;  /* 0x0000001b081d7223 */ /* 0x008fc6000000011d */
[----:B------:R-:W3:Y:S01]  /*0390*/  LDG.E R25, desc[UR6][R4.64+0x400] ;  /* 0x0004000604197981 */ /* 0x000ee2000c1e1900 */
[----:B------:R-:W-:-:S03]  /*03a0*/  FFMA R22, R29, R29, R22 ;  /* 0x0000001d1d167223 */ /* 0x000fc60000000016 */
[----:B------:R-:W3:Y:S01]  /*03b0*/  LDG.E R27, desc[UR6][R4.64+0x800] ;  /* 0x00080006041b7981 */ /* 0x000ee2000c1e1900 */
[----:B----4-:R-:W-:-:S03]  /*03c0*/  FFMA R29, -R8, R19, R21 ;  /* 0x00000013081d7223 */ /* 0x010fc60000000115 */
[----:B------:R-:W4:Y:S04]  /*03d0*/  LDG.E R19, desc[UR6][R2.64+0xc00] ;  /* 0x000c000602137981 */ /* 0x000f28000c1e1900 */
[----:B------:R0:W4:Y:S01]  /*03e0*/  LDG.E R21, desc[UR6][R4.64+0xc00] ;  /* 0x000c000604157981 */ /* 0x000122000c1e1900 */
[----:B------:R-:W-:Y:S01]  /*03f0*/  FFMA R22, R29, R29, R22 ;  /* 0x0000001d1d167223 */ /* 0x000fe20000000016 */
[----:B------:R-:W-:Y:S01]  /*0400*/  FFMA R15, -R8, R16, R15 ;  /* 0x00000010080f7223 */ /* 0x000fe2000000010f */
[----:B------:R-:W-:-:S03]  /*0410*/  VIADD R17, R17, 0x8 ;  /* 0x0000000811117836 */ /* 0x000fc60000000000 */
[----:B------:R-:W-:Y:S02]  /*0420*/  FFMA R22, R15, R15, R22 ;  /* 0x0000000f0f167223 */ /* 0x000fe40000000016 */
[----:B------:R-:W-:Y:S02]  /*0430*/  ISETP.NE.AND P1, PT, R17, RZ, PT ;  /* 0x000000ff1100720c */ /* 0x000fe40003f25270 */
[----:B0-----:R-:W-:Y:S02]  /*0440*/  IADD3 R4, P3, PT, R4, 0x2000, RZ ;  /* 0x0000200004047810 */ /* 0x001fe40007f7e0ff */
[----:B------:R-:W-:Y:S02]  /*0450*/  IADD3 R2, P2, PT, R2, 0x2000, RZ ;  /* 0x0000200002027810 */ /* 0x000fe40007f5e0ff */
[----:B------:R-:W-:Y:S01]  /*0460*/  IADD3 R10, PT, PT, R10, 0x800, RZ ;  /* 0x000008000a0a7810 */ /* 0x000fe20007ffe0ff */
[----:B------:R-:W-:Y:S01]  /*0470*/  IMAD.X R5, RZ, RZ, R5, P3 ;  /* 0x000000ffff057224 */ /* 0x000fe200018e0605 */
[----:B------:R-:W-:Y:S01]  /*0480*/  IADD3.X R3, PT, PT, RZ, R3, RZ, P2, !PT ;  /* 0x00000003ff037210 */ /* 0x000fe200017fe4ff */
[----:B--2---:R-:W-:-:S04]  /*0490*/  FFMA R23, -R8, R23, R18 ;  /* 0x0000001708177223 */ /* 0x004fc80000000112 */
[----:B------:R-:W-:Y:S01]  /*04a0*/  FFMA R22, R23, R23, R22 ;  /* 0x0000001717167223 */ /* 0x000fe20000000016 */
[----:B---3--:R-:W-:-:S04]  /*04b0*/  FFMA R25, -R8, R12, R25 ;  /* 0x0000000c08197223 */ /* 0x008fc80000000119 */
[----:B------:R-:W-:Y:S01]  /*04c0*/  FFMA R22, R25, R25, R22 ;  /* 0x0000001919167223 */ /* 0x000fe20000000016 */
[----:B------:R-:W-:-:S04]  /*04d0*/  FFMA R27, -R8, R20, R27 ;  /* 0x00000014081b7223 */ /* 0x000fc8000000011b */
[----:B------:R-:W-:Y:S01]  /*04e0*/  FFMA R22, R27, R27, R22 ;  /* 0x0000001b1b167223 */ /* 0x000fe20000000016 */
[----:B----4-:R-:W-:-:S04]  /*04f0*/  FFMA R19, -R8, R19, R21 ;  /* 0x0000001308137223 */ /* 0x010fc80000000115 */
[----:B------:R-:W-:Y:S01]  /*0500*/  FFMA R12, R19, R19, R22 ;  /* 0x00000013130c7223 */ /* 0x000fe20000000016 */
[----:B------:R-:W-:Y:S06]  /*0510*/  @P1 BRA `(.L_x_198) ;  /* 0xfffffffc00601947 */ /* 0x000fec000383ffff */
.L_x_197:
[----:B------:R-:W-:Y:S05]  /*0520*/  BSYNC.RECONVERGENT B1 ;  /* 0x0000000000017941 */ /* 0x000fea0003800200 */
.L_x_196:
[----:B------:R-:W-:Y:S04]  /*0530*/  BSSY.RECONVERGENT B1, `(.L_x_199) ;  /* 0x000004a000017945 */ /* 0x000fe80003800200 */
[----:B------:R-:W-:Y:S05]  /*0540*/  @!P0 BRA `(.L_x_200) ;  /* 0x0000000400208947 */ /* 0x000fea0003800000 */
[----:B------:R-:W-:Y:S01]  /*0550*/  ISETP.GE.U32.AND P1, PT, R14, 0x4, PT ;  /* 0x000000040e00780c */ /* 0x000fe20003f26070 */
[----:B------:R-:W-:Y:S01]  /*0560*/  BSSY.RECONVERGENT B2, `(.L_x_201) ;  /* 0x000001e000027945 */ /* 0x000fe20003800200 */
[----:B------:R-:W-:-:S11]  /*0570*/  LOP3.LUT P0, R13, R13, 0x3, RZ, 0xc0, !PT ;  /* 0x000000030d0d7812 */ /* 0x000fd6000780c0ff */
[----:B------:R-:W-:Y:S05]  /*0580*/  @!P1 BRA `(.L_x_202) ;  /* 0x00000000006c9947 */ /* 0x000fea0003800000 */
[----:B------:R-:W0:Y:S01]  /*0590*/  LDCU.64 UR10, c[0x0][0x398] ;  /* 0x00007300ff0a77ac */ /* 0x000e220008000a00 */
[----:B------:R-:W-:Y:S01]  /*05a0*/  IADD3 R5, P1, PT, R11, R10, RZ ;  /* 0x0000000a0b057210 */ /* 0x000fe20007f3e0ff */
[----:B------:R-:W1:Y:S03]  /*05b0*/  LDCU.64 UR12, c[0x0][0x388] ;  /* 0x00007100ff0c77ac */ /* 0x000e660008000a00 */
[----:B------:R-:W-:Y:S01]  /*05c0*/  SHF.L.U32 R4, R5, 0x2, RZ ;  /* 0x0000000205047819 */ /* 0x000fe200000006ff */
[----:B------:R-:W-:-:S05]  /*05d0*/  IMAD.X R2, RZ, RZ, RZ, P1 ;  /* 0x000000ffff027224 */ /* 0x000fca00008e06ff */
[----:B------:R-:W-:Y:S02]  /*05e0*/  SHF.L.U64.HI R5, R5, 0x2, R2 ;  /* 0x0000000205057819 */ /* 0x000fe40000010202 */
[C---:B0-----:R-:W-:Y:S02]  /*05f0*/  IADD3 R2, P1, PT, R4.reuse, UR10, RZ ;  /* 0x0000000a04027c10 */ /* 0x041fe4000ff3e0ff */
[----:B-1----:R-:W-:Y:S02]  /*0600*/  IADD3 R4, P2, PT, R4, UR12, RZ ;  /* 0x0000000c04047c10 */ /* 0x002fe4000ff5e0ff */
[C---:B------:R-:W-:Y:S02]  /*0610*/  IADD3.X R3, PT, PT, R5.reuse, UR11, RZ, P1, !PT ;  /* 0x0000000b05037c10 */ /* 0x040fe40008ffe4ff */
[----:B------:R-:W-:-:S03]  /*0620*/  IADD3.X R5, PT, PT, R5, UR13, RZ, P2, !PT ;  /* 0x0000000d05057c10 */ /* 0x000fc600097fe4ff */
[----:B------:R-:W2:Y:S04]  /*0630*/  LDG.E R15, desc[UR6][R2.64] ;  /* 0x00000006020f7981 */ /* 0x000ea8000c1e1900 */
[----:B------:R-:W2:Y:S04]  /*0640*/  LDG.E R17, desc[UR6][R4.64] ;  /* 0x0000000604117981 */ /* 0x000ea8000c1e1900 */
[----:B------:R-:W3:Y:S04]  /*0650*/  LDG.E R19, desc[UR6][R2.64+0x400] ;  /* 0x0004000602137981 */ /* 0x000ee8000c1e1900 */
[----:B------:R-:W3:Y:S04]  /*0660*/  LDG.E R14, desc[UR6][R4.64+0x400] ;  /* 0x00040006040e7981 */ /* 0x000ee8000c1e1900 */
[----:B------:R-:W4:Y:S04]  /*0670*/  LDG.E R21, desc[UR6][R2.64+0x800] ;  /* 0x0008000602157981 */ /* 0x000f28000c1e1900 */
[----:B------:R-:W4:Y:S04]  /*0680*/  LDG.E R16, desc[UR6][R4.64+0x800] ;  /* 0x0008000604107981 */ /* 0x000f28000c1e1900 */
[----:B------:R-:W4:Y:S04]  /*0690*/  LDG.E R23, desc[UR6][R2.64+0xc00] ;  /* 0x000c000602177981 */ /* 0x000f28000c1e1900 */
[----:B------:R-:W4:Y:S01]  /*06a0*/  LDG.E R18, desc[UR6][R4.64+0xc00] ;  /* 0x000c000604127981 */ /* 0x000f22000c1e1900 */
[----:B------:R-:W-:-:S02]  /*06b0*/  VIADD R10, R10, 0x400 ;  /* 0x000004000a0a7836 */ /* 0x000fc40000000000 */
[----:B--2--5:R-:W-:-:S04]  /*06c0*/  FFMA R15, -R8, R15, R17 ;  /* 0x0000000f080f7223 */ /* 0x024fc80000000111 */
[----:B------:R-:W-:Y:S01]  /*06d0*/  FFMA R12, R15, R15, R12 ;  /* 0x0000000f0f0c7223 */ /* 0x000fe2000000000c */
[----:B---3--:R-:W-:-:S04]  /*06e0*/  FFMA R19, -R8, R19, R14 ;  /* 0x0000001308137223 */ /* 0x008fc8000000010e */
[----:B------:R-:W-:Y:S01]  /*06f0*/  FFMA R12, R19, R19, R12 ;  /* 0x00000013130c7223 */ /* 0x000fe2000000000c */
[----:B----4-:R-:W-:-:S04]  /*0700*/  FFMA R21, -R8, R21, R16 ;  /* 0x0000001508157223 */ /* 0x010fc80000000110 */
[----:B------:R-:W-:Y:S01]  /*0710*/  FFMA R12, R21, R21, R12 ;  /* 0x00000015150c7223 */ /* 0x000fe2000000000c */
[----:B------:R-:W-:-:S04]  /*0720*/  FFMA R23, -R8, R23, R18 ;  /* 0x0000001708177223 */ /* 0x000fc80000000112 */
[----:B------:R-:W-:-:S07]  /*0730*/  FFMA R12, R23, R23, R12 ;  /* 0x00000017170c7223 */ /* 0x000fce000000000c */
.L_x_202:
[----:B------:R-:W-:Y:S05]  /*0740*/  BSYNC.RECONVERGENT B2 ;  /* 0x0000000000027941 */ /* 0x000fea0003800200 */
.L_x_201:
[----:B------:R-:W-:Y:S05]  /*0750*/  @!P0 BRA `(.L_x_200) ;  /* 0x00000000009c8947 */ /* 0x000fea0003800000 */
[----:B------:R-:W-:Y:S01]  /*0760*/  ISETP.NE.AND P1, PT, R13, 0x1, PT ;  /* 0x000000010d00780c */ /* 0x000fe20003f25270 */
[----:B------:R-:W-:Y:S01]  /*0770*/  BSSY.RECONVERGENT B2, `(.L_x_203) ;  /* 0x0000016000027945 */ /* 0x000fe20003800200 */
[----:B------:R-:W-:-:S11]  /*0780*/  LOP3.LUT P0, RZ, R9, 0x100, RZ, 0xc0, !PT ;  /* 0x0000010009ff7812 */ /* 0x000fd6000780c0ff */
[----:B------:R-:W-:Y:S05]  /*0790*/  @!P1 BRA `(.L_x_204) ;  /* 0x00000000004c9947 */ /* 0x000fea0003800000 */
[----:B------:R-:W0:Y:S01]  /*07a0*/  LDCU.64 UR10, c[0x0][0x398] ;  /* 0x00007300ff0a77ac */ /* 0x000e220008000a00 */
[----:B------:R-:W-:Y:S01]  /*07b0*/  IADD3 R2, P1, PT, R11, R10, RZ ;  /* 0x0000000a0b027210 */ /* 0x000fe20007f3e0ff */
[----:B------:R-:W1:Y:S03]  /*07c0*/  LDCU.64 UR12, c[0x0][0x388] ;  /* 0x00007100ff0c77ac */ /* 0x000e660008000a00 */
[----:B------:R-:W-:Y:S01]  /*07d0*/  IADD3.X R3, PT, PT, RZ, RZ, RZ, P1, !PT ;  /* 0x000000ffff037210 */ /* 0x000fe20000ffe4ff */
[----:B------:R-:W-:-:S03]  /*07e0*/  IMAD.SHL.U32 R4, R2, 0x4, RZ ;  /* 0x0000000402047824 */ /* 0x000fc600078e00ff */
        /* <DEDUP_REMOVED lines=8> */
[----:B------:R-:W3:Y:S01]  /*0870*/  LDG.E R14, desc[UR6][R4.64+0x400] ;  /* 0x00040006040e7981 */ /* 0x000ee2000c1e1900 */
[----:B------:R-:W-:Y:S01]  /*0880*/  IADD3 R10, PT, PT, R10, 0x200, RZ ;  /* 0x000002000a0a7810 */ /* 0x000fe20007ffe0ff */
[----:B--2--5:R-:W-:-:S04]  /*0890*/  FFMA R9, -R8, R9, R13 ;  /* 0x0000000908097223 */ /* 0x024fc8000000010d */
[----:B------:R-:W-:Y:S01]  /*08a0*/  FFMA R12, R9, R9, R12 ;  /* 0x00000009090c7223 */ /* 0x000fe2000000000c */
[----:B---3--:R-:W-:-:S04]  /*08b0*/  FFMA R15, -R8, R15, R14 ;  /* 0x0000000f080f7223 */ /* 0x008fc8000000010e */
[----:B------:R-:W-:-:S07]  /*08c0*/  FFMA R12, R15, R15, R12 ;  /* 0x0000000f0f0c7223 */ /* 0x000fce000000000c */
.L_x_204:
[----:B------:R-:W-:Y:S05]  /*08d0*/  BSYNC.RECONVERGENT B2 ;  /* 0x0000000000027941 */ /* 0x000fea0003800200 */
.L_x_203:
[----:B------:R-:W-:Y:S05]  /*08e0*/  @P0 BRA `(.L_x_200) ;  /* 0x0000000000380947 */ /* 0x000fea0003800000 */
        /* <DEDUP_REMOVED lines=9> */
[----:B------:R-:W-:-:S04]  /*0980*/  IADD3.X R5, PT, PT, R5, UR13, RZ, P1, !PT ;  /* 0x0000000d05057c10 */ /* 0x000fc80008ffe4ff */
[----:B------:R-:W2:Y:S04]  /*0990*/  LDG.E R3, desc[UR6][R2.64] ;  /* 0x0000000602037981 */ /* 0x000ea8000c1e1900 */
[----:B------:R-:W2:Y:S02]  /*09a0*/  LDG.E R5, desc[UR6][R4.64] ;  /* 0x0000000604057981 */ /* 0x000ea4000c1e1900 */
[----:B--2--5:R-:W-:-:S04]  /*09b0*/  FFMA R9, -R8, R3, R5 ;  /* 0x0000000308097223 */ /* 0x024fc80000000105 */
[----:B------:R-:W-:-:S07]  /*09c0*/  FFMA R12, R9, R9, R12 ;  /* 0x00000009090c7223 */ /* 0x000fce000000000c */
.L_x_200:
[----:B------:R-:W-:Y:S05]  /*09d0*/  BSYNC.RECONVERGENT B1 ;  /* 0x0000000000017941 */ /* 0x000fea0003800200 */
.L_x_199:
[----:B------:R0:W-:Y:S02]  /*09e0*/  STS [R7], R12 ;  /* 0x0000000c07007388 */ /* 0x0001e40000000800 */
.L_x_195:
[----:B------:R-:W-:Y:S05]  /*09f0*/  BSYNC.RECONVERGENT B0 ;  /* 0x0000000000007941 */ /* 0x000fea0003800200 */
.L_x_194:
[----:B------:R-:W-:Y:S01]  /*0a00*/  BAR.SYNC.DEFER_BLOCKING 0x0 ;  /* 0x0000000000007b1d */ /* 0x000fe20000010000 */
[C---:B------:R-:W-:Y:S02]  /*0a10*/  ISETP.GT.U32.AND P0, PT, R0.reuse, 0x7f, PT ;  /* 0x0000007f0000780c */ /* 0x040fe40003f04070 */
[----:B------:R-:W-:-:S11]  /*0a20*/  ISETP.GT.U32.AND P1, PT, R0, 0x3f, PT ;  /* 0x0000003f0000780c */ /* 0x000fd60003f24070 */
[----:B------:R-:W-:Y:S04]  /*0a30*/  @!P0 LDS R2, [R7+0x200] ;  /* 0x0002000007028984 */ /* 0x000fe80000000800 */
[----:B------:R-:W1:Y:S02]  /*0a40*/  @!P0 LDS R3, [R7] ;  /* 0x0000000007038984 */ /* 0x000e640000000800 */
[----:B-1----:R-:W-:-:S05]  /*0a50*/  @!P0 FADD R2, R2, R3 ;  /* 0x0000000302028221 */ /* 0x002fca0000000000 */
[----:B------:R-:W-:Y:S01]  /*0a60*/  @!P0 STS [R7], R2 ;  /* 0x0000000207008388 */ /* 0x000fe20000000800 */
[----:B------:R-:W-:Y:S01]  /*0a70*/  BAR.SYNC.DEFER_BLOCKING 0x0 ;  /* 0x0000000000007b1d */ /* 0x000fe20000010000 */
[----:B------:R-:W-:-:S05]  /*0a80*/  ISETP.GT.U32.AND P0, PT, R0, 0x1f, PT ;  /* 0x0000001f0000780c */ /* 0x000fca0003f04070 */
[----:B------:R-:W-:Y:S04]  /*0a90*/  @!P1 LDS R3, [R7+0x100] ;  /* 0x0001000007039984 */ /* 0x000fe80000000800 */
[----:B------:R-:W1:Y:S02]  /*0aa0*/  @!P1 LDS R4, [R7] ;  /* 0x0000000007049984 */ /* 0x000e640000000800 */
[----:B-1----:R-:W-:-:S05]  /*0ab0*/  @!P1 FADD R4, R3, R4 ;  /* 0x0000000403049221 */ /* 0x002fca0000000000 */
[----:B------:R-:W-:Y:S01]  /*0ac0*/  @!P1 STS [R7], R4 ;  /* 0x0000000407009388 */ /* 0x000fe20000000800 */
[----:B------:R-:W-:Y:S01]  /*0ad0*/  BAR.SYNC.DEFER_BLOCKING 0x0 ;  /* 0x0000000000007b1d */ /* 0x000fe20000010000 */
[----:B------:R-:W-:-:S05]  /*0ae0*/  ISETP.GT.U32.AND P1, PT, R0, 0xf, PT ;  /* 0x0000000f0000780c */ /* 0x000fca0003f24070 */
[----:B------:R-:W-:Y:S04]  /*0af0*/  @!P0 LDS R3, [R7+0x80] ;  /* 0x0000800007038984 */ /* 0x000fe80000000800 */
[----:B-----5:R-:W1:Y:S02]  /*0b00*/  @!P0 LDS R8, [R7] ;  /* 0x0000000007088984 */ /* 0x020e640000000800 */
        /* <DEDUP_REMOVED lines=21> */
[----:B------:R-:W-:-:S05]  /*0c60*/  ISETP.NE.AND P1, PT, R0, RZ, PT ;  /* 0x000000ff0000720c */ /* 0x000fca0003f25270 */
[----:B------:R-:W-:Y:S04]  /*0c70*/  @!P0 LDS R2, [R7+0x8] ;  /* 0x0000080007028984 */ /* 0x000fe80000000800 */
[----:B------:R-:W1:Y:S02]  /*0c80*/  @!P0 LDS R3, [R7] ;  /* 0x0000000007038984 */ /* 0x000e640000000800 */
[----:B-1----:R-:W-:-:S05]  /*0c90*/  @!P0 FADD R2, R2, R3 ;  /* 0x0000000302028221 */ /* 0x002fca0000000000 */
[----:B------:R-:W-:Y:S01]  /*0ca0*/  @!P0 STS [R7], R2 ;  /* 0x0000000207008388 */ /* 0x000fe20000000800 */
[----:B------:R-:W-:Y:S06]  /*0cb0*/  BAR.SYNC.DEFER_BLOCKING 0x0 ;  /* 0x0000000000007b1d */ /* 0x000fec0000010000 */
[----:B------:R-:W1:Y:S02]  /*0cc0*/  @!P1 LDS.64 R4, [UR4] ;  /* 0x00000004ff049984 */ /* 0x000e640008000a00 */
[----:B-1----:R-:W-:-:S05]  /*0cd0*/  @!P1 FADD R0, R5, R4 ;  /* 0x0000000405009221 */ /* 0x002fca0000000000 */
[----:B------:R1:W-:Y:S01]  /*0ce0*/  @!P1 STS [UR4], R0 ;  /* 0x00000000ff009988 */ /* 0x0003e20008000804 */
[----:B------:R-:W-:Y:S06]  /*0cf0*/  BAR.SYNC.DEFER_BLOCKING 0x0 ;  /* 0x0000000000007b1d */ /* 0x000fec0000010000 */
[----:B------:R-:W-:Y:S05]  /*0d00*/  @P1 EXIT ;  /* 0x000000000000194d */ /* 0x000fea0003800000 */
[----:B------:R-:W2:Y:S02]  /*0d10*/  LDCU.U8 UR5, c[0x0][0x3b8] ;  /* 0x00007700ff0577ac */ /* 0x000ea40008000000 */
[----:B--2---:R-:W-:-:S04]  /*0d20*/  UPRMT UR5, UR5, 0x8880, URZ ;  /* 0x0000888005057896 */ /* 0x004fc800080000ff */
[----:B------:R-:W-:-:S09]  /*0d30*/  UISETP.NE.AND UP0, UPT, UR5, URZ, UPT ;  /* 0x000000ff0500728c */ /* 0x000fd2000bf05270 */
[----:B------:R-:W-:Y:S05]  /*0d40*/  BRA.U !UP0, `(.L_x_205) ;  /* 0x0000000108407547 */ /* 0x000fea000b800000 */
[----:B-1----:R-:W1:Y:S02]  /*0d50*/  LDS R0, [UR4] ;  /* 0x00000004ff007984 */ /* 0x002e640008000800 */
[----:B-1----:R-:W-:Y:S01]  /*0d60*/  VIADD R2, R0, 0xf3000000 ;  /* 0xf300000000027836 */ /* 0x002fe20000000000 */
[----:B------:R1:W2:Y:S04]  /*0d70*/  MUFU.RSQ R3, R0 ;  /* 0x0000000000037308 */ /* 0x0002a80000001400 */
[----:B------:R-:W-:-:S13]  /*0d80*/  ISETP.GT.U32.AND P0, PT, R2, 0x727fffff, PT ;  /* 0x727fffff0200780c */ /* 0x000fda0003f04070 */
[----:B-12---:R-:W-:Y:S05]  /*0d90*/  @!P0 BRA `(.L_x_206) ;  /* 0x00000000000c8947 */ /* 0x006fea0003800000 */
[----:B------:R-:W-:-:S07]  /*0da0*/  MOV R4, 0xdc0 ;  /* 0x00000dc000047802 */ /* 0x000fce0000000f00 */
[----:B0-----:R-:W-:Y:S05]  /*0db0*/  CALL.REL.NOINC `($__internal_4_$__cuda_sm20_sqrt_rn_f32_slowpath) ;  /* 0x0000000000387944 */ /* 0x001fea0003c00000 */
[----:B------:R-:W-:Y:S05]  /*0dc0*/  BRA `(.L_x_207) ;  /* 0x0000000000107947 */ /* 0x000fea0003800000 */
.L_x_206:
[----:B------:R-:W-:Y:S01]  /*0dd0*/  FMUL.FTZ R5, R0, R3 ;  /* 0x0000000300057220 */ /* 0x000fe20000410000 */
[----:B------:R-:W-:-:S03]  /*0de0*/  FMUL.FTZ R3, R3, 0.5 ;  /* 0x3f00000003037820 */ /* 0x000fc60000410000 */
[----:B------:R-:W-:-:S04]  /*0df0*/  FFMA R0, -R5, R5, R0 ;  /* 0x0000000505007223 */ /* 0x000fc80000000100 */
[----:B------:R-:W-:-:S07]  /*0e00*/  FFMA R5, R0, R3, R5 ;  /* 0x0000000300057223 */ /* 0x000fce0000000005 */
.L_x_207:
[----:B------:R-:W0:Y:S02]  /*0e10*/  LDC.64 R2, c[0x0][0x3b0] ;  /* 0x0000ec00ff027b82 */ /* 0x000e240000000a00 */
[----:B0-----:R-:W-:-:S05]  /*0e20*/  IMAD.WIDE.U32 R6, R6, 0x4, R2 ;  /* 0x0000000406067825 */ /* 0x001fca00078e0002 */
[----:B------:R-:W-:Y:S01]  /*0e30*/  STG.E desc[UR6][R6.64], R5 ;  /* 0x0000000506007986 */ /* 0x000fe2000c101906 */
[----:B------:R-:W-:Y:S05]  /*0e40*/  EXIT ;  /* 0x000000000000794d */ /* 0x000fea0003800000 */
.L_x_205:
[----:B------:R-:W2:Y:S01]  /*0e50*/  LDS R5, [UR4] ;  /* 0x00000004ff057984 */ /* 0x000ea20008000800 */
[----:B------:R-:W3:Y:S02]  /*0e60*/  LDC.64 R2, c[0x0][0x3b0] ;  /* 0x0000ec00ff027b82 */ /* 0x000ee40000000a00 */
[----:B---3--:R-:W-:-:S05]  /*0e70*/  IMAD.WIDE.U32 R2, R6, 0x4, R2 ;  /* 0x0000000406027825 */ /* 0x008fca00078e0002 */
[----:B--2---:R-:W-:Y:S01]  /*0e80*/  STG.E desc[UR6][R2.64], R5 ;  /* 0x0000000502007986 */ /* 0x004fe2000c101906 */
[----:B------:R-:W-:Y:S05]  /*0e90*/  EXIT ;  /* 0x000000000000794d */ /* 0x000fea0003800000 */
        .weak           $__internal_4_$__cuda_sm20_sqrt_rn_f32_slowpath
        .type           $__internal_4_$__cuda_sm20_sqrt_rn_f32_slowpath,@function
        .size           $__internal_4_$__cuda_sm20_sqrt_rn_f32_slowpath,(.L_x_459 - $__internal_4_$__cuda_sm20_sqrt_rn_f32_slowpath)
$__internal_4_$__cuda_sm20_sqrt_rn_f32_slowpath:
[----:B------:R-:W-:-:S13]  /*0ea0*/  LOP3.LUT P0, RZ, R0, 0x7fffffff, RZ, 0xc0, !PT ;  /* 0x7fffffff00ff7812 */ /* 0x000fda000780c0ff */
[----:B------:R-:W-:Y:S01]  /*0eb0*/  @!P0 MOV R2, R0 ;  /* 0x0000000000028202 */ /* 0x000fe20000000f00 */
[----:B------:R-:W-:Y:S06]  /*0ec0*/  @!P0 BRA `(.L_x_208) ;  /* 0x0000000000448947 */ /* 0x000fec0003800000 */
[----:B------:R-:W-:-:S13]  /*0ed0*/  FSETP.GEU.FTZ.AND P0, PT, R0, RZ, PT ;  /* 0x000000ff0000720b */ /* 0x000fda0003f1e000 */
[----:B------:R-:W-:Y:S01]  /*0ee0*/  @!P0 IMAD.MOV.U32 R2, RZ, RZ, 0x7fffffff ;  /* 0x7fffffffff028424 */ /* 0x000fe200078e00ff */
[----:B------:R-:W-:Y:S06]  /*0ef0*/  @!P0 BRA `(.L_x_208) ;  /* 0x0000000000388947 */ /* 0x000fec0003800000 */
[----:B------:R-:W-:-:S13]  /*0f00*/  FSETP.GTU.FTZ.AND P0, PT, |R0|, +INF , PT ;  /* 0x7f8000000000780b */ /* 0x000fda0003f1c200 */
[----:B------:R-:W-:Y:S01]  /*0f10*/  @P0 FADD.FTZ R2, R0, 1 ;  /* 0x3f80000000020421 */ /* 0x000fe20000010000 */
[----:B------:R-:W-:Y:S06]  /*0f20*/  @P0 BRA `(.L_x_208) ;  /* 0x00000000002c0947 */ /* 0x000fec0003800000 */
[----:B------:R-:W-:-:S13]  /*0f30*/  FSETP.NEU.FTZ.AND P0, PT, |R0|, +INF , PT ;  /* 0x7f8000000000780b */ /* 0x000fda0003f1d200 */
[----:B------:R-:W-:Y:S01]  /*0f40*/  @!P0 MOV R2, R0 ;  /* 0x0000000000028202 */ /* 0x000fe20000000f00 */
[----:B------:R-:W-:Y:S06]  /*0f50*/  @!P0 BRA `(.L_x_208) ;  /* 0x0000000000208947 */ /* 0x000fec0003800000 */
[----:B------:R-:W-:-:S04]  /*0f60*/  FFMA R0, R0, 1.84467440737095516160e+19, RZ ;  /* 0x5f80000000007823 */ /* 0x000fc800000000ff */
[----:B------:R-:W0:Y:S02]  /*0f70*/  MUFU.RSQ R3, R0 ;  /* 0x0000000000037308 */ /* 0x000e240000001400 */
[----:B0-----:R-:W-:Y:S01]  /*0f80*/  FMUL.FTZ R5, R0, R3 ;  /* 0x0000000300057220 */ /* 0x001fe20000410000 */
[----:B------:R-:W-:-:S03]  /*0f90*/  FMUL.FTZ R3, R3, 0.5 ;  /* 0x3f00000003037820 */ /* 0x000fc60000410000 */
[----:B------:R-:W-:-:S04]  /*0fa0*/  FADD.FTZ R2, -R5, -RZ ;  /* 0x800000ff05027221 */ /* 0x000fc80000010100 */
[----:B------:R-:W-:-:S04]  /*0fb0*/  FFMA R2, R5, R2, R0 ;  /* 0x0000000205027223 */ /* 0x000fc80000000000 */
[----:B------:R-:W-:-:S04]  /*0fc0*/  FFMA R2, R2, R3, R5 ;  /* 0x0000000302027223 */ /* 0x000fc80000000005 */
[----:B------:R-:W-:-:S07]  /*0fd0*/  FMUL.FTZ R2, R2, 2.3283064365386962891e-10 ;  /* 0x2f80000002027820 */ /* 0x000fce0000410000 */
.L_x_208:
[----:B------:R-:W-:Y:S02]  /*0fe0*/  HFMA2 R3, -RZ, RZ, 0, 0 ;  /* 0x00000000ff037431 */ /* 0x000fe400000001ff */
[----:B------:R-:W-:Y:S01]  /*0ff0*/  IMAD.MOV.U32 R5, RZ, RZ, R2 ;  /* 0x000000ffff057224 */ /* 0x000fe200078e0002 */
[----:B------:R-:W-:-:S04]  /*1000*/  MOV R2, R4 ;  /* 0x0000000400027202 */ /* 0x000fc80000000f00 */
[----:B------:R-:W-:Y:S05]  /*1010*/  RET.REL.NODEC R2 `(_Z15s_resids_kerneliiPKfiS0_iPfS1_b) ;  /* 0xffffffec02f87950 */ /* 0x000fea0003c3ffff */
.L_x_209:
        /* <DEDUP_REMOVED lines=14> */
.L_x_459:


//--------------------- .text._Z15d_resids_kerneliiPKdiS0_iPdS1_b --------------------------
	.section	.text._Z15d_resids_kerneliiPKdiS0_iPdS1_b,"ax",@progbits
	.align	128
        .global         _Z15d_resids_kerneliiPKdiS0_iPdS1_b
        .type           _Z15d_resids_kerneliiPKdiS0_iPdS1_b,@function
        .size           _Z15d_resids_kerneliiPKdiS0_iPdS1_b,(.L_x_460 - _Z15d_resids_kerneliiPKdiS0_iPdS1_b)
        .other          _Z15d_resids_kerneliiPKdiS0_iPdS1_b,@"STO_CUDA_ENTRY STV_DEFAULT"
_Z15d_resids_kerneliiPKdiS0_iPdS1_b:
.text._Z15d_resids_kerneliiPKdiS0_iPdS1_b:
        /* <DEDUP_REMOVED lines=11> */
[----:B------:R0:W-:Y:S10]  /*00b0*/  STS.64 [R3], RZ ;  /* 0x000000ff03007388 */ /* 0x0001f40000000a00 */
[----:B0--34-:R-:W-:Y:S05]  /*00c0*/  @P0 BRA `(.L_x_211) ;  /* 0x0000000800580947 */ /* 0x019fea0003800000 */
[----:B------:R-:W0:Y:S01]  /*00d0*/  LDC.64 R8, c[0x0][0x3a8] ;  /* 0x0000ea00ff087b82 */ /* 0x000e220000000a00 */
[----:B------:R-:W-:Y:S01]  /*00e0*/  LOP3.LUT R4, RZ, R0, RZ, 0x33, !PT ;  /* 0x00000000ff047212 */ /* 0x000fe200078e33ff */
[----:B------:R-:W1:Y:S01]  /*00f0*/  LDCU UR5, c[0x0][0x390] ;  /* 0x00007200ff0577ac */ /* 0x000e620008000800 */
[----:B0-----:R-:W-:-:S06]  /*0100*/  IMAD.WIDE.U32 R8, R2, 0x8, R8 ;  /* 0x0000000802087825 */ /* 0x001fcc00078e0008 */
[----:B------:R-:W5:Y:S01]  /*0110*/  LDG.E.64 R8, desc[UR6][R8.64] ;  /* 0x0000000608087981 */ /* 0x000f62000c1e1b00 */
[----:B------:R-:W-:Y:S01]  /*0120*/  VIADD R4, R4, UR8 ;  /* 0x0000000804047c36 */ /* 0x000fe20008000000 */
[----:B------:R-:W-:Y:S01]  /*0130*/  BSSY.RECONVERGENT B1, `(.L_x_212) ;  /* 0x0000043000017945 */ /* 0x000fe20003800200 */
[----:B-1----:R-:W-:Y:S01]  /*0140*/  IMAD R7, R2, UR5, RZ ;  /* 0x0000000502077c24 */ /* 0x002fe2000f8e02ff */
[----:B------:R-:W-:Y:S01]  /*0150*/  CS2R R16, SRZ ;  /* 0x0000000000107805 */ /* 0x000fe2000001ff00 */
[----:B------:R-:W-:Y:S01]  /*0160*/  IMAD.MOV.U32 R26, RZ, RZ, R0 ;  /* 0x000000ffff1a7224 */ /* 0x000fe200078e0000 */
[C---:B------:R-:W-:Y:S02]  /*0170*/  ISETP.GE.U32.AND P1, PT, R4.reuse, 0x700, PT ;  /* 0x000007000400780c */ /* 0x040fe40003f26070 */
[----:B------:R-:W-:-:S04]  /*0180*/  LEA.HI R5, R4, 0x1, RZ, 0x18 ;  /* 0x0000000104057811 */ /* 0x000fc800078fc0ff */
[----:B------:R-:W-:-:S04]  /*0190*/  LOP3.LUT R6, R5, 0x7, RZ, 0xc0, !PT ;  /* 0x0000000705067812 */ /* 0x000fc800078ec0ff */
[----:B------:R-:W-:-:S03]  /*01a0*/  ISETP.NE.AND P0, PT, R6, RZ, PT ;  /* 0x000000ff0600720c */ /* 0x000fc60003f05270 */
[----:B------:R-:W-:Y:S10]  /*01b0*/  @!P1 BRA `(.L_x_213) ;  /* 0x0000000000e89947 */ /* 0x000ff40003800000 */
[----:B------:R-:W0:Y:S01]  /*01c0*/  LDCU.64 UR10, c[0x0][0x398] ;  /* 0x00007300ff0a77ac */ /* 0x000e220008000a00 */
[----:B------:R-:W-:Y:S01]  /*01d0*/  IADD3 R15, P1, PT, R7, R0, RZ ;  /* 0x00000000070f7210 */ /* 0x000fe20007f3e0ff */
[----:B------:R-:W-:Y:S01]  /*01e0*/  IMAD.MOV.U32 R26, RZ, RZ, R0 ;  /* 0x000000ffff1a7224 */ /* 0x000fe200078e0000 */
[----:B------:R-:W-:Y:S01]  /*01f0*/  LOP3.LUT R24, R5, 0x1fffff8, RZ, 0xc0, !PT ;  /* 0x01fffff805187812 */ /* 0x000fe200078ec0ff */
[----:B------:R-:W1:Y:S01]  /*0200*/  LDCU.64 UR12, c[0x0][0x388] ;  /* 0x00007100ff0c77ac */ /* 0x000e620008000a00 */
[----:B------:R-:W-:Y:S01]  /*0210*/  CS2R R16, SRZ ;  /* 0x0000000000107805 */ /* 0x000fe2000001ff00 */
[----:B------:R-:W-:Y:S01]  /*0220*/  IMAD.X R10, RZ, RZ, RZ, P1 ;  /* 0x000000ffff0a7224 */ /* 0x000fe200008e06ff */
[----:B------:R-:W-:Y:S01]  /*0230*/  LEA R14, P1, R15, 0x2000, 0x3 ;  /* 0x000020000f0e7811 */ /* 0x000fe200078218ff */
[----:B------:R-:W-:-:S03]  /*0240*/  IMAD.MOV R24, RZ, RZ, -R24 ;  /* 0x000000ffff187224 */ /* 0x000fc600078e0a18 */
[----:B------:R-:W-:Y:S02]  /*0250*/  LEA.HI.X R15, R15, RZ, R10, 0x3, P1 ;  /* 0x000000ff0f0f7211 */ /* 0x000fe400008f1c0a */
[C---:B0-----:R-:W-:Y:S02]  /*0260*/  IADD3 R22, P1, PT, R14.reuse, UR10, RZ ;  /* 0x0000000a0e167c10 */ /* 0x041fe4000ff3e0ff */
[----:B-1----:R-:W-:Y:S02]  /*0270*/  IADD3 R14, P2, PT, R14, UR12, RZ ;  /* 0x0000000c0e0e7c10 */ /* 0x002fe4000ff5e0ff */
[C---:B------:R-:W-:Y:S02]  /*0280*/  IADD3.X R23, PT, PT, R15.reuse, UR11, RZ, P1, !PT ;  /* 0x0000000b0f177c10 */ /* 0x040fe40008ffe4ff */
[----:B------:R-:W-:-:S09]  /*0290*/  IADD3.X R15, PT, PT, R15, UR13, RZ, P2, !PT ;  /* 0x0000000d0f0f7c10 */ /* 0x000fd200097fe4ff */
.L_x_214:
[----:B------:R-:W-:Y:S02]  /*02a0*/  IMAD.MOV.U32 R10, RZ, RZ, R22 ;  /* 0x000000ffff0a7224 */ /* 0x000fe400078e0016 */
[----:B------:R-:W-:Y:S02]  /*02b0*/  IMAD.MOV.U32 R11, RZ, RZ, R23 ;  /* 0x000000ffff0b7224 */ /* 0x000fe400078e0017 */
[----:B------:R-:W-:Y:S02]  /*02c0*/  IMAD.MOV.U32 R12, RZ, RZ, R14 ;  /* 0x000000ffff0c7224 */ /* 0x000fe400078e000e */
[----:B------:R-:W-:Y:S01]  /*02d0*/  IMAD.MOV.U32 R13, RZ, RZ, R15 ;  /* 0x000000ffff0d7224 */ /* 0x000fe200078e000f */
[----:B------:R-:W2:Y:S04]  /*02e0*/  LDG.E.64 R22, desc[UR6][R10.64+-0x2000] ;  /* 0xffe000060a167981 */ /* 0x000ea8000c1e1b00 */
[----:B------:R-:W2:Y:S04]  /*02f0*/  LDG.E.64 R14, desc[UR6][R12.64+-0x2000] ;  /* 0xffe000060c0e7981 */ /* 0x000ea8000c1e1b00 */
[----:B------:R-:W3:Y:S04]  /*0300*/  LDG.E.64 R20, desc[UR6][R10.64+-0x1800] ;  /* 0xffe800060a147981 */ /* 0x000ee8000c1e1b00 */
[----:B------:R-:W3:Y:S01]  /*0310*/  LDG.E.64 R18, desc[UR6][R12.64+-0x1800] ;  /* 0xffe800060c127981 */ /* 0x000ee2000c1e1b00 */
[----:B--2--5:R-:W-:-:S03]  /*0320*/  DFMA R14, -R8, R22, R14 ;  /* 0x00000016080e722b */ /* 0x024fc6000000010e */
[----:B------:R-:W2:Y:S05]  /*0330*/  LDG.E.64 R22, desc[UR6][R10.64+-0x1000] ;  /* 0xfff000060a167981 */ /* 0x000eaa000c1e1b00 */
[----:B------:R-:W-:Y:S02]  /*0340*/  DFMA R16, R14, R14, R16 ;  /* 0x0000000e0e10722b */ /* 0x000fe40000000010 */
[----:B---3--:R-:W-:Y:S01]  /*0350*/  DFMA R18, -R8, R20, R18 ;  /* 0x000000140812722b */ /* 0x008fe20000000112 */
[----:B------:R-:W2:Y:S04]  /*0360*/  LDG.E.64 R14, desc[UR6][R12.64+-0x1000] ;  /* 0xfff000060c0e7981 */ /* 0x000ea8000c1e1b00 */
[----:B------:R-:W3:Y:S03]  /*0370*/  LDG.E.64 R20, desc[UR6][R10.64+-0x800] ;  /* 0xfff800060a147981 */ /* 0x000ee6000c1e1b00 */
[----:B------:R-:W-:Y:S01]  /*0380*/  DFMA R18, R18, R18, R16 ;  /* 0x000000121212722b */ /* 0x000fe20000000010 */
[----:B------:R-:W3:Y:S01]  /*0390*/  LDG.E.64 R16, desc[UR6][R12.64+-0x800] ;  /* 0xfff800060c107981 */ /* 0x000ee2000c1e1b00 */
[----:B--2---:R-:W-:-:S03]  /*03a0*/  DFMA R14, -R8, R22, R14 ;  /* 0x00000016080e722b */ /* 0x004fc6000000010e */
        /* <DEDUP_REMOVED lines=8> */
[----:B------:R-:W2:Y:S01]  /*0430*/  LDG.E.64 R22, desc[UR6][R12.64+0x1800] ;  /* 0x001800060c167981 */ /* 0x000ea2000c1e1b00 */
[----:B---3--:R-:W-:-:S04]  /*0440*/  DFMA R18, -R8, R20, R18 ;  /* 0x000000140812722b */ /* 0x008fc80000000112 */
[----:B------:R-:W-:Y:S02]  /*0450*/  DFMA R20, R14, R14, R16 ;  /* 0x0000000e0e14722b */ /* 0x000fe40000000010 */
[----:B------:R-:W3:Y:S04]  /*0460*/  LDG.E.64 R14, desc[UR6][R10.64+0x1000] ;  /* 0x001000060a0e7981 */ /* 0x000ee8000c1e1b00 */
[----:B------:R-:W3:Y:S02]  /*0470*/  LDG.E.64 R16, desc[UR6][R12.64+0x1000] ;  /* 0x001000060c107981 */ /* 0x000ee4000c1e1b00 */
[----:B------:R-:W-:Y:S02]  /*0480*/  DFMA R18, R18, R18, R20 ;  /* 0x000000121212722b */ /* 0x000fe40000000014 */
[----:B------:R-:W2:Y:S01]  /*0490*/  LDG.E.64 R20, desc[UR6][R10.64+0x1800] ;  /* 0x001800060a147981 */ /* 0x000ea2000c1e1b00 */
[----:B------:R-:W-:-:S05]  /*04a0*/  VIADD R24, R24, 0x8 ;  /* 0x0000000818187836 */ /* 0x000fca0000000000 */
[----:B------:R-:W-:Y:S01]  /*04b0*/  ISETP.NE.AND P1, PT, R24, RZ, PT ;  /* 0x000000ff1800720c */ /* 0x000fe20003f25270 */
[----:B------:R-:W-:Y:S01]  /*04c0*/  VIADD R26, R26, 0x800 ;  /* 0x000008001a1a7836 */ /* 0x000fe20000000000 */
[C---:B---3--:R-:W-:Y:S02]  /*04d0*/  DFMA R14, -R8.reuse, R14, R16 ;  /* 0x0000000e080e722b */ /* 0x048fe40000000110 */
[----:B--2---:R-:W-:-:S06]  /*04e0*/  DFMA R20, -R8, R20, R22 ;  /* 0x000000140814722b */ /* 0x004fcc0000000116 */
[----:B------:R-:W-:Y:S01]  /*04f0*/  DFMA R18, R14, R14, R18 ;  /* 0x0000000e0e12722b */ /* 0x000fe20000000012 */
[----:B------:R-:W-:Y:S02]  /*0500*/  IADD3 R22, P2, PT, R10, 0x4000, RZ ;  /* 0x000040000a167810 */ /* 0x000fe40007f5e0ff */
[----:B------:R-:W-:-:S03]  /*0510*/  IADD3 R14, P3, PT, R12, 0x4000, RZ ;  /* 0x000040000c0e7810 */ /* 0x000fc60007f7e0ff */
[----:B------:R-:W-:Y:S02]  /*0520*/  IMAD.X R23, RZ, RZ, R11, P2 ;  /* 0x000000ffff177224 */ /* 0x000fe400010e060b */
[----:B------:R-:W-:Y:S01]  /*0530*/  DFMA R16, R20, R20, R18 ;  /* 0x000000141410722b */ /* 0x000fe20000000012 */
[----:B------:R-:W-:Y:S01]  /*0540*/  IMAD.X R15, RZ, RZ, R13, P3 ;  /* 0x000000ffff0f7224 */ /* 0x000fe200018e060d */
[----:B------:R-:W-:Y:S09]  /*0550*/  @P1 BRA `(.L_x_214) ;  /* 0xfffffffc00501947 */ /* 0x000ff2000383ffff */
.L_x_213:
[----:B------:R-:W-:Y:S05]  /*0560*/  BSYNC.RECONVERGENT B1 ;  /* 0x0000000000017941 */ /* 0x000fea0003800200 */
.L_x_212:
        /* <DEDUP_REMOVED lines=8> */
[----:B------:R-:W1:Y:S04]  /*05f0*/  LDCU.64 UR12, c[0x0][0x388] ;  /* 0x00007100ff0c77ac */ /* 0x000e680008000a00 */
[----:B------:R-:W-:Y:S02]  /*0600*/  IMAD.SHL.U32 R28, R6, 0x8, RZ ;  /* 0x00000008061c7824 */ /* 0x000fe400078e00ff */
[----:B------:R-:W-:-:S05]  /*0610*/  IMAD.X R11, RZ, RZ, RZ, P1 ;  /* 0x000000ffff0b7224 */ /* 0x000fca00008e06ff */
[----:B------:R-:W-:Y:S02]  /*0620*/  SHF.L.U64.HI R6, R6, 0x3, R11 ;  /* 0x0000000306067819 */ /* 0x000fe4000001020b */
[C---:B0-----:R-:W-:Y:S02]  /*0630*/  IADD3 R20, P1, PT, R28.reuse, UR10, RZ ;  /* 0x0000000a1c147c10 */ /* 0x041fe4000ff3e0ff */
[----:B-1----:R-:W-:Y:S02]  /*0640*/  IADD3 R28, P2, PT, R28, UR12, RZ ;  /* 0x0000000c1c1c7c10 */ /* 0x002fe4000ff5e0ff */
[C---:B------:R-:W-:Y:S02]  /*0650*/  IADD3.X R21, PT, PT, R6.reuse, UR11, RZ, P1, !PT ;  /* 0x0000000b06157c10 */ /* 0x040fe40008ffe4ff */
[----:B------:R-:W-:-:S03]  /*0660*/  IADD3.X R29, PT, PT, R6, UR13, RZ, P2, !PT ;  /* 0x0000000d061d7c10 */ /* 0x000fc600097fe4ff */
[----:B------:R-:W2:Y:S04]  /*0670*/  LDG.E.64 R14, desc[UR6][R20.64] ;  /* 0x00000006140e7981 */ /* 0x000ea8000c1e1b00 */
[----:B------:R-:W2:Y:S04]  /*0680*/  LDG.E.64 R24, desc[UR6][R28.64] ;  /* 0x000000061c187981 */ /* 0x000ea8000c1e1b00 */
[----:B------:R-:W3:Y:S04]  /*0690*/  LDG.E.64 R12, desc[UR6][R20.64+0x800] ;  /* 0x00080006140c7981 */ /* 0x000ee8000c1e1b00 */
[----:B------:R-:W3:Y:S04]  /*06a0*/  LDG.E.64 R10, desc[UR6][R28.64+0x800] ;  /* 0x000800061c0a7981 */ /* 0x000ee8000c1e1b00 */
[----:B------:R-:W4:Y:S04]  /*06b0*/  LDG.E.64 R18, desc[UR6][R28.64+0x1000] ;  /* 0x001000061c127981 */ /* 0x000f28000c1e1b00 */
[----:B------:R-:W4:Y:S01]  /*06c0*/  LDG.E.64 R22, desc[UR6][R28.64+0x1800] ;  /* 0x001800061c167981 */ /* 0x000f22000c1e1b00 */
[----:B--2--5:R-:W-:-:S03]  /*06d0*/  DFMA R24, -R8, R14, R24 ;  /* 0x0000000e0818722b */ /* 0x024fc60000000118 */
[----:B------:R-:W4:Y:S04]  /*06e0*/  LDG.E.64 R14, desc[UR6][R20.64+0x1000] ;  /* 0x00100006140e7981 */ /* 0x000f28000c1e1b00 */
[----:B------:R-:W2:Y:S01]  /*06f0*/  LDG.E.64 R20, desc[UR6][R20.64+0x1800] ;  /* 0x0018000614147981 */ /* 0x000ea2000c1e1b00 */
[----:B------:R-:W-:Y:S02]  /*0700*/  DFMA R16, R24, R24, R16 ;  /* 0x000000181810722b */ /* 0x000fe40000000010 */
[----:B---3--:R-:W-:-:S08]  /*0710*/  DFMA R10, -R8, R12, R10 ;  /* 0x0000000c080a722b */ /* 0x008fd0000000010a */
[----:B------:R-:W-:Y:S01]  /*0720*/  DFMA R16, R10, R10, R16 ;  /* 0x0000000a0a10722b */ /* 0x000fe20000000010 */
[----:B------:R-:W-:Y:S01]  /*0730*/  VIADD R26, R26, 0x400 ;  /* 0x000004001a1a7836 */ /* 0x000fe20000000000 */
[----:B----4-:R-:W-:-:S08]  /*0740*/  DFMA R14, -R8, R14, R18 ;  /* 0x0000000e080e722b */ /* 0x010fd00000000112 */
[----:B------:R-:W-:Y:S02]  /*0750*/  DFMA R16, R14, R14, R16 ;  /* 0x0000000e0e10722b */ /* 0x000fe40000000010 */
[----:B--2---:R-:W-:-:S08]  /*0760*/  DFMA R22, -R8, R20, R22 ;  /* 0x000000140816722b */ /* 0x004fd00000000116 */
[----:B------:R-:W-:-:S11]  /*0770*/  DFMA R16, R22, R22, R16 ;  /* 0x000000161610722b */ /* 0x000fd60000000010 */
.L_x_218:
[----:B------:R-:W-:Y:S05]  /*0780*/  BSYNC.RECONVERGENT B2 ;  /* 0x0000000000027941 */ /* 0x000fea0003800200 */
.L_x_217:
[----:B------:R-:W-:Y:S05]  /*0790*/  @!P0 BRA `(.L_x_216) ;  /* 0x00000000009c8947 */ /* 0x000fea0003800000 */
[----:B------:R-:W-:Y:S01]  /*07a0*/  ISETP.NE.AND P1, PT, R5, 0x1, PT ;  /* 0x000000010500780c */ /* 0x000fe20003f25270 */
[----:B------:R-:W-:Y:S01]  /*07b0*/  BSSY.RECONVERGENT B2, `(.L_x_219) ;  /* 0x0000016000027945 */ /* 0x000fe20003800200 */
[----:B------:R-:W-:-:S11]  /*07c0*/  LOP3.LUT P0, RZ, R4, 0x100, RZ, 0xc0, !PT ;  /* 0x0000010004ff7812 */ /* 0x000fd6000780c0ff */
[----:B------:R-:W-:Y:S05]  /*07d0*/  @!P1 BRA `(.L_x_220) ;  /* 0x00000000004c9947 */ /* 0x000fea0003800000 */
[----:B------:R-:W0:Y:S01]  /*07e0*/  LDCU.64 UR10, c[0x0][0x398] ;  /* 0x00007300ff0a77ac */ /* 0x000e220008000a00 */
[----:B------:R-:W-:Y:S01]  /*07f0*/  IADD3 R4, P1, PT, R7, R26, RZ ;  /* 0x0000001a07047210 */ /* 0x000fe20007f3e0ff */
[----:B------:R-:W1:Y:S04]  /*0800*/  LDCU.64 UR12, c[0x0][0x388] ;  /* 0x00007100ff0c77ac */ /* 0x000e680008000a00 */
[----:B------:R-:W-:Y:S02]  /*0810*/  IMAD.X R5, RZ, RZ, RZ, P1 ;  /* 0x000000ffff057224 */ /* 0x000fe400008e06ff */
[----:B------:R-:W-:-:S03]  /*0820*/  IMAD.SHL.U32 R12, R4, 0x8, RZ ;  /* 0x00000008040c7824 */ /* 0x000fc600078e00ff */
        /* <DEDUP_REMOVED lines=8> */
[----:B------:R-:W3:Y:S01]  /*08b0*/  LDG.E.64 R20, desc[UR6][R12.64+0x800] ;  /* 0x000800060c147981 */ /* 0x000ee2000c1e1b00 */
[----:B------:R-:W-:Y:S01]  /*08c0*/  VIADD R26, R26, 0x200 ;  /* 0x000002001a1a7836 */ /* 0x000fe20000000000 */
[----:B--2--5:R-:W-:-:S02]  /*08d0*/  DFMA R10, -R8, R10, R14 ;  /* 0x0000000a080a722b */ /* 0x024fc4000000010e */
[----:B---3--:R-:W-:-:S06]  /*08e0*/  DFMA R18, -R8, R18, R20 ;  /* 0x000000120812722b */ /* 0x008fcc0000000114 */
[----:B------:R-:W-:-:S08]  /*08f0*/  DFMA R16, R10, R10, R16 ;  /* 0x0000000a0a10722b */ /* 0x000fd00000000010 */
[----:B------:R-:W-:-:S11]  /*0900*/  DFMA R16, R18, R18, R16 ;  /* 0x000000121210722b */ /* 0x000fd60000000010 */
.L_x_220:
[----:B------:R-:W-:Y:S05]  /*0910*/  BSYNC.RECONVERGENT B2 ;  /* 0x0000000000027941 */ /* 0x000fea0003800200 */
.L_x_219:
[----:B------:R-:W-:Y:S05]  /*0920*/  @P0 BRA `(.L_x_216) ;  /* 0x0000000000380947 */ /* 0x000fea0003800000 */
        /* <DEDUP_REMOVED lines=11> */
[----:B------:R-:W2:Y:S02]  /*09e0*/  LDG.E.64 R6, desc[UR6][R6.64] ;  /* 0x0000000606067981 */ /* 0x000ea4000c1e1b00 */
[----:B--2--5:R-:W-:-:S08]  /*09f0*/  DFMA R4, -R8, R4, R6 ;  /* 0x000000040804722b */ /* 0x024fd00000000106 */
[----:B------:R-:W-:-:S11]  /*0a00*/  DFMA R16, R4, R4, R16 ;  /* 0x000000040410722b */ /* 0x000fd60000000010 */
.L_x_216:
[----:B------:R-:W-:Y:S05]  /*0a10*/  BSYNC.RECONVERGENT B1 ;  /* 0x0000000000017941 */ /* 0x000fea0003800200 */
.L_x_215:
[----:B------:R0:W-:Y:S02]  /*0a20*/  STS.64 [R3], R16 ;  /* 0x0000001003007388 */ /* 0x0001e40000000a00 */
.L_x_211:
[----:B------:R-:W-:Y:S05]  /*0a30*/  BSYNC.RECONVERGENT B0 ;  /* 0x0000000000007941 */ /* 0x000fea0003800200 */
.L_x_210:
[----:B------:R-:W-:Y:S01]  /*0a40*/  BAR.SYNC.DEFER_BLOCKING 0x0 ;  /* 0x0000000000007b1d */ /* 0x000fe20000010000 */
[C---:B------:R-:W-:Y:S02]  /*0a50*/  ISETP.GT.U32.AND P0, PT, R0.reuse, 0x7f, PT ;  /* 0x0000007f0000780c */ /* 0x040fe40003f04070 */
[----:B------:R-:W-:-:S11]  /*0a60*/  ISETP.GT.U32.AND P1, PT, R0, 0x3f, PT ;  /* 0x0000003f0000780c */ /* 0x000fd60003f24070 */
[----:B------:R-:W-:Y:S04]  /*0a70*/  @!P0 LDS.64 R4, [R3+0x400] ;  /* 0x0004000003048984 */ /* 0x000fe80000000a00 */
[----:B------:R-:W1:Y:S02]  /*0a80*/  @!P0 LDS.64 R6, [R3] ;  /* 0x0000000003068984 */ /* 0x000e640000000a00 */
[----:B-1----:R-:W-:-:S07]  /*0a90*/  @!P0 DADD R4, R4, R6 ;  /* 0x0000000004048229 */ /* 0x002fce0000000006 */
[----:B------:R-:W-:Y:S01]  /*0aa0*/  @!P0 STS.64 [R3], R4 ;  /* 0x0000000403008388 */ /* 0x000fe20000000a00 */
[----:B------:R-:W-:Y:S01]  /*0ab0*/  BAR.SYNC.DEFER_BLOCKING 0x0 ;  /* 0x0000000000007b1d */ /* 0x000fe20000010000 */
[----:B------:R-:W-:-:S05]  /*0ac0*/  ISETP.GT.U32.AND P0, PT, R0, 0x1f, PT ;  /* 0x0000001f0000780c */ /* 0x000fca0003f04070 */
[----:B------:R-:W-:Y:S04]  /*0ad0*/  @!P1 LDS.64 R6, [R3+0x200] ;  /* 0x0002000003069984 */ /* 0x000fe80000000a00 */
[----:B-----5:R-:W1:Y:S02]  /*0ae0*/  @!P1 LDS.64 R8, [R3] ;  /* 0x0000000003089984 */ /* 0x020e640000000a00 */
[----:B-1----:R-:W-:-:S07]  /*0af0*/  @!P1 DADD R6, R6, R8 ;  /* 0x0000000006069229 */ /* 0x002fce0000000008 */
[----:B------:R-:W-:Y:S01]  /*0b00*/  @!P1 STS.64 [R3], R6 ;  /* 0x0000000603009388 */ /* 0x000fe20000000a00 */
[----:B------:R-:W-:Y:S01]  /*0b10*/  BAR.SYNC.DEFER_BLOCKING 0x0 ;  /* 0x0000000000007b1d */ /* 0x000fe20000010000 */
[----:B------:R-:W-:-:S05]  /*0b20*/  ISETP.GT.U32.AND P1, PT, R0, 0xf, PT ;  /* 0x0000000f0000780c */ /* 0x000fca0003f24070 */
[----:B------:R-:W-:Y:S04]  /*0b30*/  @!P0 LDS.64 R8, [R3+0x100] ;  /* 0x0001000003088984 */ /* 0x000fe80000000a00 */
[----:B------:R-:W1:Y:S02]  /*0b40*/  @!P0 LDS.64 R10, [R3] ;  /* 0x00000000030a8984 */ /* 0x000e640000000a00 */
        /* <DEDUP_REMOVED lines=21> */
[----:B------:R-:W-:-:S05]  /*0ca0*/  ISETP.NE.AND P1, PT, R0, RZ, PT ;  /* 0x000000ff0000720c */ /* 0x000fca0003f25270 */
[----:B------:R-:W-:Y:S04]  /*0cb0*/  @!P0 LDS.64 R4, [R3+0x10] ;  /* 0x0000100003048984 */ /* 0x000fe80000000a00 */
[----:B------:R-:W1:Y:S02]  /*0cc0*/  @!P0 LDS.64 R10, [R3] ;  /* 0x00000000030a8984 */ /* 0x000e640000000a00 */
[----:B-1----:R-:W-:-:S07]  /*0cd0*/  @!P0 DADD R4, R4, R10 ;  /* 0x0000000004048229 */ /* 0x002fce000000000a */
[----:B------:R-:W-:Y:S01]  /*0ce0*/  @!P0 STS.64 [R3], R4 ;  /* 0x0000000403008388 */ /* 0x000fe20000000a00 */
[----:B------:R-:W-:Y:S06]  /*0cf0*/  BAR.SYNC.DEFER_BLOCKING 0x0 ;  /* 0x0000000000007b1d */ /* 0x000fec0000010000 */
[----:B------:R-:W1:Y:S02]  /*0d00*/  @!P1 LDS.128 R12, [UR4] ;  /* 0x00000004ff0c9984 */ /* 0x000e640008000c00 */
[----:B-1----:R-:W-:-:S07]  /*0d10*/  @!P1 DADD R6, R14, R12 ;  /* 0x000000000e069229 */ /* 0x002fce000000000c */
[----:B------:R1:W-:Y:S01]  /*0d20*/  @!P1 STS.64 [UR4], R6 ;  /* 0x00000006ff009988 */ /* 0x0003e20008000a04 */
[----:B------:R-:W-:Y:S06]  /*0d30*/  BAR.SYNC.DEFER_BLOCKING 0x0 ;  /* 0x0000000000007b1d */ /* 0x000fec0000010000 */
[----:B------:R-:W-:Y:S05]  /*0d40*/  @P1 EXIT ;  /* 0x000000000000194d */ /* 0x000fea0003800000 */
[----:B------:R-:W2:Y:S02]  /*0d50*/  LDCU.U8 UR5, c[0x0][0x3b8] ;  /* 0x00007700ff0577ac */ /* 0x000ea40008000000 */
[----:B--2---:R-:W-:-:S04]  /*0d60*/  UPRMT UR5, UR5, 0x8880, URZ ;  /* 0x0000888005057896 */ /* 0x004fc800080000ff */
[----:B------:R-:W-:-:S09]  /*0d70*/  UISETP.NE.AND UP0, UPT, UR5, URZ, UPT ;  /* 0x000000ff0500728c */ /* 0x000fd2000bf05270 */
[----:B------:R-:W-:Y:S05]  /*0d80*/  BRA.U !UP0, `(.L_x_221) ;  /* 0x00000001085c7547 */ /* 0x000fea000b800000 */
[----:B------:R-:W1:Y:S01]  /*0d90*/  LDS.64 R4, [UR4] ;  /* 0x00000004ff047984 */ /* 0x000e620008000a00 */
[----:B------:R-:W-:Y:S02]  /*0da0*/  IMAD.MOV.U32 R10, RZ, RZ, 0x0 ;  /* 0x00000000ff0a7424 */ /* 0x000fe400078e00ff */
[----:B------:R-:W-:Y:S01]  /*0db0*/  IMAD.MOV.U32 R11, RZ, RZ, 0x3fd80000 ;  /* 0x3fd80000ff0b7424 */ /* 0x000fe200078e00ff */
[----:B-1----:R-:W1:Y:S01]  /*0dc0*/  MUFU.RSQ64H R7, R5 ;  /* 0x0000000500077308 */ /* 0x002e620000001c00 */
[----:B------:R-:W-:-:S05]  /*0dd0*/  VIADD R6, R5, 0xfcb00000 ;  /* 0xfcb0000005067836 */ /* 0x000fca0000000000 */
[----:B------:R-:W-:Y:S01]  /*0de0*/  ISETP.GE.U32.AND P0, PT, R6, 0x7ca00000, PT ;  /* 0x7ca000000600780c */ /* 0x000fe20003f06070 */
[----:B-1----:R-:W-:-:S08]  /*0df0*/  DMUL R8, R6, R6 ;  /* 0x0000000606087228 */ /* 0x002fd00000000000 */
[----:B------:R-:W-:-:S08]  /*0e00*/  DFMA R8, R4, -R8, 1 ;  /* 0x3ff000000408742b */ /* 0x000fd00000000808 */
[----:B------:R-:W-:Y:S02]  /*0e10*/  DFMA R10, R8, R10, 0.5 ;  /* 0x3fe00000080a742b */ /* 0x000fe4000000000a */
[----:B------:R-:W-:-:S08]  /*0e20*/  DMUL R8, R6, R8 ;  /* 0x0000000806087228 */ /* 0x000fd00000000000 */
[----:B------:R-:W-:-:S08]  /*0e30*/  DFMA R8, R10, R8, R6 ;  /* 0x000000080a08722b */ /* 0x000fd00000000006 */
[----:B------:R-:W-:Y:S02]  /*0e40*/  DMUL R10, R4, R8 ;  /* 0x00000008040a7228 */ /* 0x000fe40000000000 */
[----:B0-----:R-:W-:Y:S02]  /*0e50*/  VIADD R17, R9, 0xfff00000 ;  /* 0xfff0000009117836 */ /* 0x001fe40000000000 */
[----:B------:R-:W-:-:S04]  /*0e60*/  IMAD.MOV.U32 R16, RZ, RZ, R8 ;  /* 0x000000ffff107224 */ /* 0x000fc800078e0008 */
[----:B------:R-:W-:-:S08]  /*0e70*/  DFMA R12, R10, -R10, R4 ;  /* 0x8000000a0a0c722b */ /* 0x000fd00000000004 */
[----:B------:R-:W-:Y:S01]  /*0e80*/  DFMA R14, R12, R16, R10 ;  /* 0x000000100c0e722b */ /* 0x000fe2000000000a */
[----:B------:R-:W-:Y:S10]  /*0e90*/  @!P0 BRA `(.L_x_222) ;  /* 0x0000000000088947 */ /* 0x000ff40003800000 */
[----:B------:R-:W-:-:S07]  /*0ea0*/  MOV R0, 0xec0 ;  /* 0x00000ec000007802 */ /* 0x000fce0000000f00 */
[----:B------:R-:W-:Y:S05]  /*0eb0*/  CALL.REL.NOINC `($__internal_5_$__cuda_sm20_dsqrt_rn_f64_mediumpath_v1) ;  /* 0x0000000000247944 */ /* 0x000fea0003c00000 */
.L_x_222:
[----:B------:R-:W0:Y:S02]  /*0ec0*/  LDC.64 R4, c[0x0][0x3b0] ;  /* 0x0000ec00ff047b82 */ /* 0x000e240000000a00 */
[----:B0-----:R-:W-:-:S05]  /*0ed0*/  IMAD.WIDE.U32 R2, R2, 0x8, R4 ;  /* 0x0000000802027825 */ /* 0x001fca00078e0004 */
[----:B------:R-:W-:Y:S01]  /*0ee0*/  STG.E.64 desc[UR6][R2.64], R14 ;  /* 0x0000000e02007986 */ /* 0x000fe2000c101b06 */
[----:B------:R-:W-:Y:S05]  /*0ef0*/  EXIT ;  /* 0x000000000000794d */ /* 0x000fea0003800000 */
.L_x_221:
[----:B------:R-:W2:Y:S01]  /*0f00*/  LDS.64 R4, [UR4] ;  /* 0x00000004ff047984 */ /* 0x000ea20008000a00 */
[----:B-1----:R-:W1:Y:S02]  /*0f10*/  LDC.64 R6, c[0x0][0x3b0] ;  /* 0x0000ec00ff067b82 */ /* 0x002e640000000a00 */
[----:B-1----:R-:W-:-:S05]  /*0f20*/  IMAD.WIDE.U32 R6, R2, 0x8, R6 ;  /* 0x0000000802067825 */ /* 0x002fca00078e0006 */
[----:B--2---:R-:W-:Y:S01]  /*0f30*/  STG.E.64 desc[UR6][R6.64], R4 ;  /* 0x0000000406007986 */ /* 0x004fe2000c101b06 */
[----:B------:R-:W-:Y:S05]  /*0f40*/  EXIT ;  /* 0x000000000000794d */ /* 0x000fea0003800000 */
        .weak           $__internal_5_$__cuda_sm20_dsqrt_rn_f64_mediumpath_v1
        .type           $__internal_5_$__cuda_sm20_dsqrt_rn_f64_mediumpath_v1,@function
        .size           $__internal_5_$__cuda_sm20_dsqrt_rn_f64_mediumpath_v1,(.L_x_460 - $__internal_5_$__cuda_sm20_dsqrt_rn_f64_mediumpath_v1)
$__internal_5_$__cuda_sm20_dsqrt_rn_f64_mediumpath_v1:
[----:B------:R-:W-:Y:S01]  /*0f50*/  ISETP.GE.U32.AND P0, PT, R6, -0x3400000, PT ;  /* 0xfcc000000600780c */ /* 0x000fe20003f06070 */
[----:B------:R-:W-:-:S12]  /*0f60*/  IMAD.MOV.U32 R9, RZ, RZ, R17 ;  /* 0x000000ffff097224 */ /* 0x000fd800078e0011 */
        /* <DEDUP_REMOVED lines=9> */
.L_x_223:
[----:B------:R-:W-:-:S14]  /*1000*/  DSETP.NE.AND P0, PT, R4, RZ, PT ;  /* 0x000000ff0400722a */ /* 0x000fdc0003f05000 */
[----:B------:R-:W-:Y:S05]  /*1010*/  @!P0 BRA `(.L_x_225) ;  /* 0x0000000000588947 */ /* 0x000fea0003800000 */
[----:B------:R-:W-:-:S13]  /*1020*/  ISETP.GE.AND P0, PT, R5, RZ, PT ;  /* 0x000000ff0500720c */ /* 0x000fda0003f06270 */
[----:B------:R-:W-:Y:S02]  /*1030*/  @!P0 IMAD.MOV.U32 R6, RZ, RZ, 0x0 ;  /* 0x00000000ff068424 */ /* 0x000fe400078e00ff */
[----:B------:R-:W-:Y:S01]  /*1040*/  @!P0 IMAD.MOV.U32 R7, RZ, RZ, -0x80000 ;  /* 0xfff80000ff078424 */ /* 0x000fe200078e00ff */
[----:B------:R-:W-:Y:S06]  /*1050*/  @!P0 BRA `(.L_x_224) ;  /* 0x00000000004c8947 */ /* 0x000fec0003800000 */
[----:B------:R-:W-:-:S13]  /*1060*/  ISETP.GT.AND P0, PT, R5, 0x7fefffff, PT ;  /* 0x7fefffff0500780c */ /* 0x000fda0003f04270 */
[----:B------:R-:W-:Y:S05]  /*1070*/  @P0 BRA `(.L_x_225) ;  /* 0x0000000000400947 */ /* 0x000fea0003800000 */
[----:B------:R-:W-:Y:S01]  /*1080*/  DMUL R4, R4, 8.11296384146066816958e+31 ;  /* 0x4690000004047828 */ /* 0x000fe20000000000 */
[----:B------:R-:W-:Y:S02]  /*1090*/  IMAD.MOV.U32 R6, RZ, RZ, RZ ;  /* 0x000000ffff067224 */ /* 0x000fe400078e00ff */
[----:B------:R-:W-:Y:S02]  /*10a0*/  IMAD.MOV.U32 R10, RZ, RZ, 0x0 ;  /* 0x00000000ff0a7424 */ /* 0x000fe400078e00ff */
[----:B------:R-:W-:Y:S01]  /*10b0*/  IMAD.MOV.U32 R11, RZ, RZ, 0x3fd80000 ;  /* 0x3fd80000ff0b7424 */ /* 0x000fe200078e00ff */
        /* <DEDUP_REMOVED lines=12> */
.L_x_225:
[----:B------:R-:W-:-:S11]  /*1180*/  DADD R6, R4, R4 ;  /* 0x0000000004067229 */ /* 0x000fd60000000004 */
.L_x_224:
[----:B------:R-:W-:Y:S02]  /*1190*/  IMAD.MOV.U32 R4, RZ, RZ, R0 ;  /* 0x000000ffff047224 */ /* 0x000fe400078e0000 */
[----:B------:R-:W-:Y:S02]  /*11a0*/  IMAD.MOV.U32 R5, RZ, RZ, 0x0 ;  /* 0x00000000ff057424 */ /* 0x000fe400078e00ff */
[----:B------:R-:W-:Y:S02]  /*11b0*/  IMAD.MOV.U32 R14, RZ, RZ, R6 ;  /* 0x000000ffff0e7224 */ /* 0x000fe400078e0006 */
[----:B------:R-:W-:Y:S01]  /*11c0*/  IMAD.MOV.U32 R15, RZ, RZ, R7 ;  /* 0x000000ffff0f7224 */ /* 0x000fe200078e0007 */
[----:B------:R-:W-:Y:S06]  /*11d0*/  RET.REL.NODEC R4 `(_Z15d_resids_kerneliiPKdiS0_iPdS1_b) ;  /* 0xffffffec04887950 */ /* 0x000fec0003c3ffff */
.L_x_226:
        /* <DEDUP_REMOVED lines=10> */
.L_x_460:


//--------------------- .text._Z15z_resids_kerneliiPK7double2iS1_iPdS2_b --------------------------
	.section	.text._Z15z_resids_kerneliiPK7double2iS1_iPdS2_b,"ax",@progbits
	.align	128
        .global         _Z15z_resids_kerneliiPK7double2iS1_iPdS2_b
        .type           _Z15z_resids_kerneliiPK7double2iS1_iPdS2_b,@function
        .size           _Z15z_resids_kerneliiPK7double2iS1_iPdS2_b,(.L_x_462 - _Z15z_resids_kerneliiPK7double2iS1_iPdS2_b)
        .other          _Z15z_resids_kerneliiPK7double2iS1_iPdS2_b,@"STO_CUDA_ENTRY STV_DEFAULT"
_Z15z_resids_kerneliiPK7double2iS1_iPdS2_b:
.text._Z15z_resids_kerneliiPK7double2iS1_iPdS2_b:
[----:B------:R-:W-:Y:S08]  /*0000*/  LDC R1, c[0x0][0x37c] ;  /* 0x0000df00ff017b82 */ /* 0x000ff00000000800 */
[----:B------:R-:W0:Y:S01]  /*0010*/  S2UR UR5, SR_CgaCtaId ;  /* 0x00000000000579c3 */ /* 0x000e220000008800 */
[----:B------:R-:W1:Y:S01]  /*0020*/  S2R R21, SR_TID.X ;  /* 0x0000000000157919 */ /* 0x000e620000002100 */
[----:B------:R-:W-:Y:S01]  /*0030*/  UMOV UR4, 0x400 ;  /* 0x0000040000047882 */ /* 0x000fe20000000000 */
[----:B------:R-:W2:Y:S01]  /*0040*/  LDCU.64 UR6, c[0x0][0x358] ;  /* 0x00006b00ff0677ac */ /* 0x000ea20008000a00 */
[----:B------:R-:W-:Y:S01]  /*0050*/  BSSY.RECONVERGENT B0, `(.L_x_227) ;  /* 0x0000291000007945 */ /* 0x000fe20003800200 */
[----:B------:R-:W3:Y:S01]  /*0060*/  S2R R20, SR_CTAID.X ;  /* 0x0000000000147919 */ /* 0x000ee20000002500 */
[----:B0-----:R-:W-:Y:S01]  /*0070*/  ULEA UR4, UR5, UR4, 0x18 ;  /* 0x0000000405047291 */ /* 0x001fe2000f8ec0ff */
[----:B------:R-:W0:Y:S05]  /*0080*/  LDCU UR5, c[0x0][0x380] ;  /* 0x00007000ff0577ac */ /* 0x000e2a0008000800 */
[----:B-1----:R-:W-:-:S05]  /*0090*/  LEA R5, R21, UR4, 0x3 ;  /* 0x0000000415057c11 */ /* 0x002fca000f8e18ff */
[----:B------:R1:W-:Y:S01]  /*00a0*/  STS.64 [R5], RZ ;  /* 0x000000ff05007388 */ /* 0x0003e20000000a00 */
[----:B0-----:R-:W-:-:S13]  /*00b0*/  ISETP.GE.AND P0, PT, R21, UR5, PT ;  /* 0x0000000515007c0c */ /* 0x001fda000bf06270 */
[----:B-123--:R-:W-:Y:S05]  /*00c0*/  @P0 BRA `(.L_x_228) ;  /* 0x0000002800240947 */ /* 0x00efea0003800000 */
[----:B------:R-:W0:Y:S01]  /*00d0*/  LDC.64 R6, c[0x0][0x3a8] ;  /* 0x0000ea00ff067b82 */ /* 0x000e220000000a00 */
[----:B------:R-:W1:Y:S01]  /*00e0*/  LDCU UR4, c[0x0][0x390] ;  /* 0x00007200ff0477ac */ /* 0x000e620008000800 */
[----:B0-----:R-:W-:-:S06]  /*00f0*/  IMAD.WIDE.U32 R6, R20, 0x8, R6 ;  /* 0x0000000814067825 */ /* 0x001fcc00078e0006 */
[----:B------:R-:W5:Y:S01]  /*0100*/  LDG.E.64 R6, desc[UR6][R6.64] ;  /* 0x0000000606067981 */ /* 0x000f62000c1e1b00 */
[----:B------:R-:W-:Y:S01]  /*0110*/  LOP3.LUT R4, RZ, R21, RZ, 0x33, !PT ;  /* 0x00000015ff047212 */ /* 0x000fe200078e33ff */
[----:B-1----:R-:W-:Y:S01]  /*0120*/  IMAD R2, R20, UR4, RZ ;  /* 0x0000000414027c24 */ /* 0x002fe2000f8e02ff */
[----:B------:R-:W-:Y:S01]  /*0130*/  BSSY.RECONVERGENT B1, `(.L_x_229) ;  /* 0x0000164000017945 */ /* 0x000fe20003800200 */
[----:B------:R-:W-:Y:S01]  /*0140*/  IMAD.MOV.U32 R3, RZ, RZ, R21 ;  /* 0x000000ffff037224 */ /* 0x000fe200078e0015 */
[----:B------:R-:W-:Y:S01]  /*0150*/  CS2R R30, SRZ ;  /* 0x00000000001e7805 */ /* 0x000fe2000001ff00 */
[----:B------:R-:W-:-:S05]  /*0160*/  VIADD R4, R4, UR5 ;  /* 0x0000000504047c36 */ /* 0x000fca0008000000 */
[----:B------:R-:W-:-:S13]  /*0170*/  ISETP.GE.U32.AND P0, PT, R4, 0x300, PT ;  /* 0x000003000400780c */ /* 0x000fda0003f06070 */
[----:B------:R-:W-:Y:S05]  /*0180*/  @!P0 BRA `(.L_x_230) ;  /* 0x0000001400788947 */ /* 0x000fea0003800000 */
[----:B------:R-:W0:Y:S01]  /*0190*/  LDCU.64 UR8, c[0x0][0x398] ;  /* 0x00007300ff0877ac */ /* 0x000e220008000a00 */
[----:B------:R-:W-:Y:S01]  /*01a0*/  IADD3 R11, P0, PT, R2, R21, RZ ;  /* 0x00000015020b7210 */ /* 0x000fe20007f1e0ff */
[----:B------:R-:W-:Y:S01]  /*01b0*/  IMAD.MOV.U32 R3, RZ, RZ, R21 ;  /* 0x000000ffff037224 */ /* 0x000fe200078e0015 */
[----:B------:R-:W-:Y:S01]  /*01c0*/  CS2R R30, SRZ ;  /* 0x00000000001e7805 */ /* 0x000fe2000001ff00 */
[----:B------:R-:W1:Y:S02]  /*01d0*/  LDCU.64 UR10, c[0x0][0x388] ;  /* 0x00007100ff0a77ac */ /* 0x000e640008000a00 */
[----:B------:R-:W-:Y:S01]  /*01e0*/  IMAD.X R0, RZ, RZ, RZ, P0 ;  /* 0x000000ffff007224 */ /* 0x000fe200000e06ff */
[----:B------:R-:W-:-:S04]  /*01f0*/  LEA R10, P0, R11, 0x2000, 0x4 ;  /* 0x000020000b0a7811 */ /* 0x000fc800078020ff */
[----:B------:R-:W-:Y:S02]  /*0200*/  LEA.HI.X R11, R11, RZ, R0, 0x4, P0 ;  /* 0x000000ff0b0b7211 */ /* 0x000fe400000f2400 */
[----:B------:R-:W-:-:S04]  /*0210*/  LEA.HI R0, R4, 0x1, RZ, 0x18 ;  /* 0x0000000104007811 */ /* 0x000fc800078fc0ff */
[----:B------:R-:W-:Y:S02]  /*0220*/  LOP3.LUT R0, R0, 0x1fffffc, RZ, 0xc0, !PT ;  /* 0x01fffffc00007812 */ /* 0x000fe400078ec0ff */
[C---:B0-----:R-:W-:Y:S02]  /*0230*/  IADD3 R8, P0, PT, R10.reuse, UR8, RZ ;  /* 0x000000080a087c10 */ /* 0x041fe4000ff1e0ff */
[----:B-1----:R-:W-:Y:S01]  /*0240*/  IADD3 R10, P1, PT, R10, UR10, RZ ;  /* 0x0000000a0a0a7c10 */ /* 0x002fe2000ff3e0ff */
[----:B------:R-:W-:Y:S01]  /*0250*/  IMAD.MOV R0, RZ, RZ, -R0 ;  /* 0x000000ffff007224 */ /* 0x000fe200078e0a00 */
[C---:B------:R-:W-:Y:S02]  /*0260*/  IADD3.X R9, PT, PT, R11.reuse, UR9, RZ, P0, !PT ;  /* 0x000000090b097c10 */ /* 0x040fe400087fe4ff */
[----:B------:R-:W-:-:S09]  /*0270*/  IADD3.X R11, PT, PT, R11, UR11, RZ, P1, !PT ;  /* 0x0000000b0b0b7c10 */ /* 0x000fd20008ffe4ff */
.L_x_247:
[----:B------:R-:W2:Y:S04]  /*0280*/  LDG.E.128 R12, desc[UR6][R8.64+-0x2000] ;  /* 0xffe00006080c7981 */ /* 0x000ea8000c1e1d00 */
[----:B------:R-:W3:Y:S01]  /*0290*/  LDG.E.128 R16, desc[UR6][R10.64+-0x2000] ;  /* 0xffe000060a107981 */ /* 0x000ee2000c1e1d00 */
[----:B------:R-:W-:Y:S01]  /*02a0*/  BSSY.RECONVERGENT B2, `(.L_x_231) ;  /* 0x0000023000027945 */ /* 0x000fe20003800200 */
[-C--:B--2---:R-:W-:Y:S02]  /*02b0*/  DMUL R22, RZ, R14.reuse ;  /* 0x0000000eff167228 */ /* 0x084fe40000000000 */
[----:B-----5:R-:W-:-:S06]  /*02c0*/  DMUL R14, R6, R14 ;  /* 0x0000000e060e7228 */ /* 0x020fcc0000000000 */
[-C--:B------:R-:W-:Y:S02]  /*02d0*/  DFMA R22, R6, R12.reuse, -R22 ;  /* 0x0000000c0616722b */ /* 0x080fe40000000816 */
[----:B------:R-:W-:Y:S01]  /*02e0*/  DFMA R14, RZ, R12, R14 ;  /* 0x0000000cff0e722b */ /* 0x000fe2000000000e */
[----:B------:R-:W-:-:S05]  /*02f0*/  IMAD.MOV.U32 R12, RZ, RZ, 0x1 ;  /* 0x00000001ff0c7424 */ /* 0x000fca00078e00ff */
[----:B---3--:R-:W-:Y:S02]  /*0300*/  DADD R22, -R22, R16 ;  /* 0x0000000016167229 */ /* 0x008fe40000000110 */
[----:B------:R-:W-:-:S06]  /*0310*/  DADD R34, -R14, R18 ;  /* 0x000000000e227229 */ /* 0x000fcc0000000112 */
[----:B------:R-:W-:Y:S02]  /*0320*/  DADD R16, -RZ, |R22| ;  /* 0x00000000ff107229 */ /* 0x000fe40000000516 */
[--C-:B------:R-:W-:Y:S02]  /*0330*/  DADD R18, -RZ, |R34|.reuse ;  /* 0x00000000ff127229 */ /* 0x100fe40000000522 */
[----:B------:R-:W-:-:S08]  /*0340*/  DSETP.GT.AND P0, PT, |R22|, |R34|, PT ;  /* 0x400000221600722a */ /* 0x000fd00003f04200 */
[----:B------:R-:W-:Y:S02]  /*0350*/  FSEL R33, R17, R19, P0 ;  /* 0x0000001311217208 */ /* 0x000fe40000000000 */
[----:B------:R-:W-:Y:S02]  /*0360*/  FSEL R32, R16, R18, P0 ;  /* 0x0000001210207208 */ /* 0x000fe40000000000 */
[----:B------:R-:W0:Y:S01]  /*0370*/  MUFU.RCP64H R13, R33 ;  /* 0x00000021000d7308 */ /* 0x000e220000001800 */
[----:B------:R-:W-:Y:S02]  /*0380*/  FSEL R36, R18, R16, P0 ;  /* 0x0000001012247208 */ /* 0x000fe40000000000 */
[----:B------:R-:W-:-:S04]  /*0390*/  FSEL R37, R19, R17, P0 ;  /* 0x0000001113257208 */ /* 0x000fc80000000000 */
[----:B------:R-:W-:Y:S01]  /*03a0*/  FSETP.GEU.AND P1, PT, |R37|, 6.5827683646048100446e-37, PT ;  /* 0x036000002500780b */ /* 0x000fe20003f2e200 */
[----:B0-----:R-:W-:-:S08]  /*03b0*/  DFMA R14, -R32, R12, 1 ;  /* 0x3ff00000200e742b */ /* 0x001fd0000000010c */
[----:B------:R-:W-:-:S08]  /*03c0*/  DFMA R14, R14, R14, R14 ;  /* 0x0000000e0e0e722b */ /* 0x000fd0000000000e */
[----:B------:R-:W-:-:S08]  /*03d0*/  DFMA R14, R12, R14, R12 ;  /* 0x0000000e0c0e722b */ /* 0x000fd0000000000c */
[----:B------:R-:W-:-:S08]  /*03e0*/  DFMA R12, -R32, R14, 1 ;  /* 0x3ff00000200c742b */ /* 0x000fd0000000010e */
[----:B------:R-:W-:-:S08]  /*03f0*/  DFMA R12, R14, R12, R14 ;  /* 0x0000000c0e0c722b */ /* 0x000fd0000000000e */
[----:B------:R-:W-:-:S08]  /*0400*/  DMUL R14, R12, R36 ;  /* 0x000000240c0e7228 */ /* 0x000fd00000000000 */
[----:B------:R-:W-:-:S08]  /*0410*/  DFMA R16, -R32, R14, R36 ;  /* 0x0000000e2010722b */ /* 0x000fd00000000124 */
[----:B------:R-:W-:-:S10]  /*0420*/  DFMA R14, R12, R16, R14 ;  /* 0x000000100c0e722b */ /* 0x000fd4000000000e */
[----:B------:R-:W-:-:S05]  /*0430*/  FFMA R12, RZ, R33, R15 ;  /* 0x00000021ff0c7223 */ /* 0x000fca000000000f */
[----:B------:R-:W-:-:S13]  /*0440*/  FSETP.GT.AND P0, PT, |R12|, 1.469367938527859385e-39, PT ;  /* 0x001000000c00780b */ /* 0x000fda0003f04200 */
[----:B------:R-:W-:Y:S05]  /*0450*/  @P0 BRA P1, `(.L_x_232) ;  /* 0x00000000001c0947 */ /* 0x000fea0000800000 */
[----:B------:R-:W-:Y:S01]  /*0460*/  IMAD.MOV.U32 R14, RZ, RZ, R32 ;  /* 0x000000ffff0e7224 */ /* 0x000fe200078e0020 */
[----:B------:R-:W-:Y:S01]  /*0470*/  MOV R12, 0x4c0 ;  /* 0x000004c0000c7802 */ /* 0x000fe20000000f00 */
[----:B------:R-:W-:Y:S02]  /*0480*/  IMAD.MOV.U32 R13, RZ, RZ, R33 ;  /* 0x000000ffff0d7224 */ /* 0x000fe400078e0021 */
[----:B------:R-:W-:Y:S02]  /*0490*/  IMAD.MOV.U32 R15, RZ, RZ, R36 ;  /* 0x000000ffff0f7224 */ /* 0x000fe400078e0024 */
[----:B------:R-:W-:-:S07]  /*04a0*/  IMAD.MOV.U32 R16, RZ, RZ, R37 ;  /* 0x000000ffff107224 */ /* 0x000fce00078e0025 */
[----:B------:R-:W-:Y:S05]  /*04b0*/  CALL.REL.NOINC `($__internal_6_$__cuda_sm20_div_rn_f64_full) ;  /* 0x0000002800a07944 */ /* 0x000fea0003c00000 */
[----:B------:R-:W-:-:S07]  /*04c0*/  IMAD.MOV.U32 R15, RZ, RZ, R13 ;  /* 0x000000ffff0f7224 */ /* 0x000fce00078e000d */
.L_x_232:
[----:B------:R-:W-:Y:S05]  /*04d0*/  BSYNC.RECONVERGENT B2 ;  /* 0x0000000000027941 */ /* 0x000fea0003800200 */
.L_x_231:
[----:B------:R-:W-:Y:S01]  /*04e0*/  DFMA R14, R14, R14, 1 ;  /* 0x3ff000000e0e742b */ /* 0x000fe2000000000e */
[----:B------:R-:W-:Y:S01]  /*04f0*/  IMAD.MOV.U32 R18, RZ, RZ, 0x0 ;  /* 0x00000000ff127424 */ /* 0x000fe200078e00ff */
[----:B------:R-:W-:Y:S01]  /*0500*/  BSSY.RECONVERGENT B2, `(.L_x_233) ;  /* 0x0000017000027945 */ /* 0x000fe20003800200 */
[----:B------:R-:W-:-:S03]  /*0510*/  IMAD.MOV.U32 R19, RZ, RZ, 0x3fd80000 ;  /* 0x3fd80000ff137424 */ /* 0x000fc600078e00ff */
[----:B------:R-:W0:Y:S04]  /*0520*/  MUFU.RSQ64H R13, R15 ;  /* 0x0000000f000d7308 */ /* 0x000e280000001c00 */
[----:B------:R-:W-:-:S05]  /*0530*/  VIADD R12, R15, 0xfcb00000 ;  /* 0xfcb000000f0c7836 */ /* 0x000fca0000000000 */
[----:B------:R-:W-:Y:S01]  /*0540*/  ISETP.GE.U32.AND P0, PT, R12, 0x7ca00000, PT ;  /* 0x7ca000000c00780c */ /* 0x000fe20003f06070 */
[----:B0-----:R-:W-:-:S08]  /*0550*/  DMUL R16, R12, R12 ;  /* 0x0000000c0c107228 */ /* 0x001fd00000000000 */
[----:B------:R-:W-:-:S08]  /*0560*/  DFMA R16, R14, -R16, 1 ;  /* 0x3ff000000e10742b */ /* 0x000fd00000000810 */
[----:B------:R-:W-:Y:S02]  /*0570*/  DFMA R18, R16, R18, 0.5 ;  /* 0x3fe000001012742b */ /* 0x000fe40000000012 */
[----:B------:R-:W-:-:S08]  /*0580*/  DMUL R16, R12, R16 ;  /* 0x000000100c107228 */ /* 0x000fd00000000000 */
[----:B------:R-:W-:-:S08]  /*0590*/  DFMA R26, R18, R16, R12 ;  /* 0x00000010121a722b */ /* 0x000fd0000000000c */
[----:B------:R-:W-:Y:S02]  /*05a0*/  DMUL R18, R14, R26 ;  /* 0x0000001a0e127228 */ /* 0x000fe40000000000 */
[----:B------:R-:W-:Y:S02]  /*05b0*/  VIADD R25, R27, 0xfff00000 ;  /* 0xfff000001b197836 */ /* 0x000fe40000000000 */
[----:B------:R-:W-:-:S04]  /*05c0*/  IMAD.MOV.U32 R24, RZ, RZ, R26 ;  /* 0x000000ffff187224 */ /* 0x000fc800078e001a */
[----:B------:R-:W-:-:S08]  /*05d0*/  DFMA R16, R18, -R18, R14 ;  /* 0x800000121210722b */ /* 0x000fd0000000000e */
[----:B------:R-:W-:Y:S01]  /*05e0*/  DFMA R40, R16, R24, R18 ;  /* 0x000000181028722b */ /* 0x000fe20000000012 */
[----:B------:R-:W-:Y:S10]  /*05f0*/  @!P0 BRA `(.L_x_234) ;  /* 0x00000000001c8947 */ /* 0x000ff40003800000 */
[----:B------:R-:W-:Y:S01]  /*0600*/  IMAD.MOV.U32 R40, RZ, RZ, R12 ;  /* 0x000000ffff287224 */ /* 0x000fe200078e000c */
[----:B------:R-:W-:Y:S01]  /*0610*/  MOV R12, 0x650 ;  /* 0x00000650000c7802 */ /* 0x000fe20000000f00 */
[----:B------:R-:W-:Y:S02]  /*0620*/  IMAD.MOV.U32 R13, RZ, RZ, R26 ;  /* 0x000000ffff0d7224 */ /* 0x000fe400078e001a */
[----:B------:R-:W-:-:S07]  /*0630*/  IMAD.MOV.U32 R41, RZ, RZ, R25 ;  /* 0x000000ffff297224 */ /* 0x000fce00078e0019 */
[----:B------:R-:W-:Y:S05]  /*0640*/  CALL.REL.NOINC `($__internal_7_$__cuda_sm20_dsqrt_rn_f64_mediumpath_v1) ;  /* 0x0000002c00d87944 */ /* 0x000fea0003c00000 */
[----:B------:R-:W-:Y:S02]  /*0650*/  IMAD.MOV.U32 R40, RZ, RZ, R14 ;  /* 0x000000ffff287224 */ /* 0x000fe400078e000e */
[----:B------:R-:W-:-:S07]  /*0660*/  IMAD.MOV.U32 R41, RZ, RZ, R13 ;  /* 0x000000ffff297224 */ /* 0x000fce00078e000d */
.L_x_234:
[----:B------:R-:W-:Y:S05]  /*0670*/  BSYNC.RECONVERGENT B2 ;  /* 0x0000000000027941 */ /* 0x000fea0003800200 */
.L_x_233:
[----:B------:R-:W2:Y:S04]  /*0680*/  LDG.E.128 R12, desc[UR6][R8.64+-0x1000] ;  /* 0xfff00006080c7981 */ /* 0x000ea8000c1e1d00 */
[----:B------:R-:W3:Y:S01]  /*0690*/  LDG.E.128 R16, desc[UR6][R10.64+-0x1000] ;  /* 0xfff000060a107981 */ /* 0x000ee2000c1e1d00 */
[----:B------:R-:W-:Y:S01]  /*06a0*/  DADD R22, |R22|, |R34| ;  /* 0x0000000016167229 */ /* 0x000fe20000000622 */
[----:B------:R-:W-:Y:S01]  /*06b0*/  UMOV UR8, 0xffffffff ;  /* 0xffffffff00087882 */ /* 0x000fe20000000000 */
[----:B------:R-:W-:Y:S01]  /*06c0*/  MOV R35, R37 ;  /* 0x0000002500237202 */ /* 0x000fe20000000f00 */
[----:B------:R-:W-:Y:S01]  /*06d0*/  DMUL R40, R32, R40 ;  /* 0x0000002820287228 */ /* 0x000fe20000000000 */
[----:B------:R-:W-:Y:S01]  /*06e0*/  UMOV UR9, 0x7fefffff ;  /* 0x7fefffff00097882 */ /* 0x000fe20000000000 */
[----:B------:R-:W-:Y:S01]  /*06f0*/  BSSY.RECONVERGENT B2, `(.L_x_235) ;  /* 0x0000030000027945 */ /* 0x000fe20003800200 */
[----:B--2---:R-:W-:-:S02]  /*0700*/  DMUL R24, RZ, R14 ;  /* 0x0000000eff187228 */ /* 0x004fc40000000000 */
[----:B------:R-:W-:-:S06]  /*0710*/  DMUL R14, R6, R14 ;  /* 0x0000000e060e7228 */ /* 0x000fcc0000000000 */
        /* <DEDUP_REMOVED lines=11> */
[----:B------:R-:W-:Y:S01]  /*07d0*/  FSEL R38, R16, R14, P0 ;  /* 0x0000000e10267208 */ /* 0x000fe20000000000 */
[----:B------:R-:W-:Y:S01]  /*07e0*/  IMAD.MOV.U32 R16, RZ, RZ, R33 ;  /* 0x000000ffff107224 */ /* 0x000fe200078e0021 */
[----:B------:R-:W-:Y:S01]  /*07f0*/  FSEL R39, R17, R15, P0 ;  /* 0x0000000f11277208 */ /* 0x000fe20000000000 */
[----:B------:R-:W-:Y:S02]  /*0800*/  DSETP.MAX.AND P0, P1, R32, R36, PT ;  /* 0x000000242000722a */ /* 0x000fe4000390f000 */
[----:B0-----:R-:W-:-:S08]  /*0810*/  DFMA R18, -R26, R12, 1 ;  /* 0x3ff000001a12742b */ /* 0x001fd0000000010c */
[----:B------:R-:W-:-:S08]  /*0820*/  DFMA R18, R18, R18, R18 ;  /* 0x000000121212722b */ /* 0x000fd00000000012 */
[----:B------:R-:W-:-:S08]  /*0830*/  DFMA R18, R12, R18, R12 ;  /* 0x000000120c12722b */ /* 0x000fd0000000000c */
[----:B------:R-:W-:-:S08]  /*0840*/  DFMA R12, -R26, R18, 1 ;  /* 0x3ff000001a0c742b */ /* 0x000fd00000000112 */
[----:B------:R-:W-:Y:S01]  /*0850*/  DFMA R12, R18, R12, R18 ;  /* 0x0000000c120c722b */ /* 0x000fe20000000012 */
[----:B------:R-:W-:Y:S01]  /*0860*/  FSEL R19, R16, R35, P0 ;  /* 0x0000002310137208 */ /* 0x000fe20000000000 */
[----:B------:R-:W-:Y:S01]  /*0870*/  IMAD.MOV.U32 R18, RZ, RZ, R32 ;  /* 0x000000ffff127224 */ /* 0x000fe200078e0020 */
[----:B------:R-:W-:Y:S01]  /*0880*/  @P1 LOP3.LUT R19, R35, 0x80000, RZ, 0xfc, !PT ;  /* 0x0008000023131812 */ /* 0x000fe200078efcff */
[----:B------:R-:W-:-:S04]  /*0890*/  DSETP.NEU.AND P1, PT, R32, RZ, PT ;  /* 0x000000ff2000722a */ /* 0x000fc80003f2d000 */
[----:B------:R-:W-:Y:S01]  /*08a0*/  DMUL R14, R12, R38 ;  /* 0x000000260c0e7228 */ /* 0x000fe20000000000 */
[----:B------:R-:W-:Y:S02]  /*08b0*/  SEL R18, R18, R36, P0 ;  /* 0x0000002412127207 */ /* 0x000fe40000000000 */
[----:B------:R-:W-:-:S04]  /*08c0*/  FSEL R41, R23, R41, !P1 ;  /* 0x0000002917297208 */ /* 0x000fc80004800000 */
[----:B------:R-:W-:Y:S02]  /*08d0*/  DSETP.GT.AND P0, PT, R18, UR8, PT ;  /* 0x0000000812007e2a */ /* 0x000fe4000bf04000 */
[----:B------:R-:W-:-:S08]  /*08e0*/  DFMA R16, -R26, R14, R38 ;  /* 0x0000000e1a10722b */ /* 0x000fd00000000126 */
[----:B------:R-:W-:Y:S01]  /*08f0*/  DFMA R14, R12, R16, R14 ;  /* 0x000000100c0e722b */ /* 0x000fe2000000000e */
[C---:B------:R-:W-:Y:S02]  /*0900*/  FSEL R13, R22.reuse, R40, !P1 ;  /* 0x00000028160d7208 */ /* 0x040fe40004800000 */
[----:B------:R-:W-:Y:S02]  /*0910*/  FSETP.GEU.AND P1, PT, |R39|, 6.5827683646048100446e-37, PT ;  /* 0x036000002700780b */ /* 0x000fe40003f2e200 */
[----:B------:R-:W-:Y:S02]  /*0920*/  FSEL R12, R22, R13, P0 ;  /* 0x0000000d160c7208 */ /* 0x000fe40000000000 */
[----:B------:R-:W-:-:S03]  /*0930*/  FSEL R13, R23, R41, P0 ;  /* 0x00000029170d7208 */ /* 0x000fc60000000000 */
[----:B------:R-:W-:-:S03]  /*0940*/  FFMA R16, RZ, R27, R15 ;  /* 0x0000001bff107223 */ /* 0x000fc6000000000f */
[----:B------:R-:W-:Y:S02]  /*0950*/  DFMA R30, R12, R12, R30 ;  /* 0x0000000c0c1e722b */ /* 0x000fe4000000001e */
        /* <DEDUP_REMOVED lines=9> */
.L_x_236:
[----:B------:R-:W-:Y:S05]  /*09f0*/  BSYNC.RECONVERGENT B2 ;  /* 0x0000000000027941 */ /* 0x000fea0003800200 */
.L_x_235:
        /* <DEDUP_REMOVED lines=25> */
.L_x_238:
[----:B------:R-:W-:Y:S05]  /*0b90*/  BSYNC.RECONVERGENT B2 ;  /* 0x0000000000027941 */ /* 0x000fea0003800200 */
.L_x_237:
[----:B------:R-:W2:Y:S04]  /*0ba0*/  LDG.E.128 R12, desc[UR6][R8.64] ;  /* 0x00000006080c7981 */ /* 0x000ea8000c1e1d00 */
[----:B------:R-:W3:Y:S01]  /*0bb0*/  LDG.E.128 R16, desc[UR6][R10.64] ;  /* 0x000000060a107981 */ /* 0x000ee2000c1e1d00 */
[----:B------:R-:W-:Y:S01]  /*0bc0*/  DADD R24, |R24|, |R28| ;  /* 0x0000000018187229 */ /* 0x000fe2000000061c */
[----:B------:R-:W-:Y:S01]  /*0bd0*/  UMOV UR8, 0xffffffff ;  /* 0xffffffff00087882 */ /* 0x000fe20000000000 */
[----:B------:R-:W-:Y:S01]  /*0be0*/  IMAD.MOV.U32 R29, RZ, RZ, R39 ;  /* 0x000000ffff1d7224 */ /* 0x000fe200078e0027 */
        /* <DEDUP_REMOVED lines=43> */
[----:B------:R-:W-:Y:S01]  /*0ea0*/  MOV R14, R34 ;  /* 0x00000022000e7202 */ /* 0x000fe20000000f00 */
[----:B------:R-:W-:Y:S01]  /*0eb0*/  IMAD.MOV.U32 R13, RZ, RZ, R35 ;  /* 0x000000ffff0d7224 */ /* 0x000fe200078e0023 */
[----:B------:R-:W-:Y:S01]  /*0ec0*/  MOV R12, 0xf00 ;  /* 0x00000f00000c7802 */ /* 0x000fe20000000f00 */
[----:B------:R-:W-:Y:S02]  /*0ed0*/  IMAD.MOV.U32 R15, RZ, RZ, R36 ;  /* 0x000000ffff0f7224 */ /* 0x000fe400078e0024 */
[----:B------:R-:W-:-:S07]  /*0ee0*/  IMAD.MOV.U32 R16, RZ, RZ, R37 ;  /* 0x000000ffff107224 */ /* 0x000fce00078e0025 */
[----:B------:R-:W-:Y:S05]  /*0ef0*/  CALL.REL.NOINC `($__internal_6_$__cuda_sm20_div_rn_f64_full) ;  /* 0x0000002000107944 */ /* 0x000fea0003c00000 */
[----:B------:R-:W-:-:S07]  /*0f00*/  IMAD.MOV.U32 R15, RZ, RZ, R13 ;  /* 0x000000ffff0f7224 */ /* 0x000fce00078e000d */
.L_x_240:
[----:B------:R-:W-:Y:S05]  /*0f10*/  BSYNC.RECONVERGENT B2 ;  /* 0x0000000000027941 */ /* 0x000fea0003800200 */
.L_x_239:
        /* <DEDUP_REMOVED lines=25> */
.L_x_242:
[----:B------:R-:W-:Y:S05]  /*10b0*/  BSYNC.RECONVERGENT B2 ;  /* 0x0000000000027941 */ /* 0x000fea0003800200 */
.L_x_241:
        /* <DEDUP_REMOVED lines=49> */
[----:B------:R-:W-:Y:S01]  /*13d0*/  MOV R15, R38 ;  /* 0x00000026000f7202 */ /* 0x000fe20000000f00 */
[----:B------:R-:W-:Y:S01]  /*13e0*/  IMAD.MOV.U32 R13, RZ, RZ, R27 ;  /* 0x000000ffff0d7224 */ /* 0x000fe200078e001b */
[----:B------:R-:W-:Y:S01]  /*13f0*/  MOV R12, 0x1420 ;  /* 0x00001420000c7802 */ /* 0x000fe20000000f00 */
[----:B------:R-:W-:-:S07]  /*1400*/  IMAD.MOV.U32 R16, RZ, RZ, R39 ;  /* 0x000000ffff107224 */ /* 0x000fce00078e0027 */
[----:B------:R-:W-:Y:S05]  /*1410*/  CALL.REL.NOINC `($__internal_6_$__cuda_sm20_div_rn_f64_full) ;  /* 0x0000001800c87944 */ /* 0x000fea0003c00000 */
[----:B------:R-:W-:-:S07]  /*1420*/  IMAD.MOV.U32 R15, RZ, RZ, R13 ;  /* 0x000000ffff0f7224 */ /* 0x000fce00078e000d */
.L_x_244:
[----:B------:R-:W-:Y:S05]  /*1430*/  BSYNC.RECONVERGENT B2 ;  /* 0x0000000000027941 */ /* 0x000fea0003800200 */
.L_x_243:
        /* <DEDUP_REMOVED lines=20> */
[----:B------:R-:W-:-:S07]  /*1580*/  IMAD.MOV.U32 R41, RZ, RZ, R23 ;  /* 0x000000ffff297224 */ /* 0x000fce00078e0017 */
[----:B------:R-:W-:Y:S05]  /*1590*/  CALL.REL.NOINC `($__internal_7_$__cuda_sm20_dsqrt_rn_f64_mediumpath_v1) ;  /* 0x0000002000047944 */ /* 0x000fea0003c00000 */
[----:B------:R-:W-:-:S07]  /*15a0*/  IMAD.MOV.U32 R12, RZ, RZ, R14 ;  /* 0x000000ffff0c7224 */ /* 0x000fce00078e000e */
.L_x_246:
[----:B------:R-:W-:Y:S05]  /*15b0*/  BSYNC.RECONVERGENT B2 ;  /* 0x0000000000027941 */ /* 0x000fea0003800200 */
.L_x_245:
[----:B------:R-:W-:Y:S01]  /*15c0*/  DSETP.MAX.AND P0, P1, R26, R38, PT ;  /* 0x000000261a00722a */ /* 0x000fe2000390f000 */
[----:B------:R-:W-:Y:S01]  /*15d0*/  IMAD.MOV.U32 R14, RZ, RZ, R27 ;  /* 0x000000ffff0e7224 */ /* 0x000fe200078e001b */
[----:B------:R-:W-:Y:S01]  /*15e0*/  DADD R24, |R24|, |R28| ;  /* 0x0000000018187229 */ /* 0x000fe2000000061c */
[----:B------:R-:W-:Y:S01]  /*15f0*/  IMAD.MOV.U32 R15, RZ, RZ, R38 ;  /* 0x000000ffff0f7224 */ /* 0x000fe200078e0026 */
[----:B------:R-:W-:Y:S01]  /*1600*/  DMUL R12, R26, R12 ;  /* 0x0000000c1a0c7228 */ /* 0x000fe20000000000 */
[----:B------:R-:W-:Y:S01]  /*1610*/  UMOV UR8, 0xffffffff ;  /* 0xffffffff00087882 */ /* 0x000fe20000000000 */
[----:B------:R-:W-:Y:S01]  /*1620*/  FSEL R17, R14, R39, P0 ;  /* 0x000000270e117208 */ /* 0x000fe20000000000 */
[----:B------:R-:W-:Y:S01]  /*1630*/  IMAD.MOV.U32 R14, RZ, RZ, R26 ;  /* 0x000000ffff0e7224 */ /* 0x000fe200078e001a */
[----:B------:R-:W-:Y:S01]  /*1640*/  UMOV UR9, 0x7fefffff ;  /* 0x7fefffff00097882 */ /* 0x000fe20000000000 */
[----:B------:R-:W-:Y:S01]  /*1650*/  VIADD R0, R0, 0x4 ;  /* 0x0000000400007836 */ /* 0x000fe20000000000 */
[----:B------:R-:W-:Y:S01]  /*1660*/  IADD3 R10, P2, PT, R10, 0x4000, RZ ;  /* 0x000040000a0a7810 */ /* 0x000fe20007f5e0ff */
[----:B------:R-:W-:Y:S01]  /*1670*/  VIADD R3, R3, 0x400 ;  /* 0x0000040003037836 */ /* 0x000fe20000000000 */
[----:B------:R-:W-:-:S02]  /*1680*/  SEL R14, R14, R15, P0 ;  /* 0x0000000f0e0e7207 */ /* 0x000fc40000000000 */
[----:B------:R-:W-:Y:S01]  /*1690*/  @P1 LOP3.LUT R17, R39, 0x80000, RZ, 0xfc, !PT ;  /* 0x0008000027111812 */ /* 0x000fe200078efcff */
[----:B------:R-:W-:Y:S01]  /*16a0*/  DSETP.NEU.AND P1, PT, R26, RZ, PT ;  /* 0x000000ff1a00722a */ /* 0x000fe20003f2d000 */
[----:B------:R-:W-:-:S03]  /*16b0*/  IMAD.X R11, RZ, RZ, R11, P2 ;  /* 0x000000ffff0b7224 */ /* 0x000fc600010e060b */
[----:B------:R-:W-:Y:S02]  /*16c0*/  IMAD.MOV.U32 R15, RZ, RZ, R17 ;  /* 0x000000ffff0f7224 */ /* 0x000fe400078e0011 */
[----:B------:R-:W-:-:S04]  /*16d0*/  FSEL R13, R25, R13, !P1 ;  /* 0x0000000d190d7208 */ /* 0x000fc80004800000 */
[----:B------:R-:W-:Y:S01]  /*16e0*/  DSETP.GT.AND P0, PT, R14, UR8, PT ;  /* 0x000000080e007e2a */ /* 0x000fe2000bf04000 */
[----:B------:R-:W-:Y:S02]  /*16f0*/  FSEL R15, R24, R12, !P1 ;  /* 0x0000000c180f7208 */ /* 0x000fe40004800000 */
[----:B------:R-:W-:-:S03]  /*1700*/  IADD3 R8, P1, PT, R8, 0x4000, RZ ;  /* 0x0000400008087810 */ /* 0x000fc60007f3e0ff */
[----:B------:R-:W-:Y:S02]  /*1710*/  FSEL R12, R24, R15, P0 ;  /* 0x0000000f180c7208 */ /* 0x000fe40000000000 */
[----:B------:R-:W-:Y:S01]  /*1720*/  FSEL R13, R25, R13, P0 ;  /* 0x0000000d190d7208 */ /* 0x000fe20000000000 */
[----:B------:R-:W-:Y:S01]  /*1730*/  IMAD.X R9, RZ, RZ, R9, P1 ;  /* 0x000000ffff097224 */ /* 0x000fe200008e0609 */
[----:B------:R-:W-:-:S04]  /*1740*/  ISETP.NE.AND P0, PT, R0, RZ, PT ;  /* 0x000000ff0000720c */ /* 0x000fc80003f05270 */
[----:B------:R-:W-:-:S09]  /*1750*/  DFMA R30, R12, R12, R30 ;  /* 0x0000000c0c1e722b */ /* 0x000fd2000000001e */
[----:B------:R-:W-:Y:S05]  /*1760*/  @P0 BRA `(.L_x_247) ;  /* 0xffffffe800c40947 */ /* 0x000fea000383ffff */
.L_x_230:
[----:B------:R-:W-:Y:S05]  /*1770*/  BSYNC.RECONVERGENT B1 ;  /* 0x0000000000017941 */ /* 0x000fea0003800200 */
.L_x_229:
[----:B------:R-:W-:Y:S01]  /*1780*/  LEA.HI R0, R4, 0x1, RZ, 0x18 ;  /* 0x0000000104007811 */ /* 0x000fe200078fc0ff */
[----:B------:R-:W-:Y:S03]  /*1790*/  BSSY.RECONVERGENT B1, `(.L_x_248) ;  /* 0x000011b000017945 */ /* 0x000fe60003800200 */
[----:B------:R-:W-:-:S13]  /*17a0*/  LOP3.LUT P0, R0, R0, 0x3, RZ, 0xc0, !PT ;  /* 0x0000000300007812 */ /* 0x000fda000780c0ff */
[----:B------:R-:W-:Y:S05]  /*17b0*/  @!P0 BRA `(.L_x_249) ;  /* 0x0000001000608947 */ /* 0x000fea0003800000 */
[----:B------:R-:W-:Y:S01]  /*17c0*/  ISETP.NE.AND P0, PT, R0, 0x1, PT ;  /* 0x000000010000780c */ /* 0x000fe20003f05270 */
[----:B------:R-:W-:-:S12]  /*17d0*/  BSSY.RECONVERGENT B2, `(.L_x_250) ;  /* 0x00000b5000027945 */ /* 0x000fd80003800200 */
[----:B------:R-:W-:Y:S05]  /*17e0*/  @!P0 BRA `(.L_x_251) ;  /* 0x0000000800cc8947 */ /* 0x000fea0003800000 */
[----:B------:R-:W0:Y:S01]  /*17f0*/  LDCU.64 UR8, c[0x0][0x398] ;  /* 0x00007300ff0877ac */ /* 0x000e220008000a00 */
[----:B------:R-:W-:Y:S01]  /*1800*/  IADD3 R0, P0, PT, R2, R3, RZ ;  /* 0x0000000302007210 */ /* 0x000fe20007f1e0ff */
[----:B------:R-:W1:Y:S04]  /*1810*/  LDCU.64 UR10, c[0x0][0x388] ;  /* 0x00007100ff0a77ac */ /* 0x000e680008000a00 */
[----:B------:R-:W-:Y:S02]  /*1820*/  IMAD.X R9, RZ, RZ, RZ, P0 ;  /* 0x000000ffff097224 */ /* 0x000fe400000e06ff */
[----:B------:R-:W-:-:S03]  /*1830*/  IMAD.SHL.U32 R22, R0, 0x10, RZ ;  /* 0x0000001000167824 */ /* 0x000fc600078e00ff */
[----:B------:R-:W-:Y:S02]  /*1840*/  SHF.L.U64.HI R0, R0, 0x4, R9 ;  /* 0x0000000400007819 */ /* 0x000fe40000010209 */
[----:B0-----:R-:W-:-:S04]  /*1850*/  IADD3 R32, P0, PT, R22, UR8, RZ ;  /* 0x0000000816207c10 */ /* 0x001fc8000ff1e0ff */
[----:B------:R-:W-:-:S05]  /*1860*/  IADD3.X R33, PT, PT, R0, UR9, RZ, P0, !PT ;  /* 0x0000000900217c10 */ /* 0x000fca00087fe4ff */
[----:B------:R-:W2:Y:S01]  /*1870*/  LDG.E.128 R8, desc[UR6][R32.64] ;  /* 0x0000000620087981 */ /* 0x000ea2000c1e1d00 */
[----:B-1----:R-:W-:-:S04]  /*1880*/  IADD3 R22, P0, PT, R22, UR10, RZ ;  /* 0x0000000a16167c10 */ /* 0x002fc8000ff1e0ff */
[----:B------:R-:W-:-:S05]  /*1890*/  IADD3.X R23, PT, PT, R0, UR11, RZ, P0, !PT ;  /* 0x0000000b00177c10 */ /* 0x000fca00087fe4ff */
[----:B------:R-:W3:Y:S01]  /*18a0*/  LDG.E.128 R12, desc[UR6][R22.64] ;  /* 0x00000006160c7981 */ /* 0x000ee2000c1e1d00 */
[----:B------:R-:W-:Y:S01]  /*18b0*/  BSSY.RECONVERGENT B3, `(.L_x_252) ;  /* 0x0000023000037945 */ /* 0x000fe20003800200 */
[-C--:B--2---:R-:W-:Y:S02]  /*18c0*/  DMUL R16, RZ, R10.reuse ;  /* 0x0000000aff107228 */ /* 0x084fe40000000000 */
[----:B-----5:R-:W-:-:S06]  /*18d0*/  DMUL R10, R6, R10 ;  /* 0x0000000a060a7228 */ /* 0x020fcc0000000000 */
[-C--:B------:R-:W-:Y:S02]  /*18e0*/  DFMA R16, R6, R8.reuse, -R16 ;  /* 0x000000080610722b */ /* 0x080fe40000000810 */
[----:B------:R-:W-:Y:S01]  /*18f0*/  DFMA R10, RZ, R8, R10 ;  /* 0x00000008ff0a722b */ /* 0x000fe2000000000a */
[----:B------:R-:W-:-:S05]  /*1900*/  MOV R8, 0x1 ;  /* 0x0000000100087802 */ /* 0x000fca0000000f00 */
        /* <DEDUP_REMOVED lines=29> */
.L_x_253:
[----:B------:R-:W-:Y:S05]  /*1ae0*/  BSYNC.RECONVERGENT B3 ;  /* 0x0000000000037941 */ /* 0x000fea0003800200 */
.L_x_252:
        /* <DEDUP_REMOVED lines=21> */
[----:B------:R-:W-:Y:S02]  /*1c40*/  IMAD.MOV.U32 R17, RZ, RZ, R19 ;  /* 0x000000ffff117224 */ /* 0x000fe400078e0013 */
[----:B------:R-:W-:Y:S02]  /*1c50*/  IMAD.MOV.U32 R18, RZ, RZ, R10 ;  /* 0x000000ffff127224 */ /* 0x000fe400078e000a */
[----:B------:R-:W-:Y:S02]  /*1c60*/  IMAD.MOV.U32 R19, RZ, RZ, R11 ;  /* 0x000000ffff137224 */ /* 0x000fe400078e000b */
[----:B------:R-:W-:-:S07]  /*1c70*/  IMAD.MOV.U32 R41, RZ, RZ, R9 ;  /* 0x000000ffff297224 */ /* 0x000fce00078e0009 */
[----:B------:R-:W-:Y:S05]  /*1c80*/  CALL.REL.NOINC `($__internal_7_$__cuda_sm20_dsqrt_rn_f64_mediumpath_v1) ;  /* 0x0000001800487944 */ /* 0x000fea0003c00000 */
[----:B------:R-:W-:Y:S02]  /*1c90*/  IMAD.MOV.U32 R16, RZ, RZ, R14 ;  /* 0x000000ffff107224 */ /* 0x000fe400078e000e */
[----:B------:R-:W-:-:S07]  /*1ca0*/  IMAD.MOV.U32 R17, RZ, RZ, R13 ;  /* 0x000000ffff117224 */ /* 0x000fce00078e000d */
.L_x_255:
[----:B------:R-:W-:Y:S05]  /*1cb0*/  BSYNC.RECONVERGENT B3 ;  /* 0x0000000000037941 */ /* 0x000fea0003800200 */
.L_x_254:
[----:B------:R-:W2:Y:S04]  /*1cc0*/  LDG.E.128 R8, desc[UR6][R32.64+0x1000] ;  /* 0x0010000620087981 */ /* 0x000ea8000c1e1d00 */
[----:B------:R-:W3:Y:S01]  /*1cd0*/  LDG.E.128 R12, desc[UR6][R22.64+0x1000] ;  /* 0x00100006160c7981 */ /* 0x000ee2000c1e1d00 */
[----:B------:R-:W-:Y:S01]  /*1ce0*/  MOV R0, R27 ;  /* 0x0000001b00007202 */ /* 0x000fe20000000f00 */
        /* <DEDUP_REMOVED lines=9> */
[----:B------:R-:W-:-:S06]  /*1d80*/  DFMA R10, RZ, R8, R10 ;  /* 0x00000008ff0a722b */ /* 0x000fcc000000000a */
[----:B---3--:R-:W-:Y:S02]  /*1d90*/  DADD R8, -R18, R12 ;  /* 0x0000000012087229 */ /* 0x008fe4000000010c */
[----:B------:R-:W-:Y:S01]  /*1da0*/  DADD R22, -R10, R14 ;  /* 0x000000000a167229 */ /* 0x000fe2000000010e */
[----:B------:R-:W-:-:S05]  /*1db0*/  IMAD.MOV.U32 R14, RZ, RZ, 0x1 ;  /* 0x00000001ff0e7424 */ /* 0x000fca00078e00ff */
[----:B------:R-:W-:Y:S02]  /*1dc0*/  DADD R12, -RZ, |R8| ;  /* 0x00000000ff0c7229 */ /* 0x000fe40000000508 */
[--C-:B------:R-:W-:Y:S02]  /*1dd0*/  DADD R18, -RZ, |R22|.reuse ;  /* 0x00000000ff127229 */ /* 0x100fe40000000516 */
[----:B------:R-:W-:-:S08]  /*1de0*/  DSETP.GT.AND P0, PT, |R8|, |R22|, PT ;  /* 0x400000160800722a */ /* 0x000fd00003f04200 */
[----:B------:R-:W-:Y:S02]  /*1df0*/  FSEL R11, R13, R19, P0 ;  /* 0x000000130d0b7208 */ /* 0x000fe40000000000 */
[----:B------:R-:W-:Y:S02]  /*1e00*/  FSEL R10, R12, R18, P0 ;  /* 0x000000120c0a7208 */ /* 0x000fe40000000000 */
[----:B------:R-:W0:Y:S04]  /*1e10*/  MUFU.RCP64H R15, R11 ;  /* 0x0000000b000f7308 */ /* 0x000e280000001800 */
[----:B0-----:R-:W-:-:S08]  /*1e20*/  DFMA R32, -R10, R14, 1 ;  /* 0x3ff000000a20742b */ /* 0x001fd0000000010e */
[----:B------:R-:W-:-:S08]  /*1e30*/  DFMA R32, R32, R32, R32 ;  /* 0x000000202020722b */ /* 0x000fd00000000020 */
[----:B------:R-:W-:-:S08]  /*1e40*/  DFMA R14, R14, R32, R14 ;  /* 0x000000200e0e722b */ /* 0x000fd0000000000e */
[----:B------:R-:W-:-:S08]  /*1e50*/  DFMA R32, -R10, R14, 1 ;  /* 0x3ff000000a20742b */ /* 0x000fd0000000010e */
[----:B------:R-:W-:Y:S01]  /*1e60*/  DFMA R14, R14, R32, R14 ;  /* 0x000000200e0e722b */ /* 0x000fe2000000000e */
[----:B------:R-:W-:Y:S02]  /*1e70*/  FSEL R32, R18, R12, P0 ;  /* 0x0000000c12207208 */ /* 0x000fe40000000000 */
[----:B------:R-:W-:Y:S01]  /*1e80*/  FSEL R33, R19, R13, P0 ;  /* 0x0000000d13217208 */ /* 0x000fe20000000000 */
[----:B------:R-:W-:-:S05]  /*1e90*/  DSETP.MAX.AND P0, P1, R26, R34, PT ;  /* 0x000000221a00722a */ /* 0x000fca000390f000 */
[----:B------:R-:W-:Y:S01]  /*1ea0*/  DMUL R12, R14, R32 ;  /* 0x000000200e0c7228 */ /* 0x000fe20000000000 */
[----:B------:R-:W-:Y:S01]  /*1eb0*/  FSEL R37, R0, R35, P0 ;  /* 0x0000002300257208 */ /* 0x000fe20000000000 */
[----:B------:R-:W-:-:S05]  /*1ec0*/  IMAD.MOV.U32 R0, RZ, RZ, R26 ;  /* 0x000000ffff007224 */ /* 0x000fca00078e001a */
[----:B------:R-:W-:Y:S01]  /*1ed0*/  SEL R28, R0, R29, P0 ;  /* 0x0000001d001c7207 */ /* 0x000fe20000000000 */
[----:B------:R-:W-:Y:S01]  /*1ee0*/  DFMA R18, -R10, R12, R32 ;  /* 0x0000000c0a12722b */ /* 0x000fe20000000120 */
[----:B------:R-:W-:Y:S01]  /*1ef0*/  @P1 LOP3.LUT R37, R35, 0x80000, RZ, 0xfc, !PT ;  /* 0x0008000023251812 */ /* 0x000fe200078efcff */
[----:B------:R-:W-:-:S04]  /*1f00*/  DSETP.NEU.AND P1, PT, R26, RZ, PT ;  /* 0x000000ff1a00722a */ /* 0x000fc80003f2d000 */
[----:B------:R-:W-:Y:S02]  /*1f10*/  IMAD.MOV.U32 R29, RZ, RZ, R37 ;  /* 0x000000ffff1d7224 */ /* 0x000fe400078e0025 */
[----:B------:R-:W-:Y:S01]  /*1f20*/  DFMA R14, R14, R18, R12 ;  /* 0x000000120e0e722b */ /* 0x000fe2000000000c */
[----:B------:R-:W-:Y:S02]  /*1f30*/  FSEL R17, R25, R17, !P1 ;  /* 0x0000001119117208 */ /* 0x000fe40004800000 */
[----:B------:R-:W-:Y:S01]  /*1f40*/  FSEL R13, R24, R16, !P1 ;  /* 0x00000010180d7208 */ /* 0x000fe20004800000 */
[----:B------:R-:W-:Y:S01]  /*1f50*/  DSETP.GT.AND P0, PT, R28, UR8, PT ;  /* 0x000000081c007e2a */ /* 0x000fe2000bf04000 */
[----:B------:R-:W-:-:S05]  /*1f60*/  FSETP.GEU.AND P1, PT, |R33|, 6.5827683646048100446e-37, PT ;  /* 0x036000002100780b */ /* 0x000fca0003f2e200 */
[----:B------:R-:W-:Y:S01]  /*1f70*/  FFMA R0, RZ, R11, R15 ;  /* 0x0000000bff007223 */ /* 0x000fe2000000000f */
[----:B------:R-:W-:Y:S02]  /*1f80*/  FSEL R12, R24, R13, P0 ;  /* 0x0000000d180c7208 */ /* 0x000fe40000000000 */
[----:B------:R-:W-:Y:S02]  /*1f90*/  FSEL R13, R25, R17, P0 ;  /* 0x00000011190d7208 */ /* 0x000fe40000000000 */
[----:B------:R-:W-:-:S04]  /*1fa0*/  FSETP.GT.AND P0, PT, |R0|, 1.469367938527859385e-39, PT ;  /* 0x001000000000780b */ /* 0x000fc80003f04200 */
[----:B------:R-:W-:-:S09]  /*1fb0*/  DFMA R30, R12, R12, R30 ;  /* 0x0000000c0c1e722b */ /* 0x000fd2000000001e */
        /* <DEDUP_REMOVED lines=8> */
.L_x_257:
[----:B------:R-:W-:Y:S05]  /*2040*/  BSYNC.RECONVERGENT B3 ;  /* 0x0000000000037941 */ /* 0x000fea0003800200 */
.L_x_256:
        /* <DEDUP_REMOVED lines=22> */
[----:B------:R-:W-:Y:S02]  /*21b0*/  IMAD.MOV.U32 R24, RZ, RZ, R14 ;  /* 0x000000ffff187224 */ /* 0x000fe400078e000e */
[----:B------:R-:W-:-:S07]  /*21c0*/  IMAD.MOV.U32 R25, RZ, RZ, R13 ;  /* 0x000000ffff197224 */ /* 0x000fce00078e000d */
.L_x_259:
[----:B------:R-:W-:Y:S05]  /*21d0*/  BSYNC.RECONVERGENT B3 ;  /* 0x0000000000037941 */ /* 0x000fea0003800200 */
.L_x_258:
[----:B------:R-:W-:Y:S01]  /*21e0*/  DSETP.MAX.AND P0, P1, R10, R32, PT ;  /* 0x000000200a00722a */ /* 0x000fe2000390f000 */
[----:B------:R-:W-:Y:S01]  /*21f0*/  IMAD.MOV.U32 R0, RZ, RZ, R11 ;  /* 0x000000ffff007224 */ /* 0x000fe200078e000b */
[----:B------:R-:W-:Y:S01]  /*2200*/  DADD R22, |R8|, |R22| ;  /* 0x0000000008167229 */ /* 0x000fe20000000616 */
[----:B------:R-:W-:Y:S01]  /*2210*/  UMOV UR8, 0xffffffff ;  /* 0xffffffff00087882 */ /* 0x000fe20000000000 */
[----:B------:R-:W-:Y:S01]  /*2220*/  IMAD.MOV.U32 R9, RZ, RZ, R32 ;  /* 0x000000ffff097224 */ /* 0x000fe200078e0020 */
[----:B------:R-:W-:Y:S01]  /*2230*/  DMUL R24, R10, R24 ;  /* 0x000000180a187228 */ /* 0x000fe20000000000 */
[----:B------:R-:W-:Y:S01]  /*2240*/  FSEL R13, R0, R33, P0 ;  /* 0x00000021000d7208 */ /* 0x000fe20000000000 */
[----:B------:R-:W-:Y:S01]  /*2250*/  IMAD.MOV.U32 R0, RZ, RZ, R10 ;  /* 0x000000ffff007224 */ /* 0x000fe200078e000a */
[----:B------:R-:W-:Y:S01]  /*2260*/  UMOV UR9, 0x7fefffff ;  /* 0x7fefffff00097882 */ /* 0x000fe20000000000 */
[----:B------:R-:W-:-:S03]  /*2270*/  IADD3 R3, PT, PT, R3, 0x200, RZ ;  /* 0x0000020003037810 */ /* 0x000fc60007ffe0ff */
[----:B------:R-:W-:Y:S02]  /*2280*/  SEL R8, R0, R9, P0 ;  /* 0x0000000900087207 */ /* 0x000fe40000000000 */
[----:B------:R-:W-:Y:S01]  /*2290*/  @P1 LOP3.LUT R13, R33, 0x80000, RZ, 0xfc, !PT ;  /* 0x00080000210d1812 */ /* 0x000fe200078efcff */
[----:B------:R-:W-:-:S04]  /*22a0*/  DSETP.NEU.AND P1, PT, R10, RZ, PT ;  /* 0x000000ff0a00722a */ /* 0x000fc80003f2d000 */
[----:B------:R-:W-:Y:S02]  /*22b0*/  IMAD.MOV.U32 R9, RZ, RZ, R13 ;  /* 0x000000ffff097224 */ /* 0x000fe400078e000d */
[----:B------:R-:W-:-:S04]  /*22c0*/  FSEL R25, R23, R25, !P1 ;  /* 0x0000001917197208 */ /* 0x000fc80004800000 */
[----:B------:R-:W-:Y:S01]  /*22d0*/  DSETP.GT.AND P0, PT, R8, UR8, PT ;  /* 0x0000000808007e2a */ /* 0x000fe2000bf04000 */
[----:B------:R-:W-:-:S05]  /*22e0*/  FSEL R9, R22, R24, !P1 ;  /* 0x0000001816097208 */ /* 0x000fca0004800000 */
[----:B------:R-:W-:Y:S02]  /*22f0*/  FSEL R8, R22, R9, P0 ;  /* 0x0000000916087208 */ /* 0x000fe40000000000 */
[----:B------:R-:W-:-:S06]  /*2300*/  FSEL R9, R23, R25, P0 ;  /* 0x0000001917097208 */ /* 0x000fcc0000000000 */
[----:B------:R-:W-:-:S11]  /*2310*/  DFMA R30, R8, R8, R30 ;  /* 0x00000008081e722b */ /* 0x000fd6000000001e */
.L_x_251:
[----:B------:R-:W-:Y:S05]  /*2320*/  BSYNC.RECONVERGENT B2 ;  /* 0x0000000000027941 */ /* 0x000fea0003800200 */
.L_x_250:
[----:B------:R-:W-:-:S13]  /*2330*/  LOP3.LUT P0, RZ, R4, 0x100, RZ, 0xc0, !PT ;  /* 0x0000010004ff7812 */ /* 0x000fda000780c0ff */
[----:B------:R-:W-:Y:S05]  /*2340*/  @P0 BRA `(.L_x_249) ;  /* 0x00000004007c0947 */ /* 0x000fea0003800000 */
[----:B------:R-:W0:Y:S01]  /*2350*/  LDCU.64 UR8, c[0x0][0x398] ;  /* 0x00007300ff0877ac */ /* 0x000e220008000a00 */
[----:B------:R-:W-:Y:S01]  /*2360*/  IADD3 R0, P0, PT, R2, R3, RZ ;  /* 0x0000000302007210 */ /* 0x000fe20007f1e0ff */
[----:B------:R-:W1:Y:S04]  /*2370*/  LDCU.64 UR10, c[0x0][0x388] ;  /* 0x00007100ff0a77ac */ /* 0x000e680008000a00 */
[----:B------:R-:W-:Y:S02]  /*2380*/  IMAD.X R3, RZ, RZ, RZ, P0 ;  /* 0x000000ffff037224 */ /* 0x000fe400000e06ff */
[----:B------:R-:W-:-:S03]  /*2390*/  IMAD.SHL.U32 R10, R0, 0x10, RZ ;  /* 0x00000010000a7824 */ /* 0x000fc600078e00ff */
[----:B------:R-:W-:Y:S02]  /*23a0*/  SHF.L.U64.HI R0, R0, 0x4, R3 ;  /* 0x0000000400007819 */ /* 0x000fe40000010203 */
[----:B0-----:R-:W-:-:S04]  /*23b0*/  IADD3 R12, P0, PT, R10, UR8, RZ ;  /* 0x000000080a0c7c10 */ /* 0x001fc8000ff1e0ff */
[----:B------:R-:W-:-:S06]  /*23c0*/  IADD3.X R13, PT, PT, R0, UR9, RZ, P0, !PT ;  /* 0x00000009000d7c10 */ /* 0x000fcc00087fe4ff */
[----:B------:R-:W2:Y:S01]  /*23d0*/  LDG.E.128 R12, desc[UR6][R12.64] ;  /* 0x000000060c0c7981 */ /* 0x000ea2000c1e1d00 */
[----:B-1----:R-:W-:-:S04]  /*23e0*/  IADD3 R10, P0, PT, R10, UR10, RZ ;  /* 0x0000000a0a0a7c10 */ /* 0x002fc8000ff1e0ff */
[----:B------:R-:W-:-:S06]  /*23f0*/  IADD3.X R11, PT, PT, R0, UR11, RZ, P0, !PT ;  /* 0x0000000b000b7c10 */ /* 0x000fcc00087fe4ff */
[----:B------:R-:W3:Y:S01]  /*2400*/  LDG.E.128 R8, desc[UR6][R10.64] ;  /* 0x000000060a087981 */ /* 0x000ee2000c1e1d00 */
[----:B------:R-:W-:Y:S01]  /*2410*/  BSSY.RECONVERGENT B2, `(.L_x_260) ;  /* 0x0000023000027945 */ /* 0x000fe20003800200 */
[-C--:B--2---:R-:W-:Y:S02]  /*2420*/  DMUL R2, RZ, R14.reuse ;  /* 0x0000000eff027228 */ /* 0x084fe40000000000 */
[----:B-----5:R-:W-:-:S06]  /*2430*/  DMUL R14, R6, R14 ;  /* 0x0000000e060e7228 */ /* 0x020fcc0000000000 */
        /* <DEDUP_REMOVED lines=17> */
[----:B------:R-:W-:-:S04]  /*2550*/  FSEL R11, R17, R15, P0 ;  /* 0x0000000f110b7208 */ /* 0x000fc80000000000 */
[----:B------:R-:W-:Y:S02]  /*2560*/  FSETP.GEU.AND P1, PT, |R11|, 6.5827683646048100446e-37, PT ;  /* 0x036000000b00780b */ /* 0x000fe40003f2e200 */
        /* <DEDUP_REMOVED lines=13> */
.L_x_261:
[----:B------:R-:W-:Y:S05]  /*2640*/  BSYNC.RECONVERGENT B2 ;  /* 0x0000000000027941 */ /* 0x000fea0003800200 */
.L_x_260:
[----:B------:R-:W-:Y:S01]  /*2650*/  DFMA R16, R14, R14, 1 ;  /* 0x3ff000000e10742b */ /* 0x000fe2000000000e */
[----:B------:R-:W-:Y:S01]  /*2660*/  BSSY.RECONVERGENT B2, `(.L_x_262) ;  /* 0x000001a000027945 */ /* 0x000fe20003800200 */
[----:B------:R-:W-:Y:S02]  /*2670*/  IMAD.MOV.U32 R14, RZ, RZ, 0x0 ;  /* 0x00000000ff0e7424 */ /* 0x000fe400078e00ff */
[----:B------:R-:W-:Y:S02]  /*2680*/  IMAD.MOV.U32 R15, RZ, RZ, 0x3fd80000 ;  /* 0x3fd80000ff0f7424 */ /* 0x000fe400078e00ff */
        /* <DEDUP_REMOVED lines=22> */
[----:B------:R-:W-:-:S07]  /*27f0*/  IMAD.MOV.U32 R15, RZ, RZ, R13 ;  /* 0x000000ffff0f7224 */ /* 0x000fce00078e000d */
.L_x_263:
[----:B------:R-:W-:Y:S05]  /*2800*/  BSYNC.RECONVERGENT B2 ;  /* 0x0000000000027941 */ /* 0x000fea0003800200 */
.L_x_262:
[----:B------:R-:W-:Y:S01]  /*2810*/  DSETP.MAX.AND P0, P1, R2, R10, PT ;  /* 0x0000000a0200722a */ /* 0x000fe2000390f000 */
[----:B------:R-:W-:Y:S01]  /*2820*/  IMAD.MOV.U32 R0, RZ, RZ, R3 ;  /* 0x000000ffff007224 */ /* 0x000fe200078e0003 */
[----:B------:R-:W-:Y:S01]  /*2830*/  DADD R8, |R8|, |R6| ;  /* 0x0000000008087229 */ /* 0x000fe20000000606 */
[----:B------:R-:W-:Y:S01]  /*2840*/  UMOV UR8, 0xffffffff ;  /* 0xffffffff00087882 */ /* 0x000fe20000000000 */
[----:B------:R-:W-:Y:S01]  /*2850*/  MOV R7, R10 ;  /* 0x0000000a00077202 */ /* 0x000fe20000000f00 */
[----:B------:R-:W-:Y:S01]  /*2860*/  DMUL R14, R2, R14 ;  /* 0x0000000e020e7228 */ /* 0x000fe20000000000 */
[----:B------:R-:W-:Y:S01]  /*2870*/  FSEL R13, R0, R11, P0 ;  /* 0x0000000b000d7208 */ /* 0x000fe20000000000 */
[----:B------:R-:W-:Y:S01]  /*2880*/  IMAD.MOV.U32 R0, RZ, RZ, R2 ;  /* 0x000000ffff007224 */ /* 0x000fe200078e0002 */
[----:B------:R-:W-:-:S04]  /*2890*/  UMOV UR9, 0x7fefffff ;  /* 0x7fefffff00097882 */ /* 0x000fc80000000000 */
[----:B------:R-:W-:Y:S02]  /*28a0*/  SEL R6, R0, R7, P0 ;  /* 0x0000000700067207 */ /* 0x000fe40000000000 */
[----:B------:R-:W-:Y:S01]  /*28b0*/  @P1 LOP3.LUT R13, R11, 0x80000, RZ, 0xfc, !PT ;  /* 0x000800000b0d1812 */ /* 0x000fe200078efcff */
[----:B------:R-:W-:-:S04]  /*28c0*/  DSETP.NEU.AND P1, PT, R2, RZ, PT ;  /* 0x000000ff0200722a */ /* 0x000fc80003f2d000 */
[----:B------:R-:W-:Y:S02]  /*28d0*/  IMAD.MOV.U32 R7, RZ, RZ, R13 ;  /* 0x000000ffff077224 */ /* 0x000fe400078e000d */
[----:B------:R-:W-:Y:S02]  /*28e0*/  FSEL R3, R8, R14, !P1 ;  /* 0x0000000e08037208 */ /* 0x000fe40004800000 */
[----:B------:R-:W-:Y:S02]  /*28f0*/  FSEL R15, R9, R15, !P1 ;  /* 0x0000000f090f7208 */ /* 0x000fe40004800000 */
[----:B------:R-:W-:-:S06]  /*2900*/  DSETP.GT.AND P0, PT, R6, UR8, PT ;  /* 0x0000000806007e2a */ /* 0x000fcc000bf04000 */
[----:B------:R-:W-:Y:S02]  /*2910*/  FSEL R2, R8, R3, P0 ;  /* 0x0000000308027208 */ /* 0x000fe40000000000 */
[----:B------:R-:W-:-:S06]  /*2920*/  FSEL R3, R9, R15, P0 ;  /* 0x0000000f09037208 */ /* 0x000fcc0000000000 */
[----:B------:R-:W-:-:S11]  /*2930*/  DFMA R30, R2, R2, R30 ;  /* 0x00000002021e722b */ /* 0x000fd6000000001e */
.L_x_249:
[----:B------:R-:W-:Y:S05]  /*2940*/  BSYNC.RECONVERGENT B1 ;  /* 0x0000000000017941 */ /* 0x000fea0003800200 */
.L_x_248:
[----:B------:R0:W-:Y:S02]  /*2950*/  STS.64 [R5], R30 ;  /* 0x0000001e05007388 */ /* 0x0001e40000000a00 */
.L_x_228:
[----:B------:R-:W-:Y:S05]  /*2960*/  BSYNC.RECONVERGENT B0 ;  /* 0x0000000000007941 */ /* 0x000fea0003800200 */
.L_x_227:
[----:B------:R-:W-:Y:S01]  /*2970*/  BAR.SYNC.DEFER_BLOCKING 0x0 ;  /* 0x0000000000007b1d */ /* 0x000fe20000010000 */
[C---:B------:R-:W-:Y:S02]  /*2980*/  ISETP.GT.U32.AND P0, PT, R21.reuse, 0x7f, PT ;  /* 0x0000007f1500780c */ /* 0x040fe40003f04070 */
[C---:B------:R-:W-:Y:S02]  /*2990*/  ISETP.GT.U32.AND P1, PT, R21.reuse, 0x3f, PT ;  /* 0x0000003f1500780c */ /* 0x040fe40003f24070 */
[----:B------:R-:W-:-:S13]  /*29a0*/  ISETP.NE.AND P2, PT, R21, RZ, PT ;  /* 0x000000ff1500720c */ /* 0x000fda0003f45270 */
[----:B------:R-:W-:Y:S01]  /*29b0*/  @!P2 MOV R0, 0x400 ;  /* 0x000004000000a802 */ /* 0x000fe20000000f00 */
        /* <DEDUP_REMOVED lines=27> */
[----:B------:R1:W-:Y:S01]  /*2b70*/  @!P0 STS.64 [R5], R6 ;  /* 0x0000000605008388 */ /* 0x0003e20000000a00 */
[----:B------:R-:W-:Y:S01]  /*2b80*/  BAR.SYNC.DEFER_BLOCKING 0x0 ;  /* 0x0000000000007b1d */ /* 0x000fe20000010000 */
[----:B------:R-:W-:-:S05]  /*2b90*/  ISETP.GT.U32.AND P0, PT, R21, 0x1, PT ;  /* 0x000000011500780c */ /* 0x000fca0003f04070 */
[----:B-1----:R-:W1:Y:S01]  /*2ba0*/  @!P2 S2R R7, SR_CgaCtaId ;  /* 0x000000000007a919 */ /* 0x002e620000008800 */
[----:B------:R-:W-:Y:S04]  /*2bb0*/  @!P1 LDS.64 R8, [R5+0x20] ;  /* 0x0000200005089984 */ /* 0x000fe80000000a00 */
[----:B------:R-:W2:Y:S02]  /*2bc0*/  @!P1 LDS.64 R10, [R5] ;  /* 0x00000000050a9984 */ /* 0x000ea40000000a00 */
[----:B--2---:R-:W-:-:S07]  /*2bd0*/  @!P1 DADD R8, R8, R10 ;  /* 0x0000000008089229 */ /* 0x004fce000000000a */
[----:B------:R-:W-:Y:S01]  /*2be0*/  @!P1 STS.64 [R5], R8 ;  /* 0x0000000805009388 */ /* 0x000fe20000000a00 */
[----:B------:R-:W-:Y:S06]  /*2bf0*/  BAR.SYNC.DEFER_BLOCKING 0x0 ;  /* 0x0000000000007b1d */ /* 0x000fec0000010000 */
[----:B------:R-:W-:Y:S04]  /*2c00*/  @!P0 LDS.64 R2, [R5+0x10] ;  /* 0x0000100005028984 */ /* 0x000fe80000000a00 */
[----:B------:R-:W2:Y:S02]  /*2c10*/  @!P0 LDS.64 R10, [R5] ;  /* 0x00000000050a8984 */ /* 0x000ea40000000a00 */
[----:B--2---:R-:W-:Y:S01]  /*2c20*/  @!P0 DADD R2, R2, R10 ;  /* 0x0000000002028229 */ /* 0x004fe2000000000a */
[----:B-1----:R-:W-:-:S06]  /*2c30*/  @!P2 LEA R11, R7, R0, 0x18 ;  /* 0x00000000070ba211 */ /* 0x002fcc00078ec0ff */
[----:B------:R-:W-:Y:S01]  /*2c40*/  @!P0 STS.64 [R5], R2 ;  /* 0x0000000205008388 */ /* 0x000fe20000000a00 */
[----:B------:R-:W-:Y:S06]  /*2c50*/  BAR.SYNC.DEFER_BLOCKING 0x0 ;  /* 0x0000000000007b1d */ /* 0x000fec0000010000 */
[----:B------:R-:W1:Y:S02]  /*2c60*/  @!P2 LDS.128 R12, [R11] ;  /* 0x000000000b0ca984 */ /* 0x000e640000000c00 */
[----:B-1----:R-:W-:-:S07]  /*2c70*/  @!P2 DADD R6, R14, R12 ;  /* 0x000000000e06a229 */ /* 0x002fce000000000c */
[----:B------:R1:W-:Y:S01]  /*2c80*/  @!P2 STS.64 [R11], R6 ;  /* 0x000000060b00a388 */ /* 0x0003e20000000a00 */
[----:B------:R-:W-:Y:S06]  /*2c90*/  BAR.SYNC.DEFER_BLOCKING 0x0 ;  /* 0x0000000000007b1d */ /* 0x000fec0000010000 */
[----:B------:R-:W-:Y:S05]  /*2ca0*/  @P2 EXIT ;  /* 0x000000000000294d */ /* 0x000fea0003800000 */
[----:B------:R-:W2:Y:S02]  /*2cb0*/  LDCU.U8 UR4, c[0x0][0x3b8] ;  /* 0x00007700ff0477ac */ /* 0x000ea40008000000 */
[----:B--2---:R-:W-:-:S04]  /*2cc0*/  UPRMT UR4, UR4, 0x8880, URZ ;  /* 0x0000888004047896 */ /* 0x004fc800080000ff */
[----:B------:R-:W-:-:S09]  /*2cd0*/  UISETP.NE.AND UP0, UPT, UR4, URZ, UPT ;  /* 0x000000ff0400728c */ /* 0x000fd2000bf05270 */
[----:B------:R-:W-:Y:S05]  /*2ce0*/  BRA.U !UP0, `(.L_x_264) ;  /* 0x0000000108747547 */ /* 0x000fea000b800000 */
[----:B------:R-:W2:Y:S01]  /*2cf0*/  S2UR UR5, SR_CgaCtaId ;  /* 0x00000000000579c3 */ /* 0x000ea20000008800 */
[----:B------:R-:W-:Y:S01]  /*2d00*/  UMOV UR4, 0x400 ;  /* 0x0000040000047882 */ /* 0x000fe20000000000 */
[----:B------:R-:W-:Y:S02]  /*2d10*/  IMAD.MOV.U32 R4, RZ, RZ, 0x0 ;  /* 0x00000000ff047424 */ /* 0x000fe400078e00ff */
[----:B0-----:R-:W-:Y:S01]  /*2d20*/  IMAD.MOV.U32 R5, RZ, RZ, 0x3fd80000 ;  /* 0x3fd80000ff057424 */ /* 0x001fe200078e00ff */
[----:B--2---:R-:W-:-:S09]  /*2d30*/  ULEA UR4, UR5, UR4, 0x18 ;  /* 0x0000000405047291 */ /* 0x004fd2000f8ec0ff */
[----:B------:R-:W0:Y:S02]  /*2d40*/  LDS.64 R14, [UR4] ;  /* 0x00000004ff0e7984 */ /* 0x000e240008000a00 */
[----:B0-----:R-:W0:Y:S01]  /*2d50*/  MUFU.RSQ64H R41, R15 ;  /* 0x0000000f00297308 */ /* 0x001e220000001c00 */
        /* <DEDUP_REMOVED lines=16> */
[----:B-1----:R-:W-:Y:S05]  /*2e60*/  CALL.REL.NOINC `($__internal_7_$__cuda_sm20_dsqrt_rn_f64_mediumpath_v1) ;  /* 0x0000000400d07944 */ /* 0x002fea0003c00000 */
[----:B------:R-:W-:-:S07]  /*2e70*/  IMAD.MOV.U32 R12, RZ, RZ, R14 ;  /* 0x000000ffff0c7224 */ /* 0x000fce00078e000e */
.L_x_265:
[----:B------:R-:W0:Y:S02]  /*2e80*/  LDC.64 R2, c[0x0][0x3b0] ;  /* 0x0000ec00ff027b82 */ /* 0x000e240000000a00 */
[----:B0-----:R-:W-:-:S05]  /*2e90*/  IMAD.WIDE.U32 R20, R20, 0x8, R2 ;  /* 0x0000000814147825 */ /* 0x001fca00078e0002 */
[----:B------:R-:W-:Y:S01]  /*2ea0*/  STG.E.64 desc[UR6][R20.64], R12 ;  /* 0x0000000c14007986 */ /* 0x000fe2000c101b06 */
[----:B------:R-:W-:Y:S05]  /*2eb0*/  EXIT ;  /* 0x000000000000794d */ /* 0x000fea0003800000 */
.L_x_264:
[----:B------:R-:W2:Y:S01]  /*2ec0*/  S2UR UR5, SR_CgaCtaId ;  /* 0x00000000000579c3 */ /* 0x000ea20000008800 */
[----:B------:R-:W-:-:S07]  /*2ed0*/  UMOV UR4, 0x400 ;  /* 0x0000040000047882 */ /* 0x000fce0000000000 */
[----:B0-----:R-:W0:Y:S01]  /*2ee0*/  LDC.64 R4, c[0x0][0x3b0] ;  /* 0x0000ec00ff047b82 */ /* 0x001e220000000a00 */
[----:B--2---:R-:W-:Y:S01]  /*2ef0*/  ULEA UR4, UR5, UR4, 0x18 ;  /* 0x0000000405047291 */ /* 0x004fe2000f8ec0ff */
[----:B0-----:R-:W-:-:S08]  /*2f00*/  IMAD.WIDE.U32 R4, R20, 0x8, R4 ;  /* 0x0000000814047825 */ /* 0x001fd000078e0004 */
[----:B------:R-:W0:Y:S04]  /*2f10*/  LDS.64 R2, [UR4] ;  /* 0x00000004ff027984 */ /* 0x000e280008000a00 */
[----:B0-----:R-:W-:Y:S01]  /*2f20*/  STG.E.64 desc[UR6][R4.64], R2 ;  /* 0x0000000204007986 */ /* 0x001fe2000c101b06 */
[----:B------:R-:W-:Y:S05]  /*2f30*/  EXIT ;  /* 0x000000000000794d */ /* 0x000fea0003800000 */
        .weak           $__internal_6_$__cuda_sm20_div_rn_f64_full
        .type           $__internal_6_$__cuda_sm20_div_rn_f64_full,@function
        .size           $__internal_6_$__cuda_sm20_div_rn_f64_full,($__internal_7_$__cuda_sm20_dsqrt_rn_f64_mediumpath_v1 - $__internal_6_$__cuda_sm20_div_rn_f64_full)
$__internal_6_$__cuda_sm20_div_rn_f64_full:
[C---:B------:R-:W-:Y:S01]  /*2f40*/  FSETP.GEU.AND P0, PT, |R13|.reuse, 1.469367938527859385e-39, PT ;  /* 0x001000000d00780b */ /* 0x040fe20003f0e200 */
[--C-:B------:R-:W-:Y:S01]  /*2f50*/  IMAD.MOV.U32 R18, RZ, RZ, R14.reuse ;  /* 0x000000ffff127224 */ /* 0x100fe200078e000e */
[----:B------:R-:W-:Y:S01]  /*2f60*/  LOP3.LUT R17, R13, 0x800fffff, RZ, 0xc0, !PT ;  /* 0x800fffff0d117812 */ /* 0x000fe200078ec0ff */
[----:B------:R-:W-:Y:S01]  /*2f70*/  IMAD.MOV.U32 R19, RZ, RZ, R13 ;  /* 0x000000ffff137224 */ /* 0x000fe200078e000d */
[----:B------:R-:W-:Y:S01]  /*2f80*/  BSSY.RECONVERGENT B4, `(.L_x_266) ;  /* 0x000005d000047945 */ /* 0x000fe20003800200 */
[----:B------:R-:W-:Y:S01]  /*2f90*/  IMAD.MOV.U32 R40, RZ, RZ, R14 ;  /* 0x000000ffff287224 */ /* 0x000fe200078e000e */
[----:B------:R-:W-:Y:S01]  /*2fa0*/  LOP3.LUT R41, R17, 0x3ff00000, RZ, 0xfc, !PT ;  /* 0x3ff0000011297812 */ /* 0x000fe200078efcff */
[----:B------:R-:W-:Y:S02]  /*2fb0*/  IMAD.MOV.U32 R45, RZ, RZ, R16 ;  /* 0x000000ffff2d7224 */ /* 0x000fe400078e0010 */
[----:B------:R-:W-:Y:S02]  /*2fc0*/  IMAD.MOV.U32 R42, RZ, RZ, 0x1 ;  /* 0x00000001ff2a7424 */ /* 0x000fe400078e00ff */
[----:B------:R-:W-:Y:S01]  /*2fd0*/  IMAD.MOV.U32 R44, RZ, RZ, R15 ;  /* 0x000000ffff2c7224 */ /* 0x000fe200078e000f */
[C---:B------:R-:W-:Y:S01]  /*2fe0*/  FSETP.GEU.AND P2, PT, |R45|.reuse, 1.469367938527859385e-39, PT ;  /* 0x001000002d00780b */ /* 0x040fe20003f4e200 */
[----:B------:R-:W-:Y:S01]  /*2ff0*/  @!P0 DMUL R40, R18, 8.98846567431157953865e+307 ;  /* 0x7fe0000012288828 */ /* 0x000fe20000000000 */
[----:B------:R-:W-:-:S02]  /*3000*/  LOP3.LUT R14, R45, 0x7ff00000, RZ, 0xc0, !PT ;  /* 0x7ff000002d0e7812 */ /* 0x000fc400078ec0ff */
[----:B------:R-:W-:Y:S01]  /*3010*/  LOP3.LUT R15, R13, 0x7ff00000, RZ, 0xc0, !PT ;  /* 0x7ff000000d0f7812 */ /* 0x000fe200078ec0ff */
[----:B------:R-:W-:Y:S02]  /*3020*/  IMAD.MOV.U32 R13, RZ, RZ, 0x1ca00000 ;  /* 0x1ca00000ff0d7424 */ /* 0x000fe400078e00ff */
[----:B------:R-:W0:Y:S01]  /*3030*/  MUFU.RCP64H R43, R41 ;  /* 0x00000029002b7308 */ /* 0x000e220000001800 */
[----:B------:R-:W-:-:S05]  /*3040*/  ISETP.GE.U32.AND P1, PT, R14, R15, PT ;  /* 0x0000000f0e00720c */ /* 0x000fca0003f26070 */
[----:B------:R-:W-:Y:S02]  /*3050*/  @!P2 LOP3.LUT R16, R19, 0x7ff00000, RZ, 0xc0, !PT ;  /* 0x7ff000001310a812 */ /* 0x000fe400078ec0ff */
[----:B------:R-:W-:Y:S02]  /*3060*/  @!P2 MOV R48, RZ ;  /* 0x000000ff0030a202 */ /* 0x000fe40000000f00 */
[----:B------:R-:W-:Y:S02]  /*3070*/  @!P2 ISETP.GE.U32.AND P3, PT, R14, R16, PT ;  /* 0x000000100e00a20c */ /* 0x000fe40003f66070 */
[C---:B------:R-:W-:Y:S02]  /*3080*/  SEL R16, R13.reuse, 0x63400000, !P1 ;  /* 0x634000000d107807 */ /* 0x040fe40004800000 */
[----:B------:R-:W-:Y:S01]  /*3090*/  @!P2 SEL R17, R13, 0x63400000, !P3 ;  /* 0x634000000d11a807 */ /* 0x000fe20005800000 */
[----:B0-----:R-:W-:-:S03]  /*30a0*/  DFMA R46, R42, -R40, 1 ;  /* 0x3ff000002a2e742b */ /* 0x001fc60000000828 */
[----:B------:R-:W-:-:S04]  /*30b0*/  @!P2 LOP3.LUT R17, R17, 0x80000000, R45, 0xf8, !PT ;  /* 0x800000001111a812 */ /* 0x000fc800078ef82d */
[----:B------:R-:W-:Y:S01]  /*30c0*/  @!P2 LOP3.LUT R49, R17, 0x100000, RZ, 0xfc, !PT ;  /* 0x001000001131a812 */ /* 0x000fe200078efcff */
[----:B------:R-:W-:-:S08]  /*30d0*/  DFMA R46, R46, R46, R46 ;  /* 0x0000002e2e2e722b */ /* 0x000fd0000000002e */
[----:B------:R-:W-:Y:S01]  /*30e0*/  DFMA R46, R42, R46, R42 ;  /* 0x0000002e2a2e722b */ /* 0x000fe2000000002a */
[----:B------:R-:W-:Y:S01]  /*30f0*/  LOP3.LUT R43, R16, 0x800fffff, R45, 0xf8, !PT ;  /* 0x800fffff102b7812 */ /* 0x000fe200078ef82d */
[----:B------:R-:W-:-:S06]  /*3100*/  IMAD.MOV.U32 R42, RZ, RZ, R44 ;  /* 0x000000ffff2a7224 */ /* 0x000fcc00078e002c */
[----:B------:R-:W-:Y:S02]  /*3110*/  DFMA R16, R46, -R40, 1 ;  /* 0x3ff000002e10742b */ /* 0x000fe40000000828 */
[----:B------:R-:W-:-:S06]  /*3120*/  @!P2 DFMA R42, R42, 2, -R48 ;  /* 0x400000002a2aa82b */ /* 0x000fcc0000000830 */
[----:B------:R-:W-:Y:S01]  /*3130*/  DFMA R46, R46, R16, R46 ;  /* 0x000000102e2e722b */ /* 0x000fe2000000002e */
[----:B------:R-:W-:Y:S01]  /*3140*/  IMAD.MOV.U32 R16, RZ, RZ, R15 ;  /* 0x000000ffff107224 */ /* 0x000fe200078e000f */
[----:B------:R-:W-:Y:S02]  /*3150*/  @!P0 LOP3.LUT R16, R41, 0x7ff00000, RZ, 0xc0, !PT ;  /* 0x7ff0000029108812 */ /* 0x000fe400078ec0ff */
[----:B------:R-:W-:-:S04]  /*3160*/  @!P2 LOP3.LUT R14, R43, 0x7ff00000, RZ, 0xc0, !PT ;  /* 0x7ff000002b0ea812 */ /* 0x000fc800078ec0ff */
[----:B------:R-:W-:Y:S01]  /*3170*/  DMUL R48, R46, R42 ;  /* 0x0000002a2e307228 */ /* 0x000fe20000000000 */
[----:B------:R-:W-:-:S05]  /*3180*/  VIADD R15, R14, 0xffffffff ;  /* 0xffffffff0e0f7836 */ /* 0x000fca0000000000 */
[----:B------:R-:W-:Y:S01]  /*3190*/  ISETP.GT.U32.AND P0, PT, R15, 0x7feffffe, PT ;  /* 0x7feffffe0f00780c */ /* 0x000fe20003f04070 */
[----:B------:R-:W-:Y:S01]  /*31a0*/  VIADD R15, R16, 0xffffffff ;  /* 0xffffffff100f7836 */ /* 0x000fe20000000000 */
[----:B------:R-:W-:-:S04]  /*31b0*/  DFMA R50, R48, -R40, R42 ;  /* 0x800000283032722b */ /* 0x000fc8000000002a */
[----:B------:R-:W-:-:S04]  /*31c0*/  ISETP.GT.U32.OR P0, PT, R15, 0x7feffffe, P0 ;  /* 0x7feffffe0f00780c */ /* 0x000fc80000704470 */
[----:B------:R-:W-:-:S09]  /*31d0*/  DFMA R46, R46, R50, R48 ;  /* 0x000000322e2e722b */ /* 0x000fd20000000030 */
[----:B------:R-:W-:Y:S05]  /*31e0*/  @P0 BRA `(.L_x_267) ;  /* 0x0000000000780947 */ /* 0x000fea0003800000 */
[----:B------:R-:W-:Y:S02]  /*31f0*/  LOP3.LUT R14, R45, 0x7ff00000, RZ, 0xc0, !PT ;  /* 0x7ff000002d0e7812 */ /* 0x000fe400078ec0ff */
[----:B------:R-:W-:-:S04]  /*3200*/  LOP3.LUT R15, R19, 0x7ff00000, RZ, 0xc0, !PT ;  /* 0x7ff00000130f7812 */ /* 0x000fc800078ec0ff */
[CC--:B------:R-:W-:Y:S02]  /*3210*/  VIADDMNMX R16, R14.reuse, -R15.reuse, 0xb9600000, !PT ;  /* 0xb96000000e107446 */ /* 0x0c0fe4000780090f */
[----:B------:R-:W-:Y:S01]  /*3220*/  ISETP.GE.U32.AND P0, PT, R14, R15, PT ;  /* 0x0000000f0e00720c */ /* 0x000fe20003f06070 */
[----:B------:R-:W-:Y:S01]  /*3230*/  IMAD.MOV.U32 R14, RZ, RZ, RZ ;  /* 0x000000ffff0e7224 */ /* 0x000fe200078e00ff */
[----:B------:R-:W-:Y:S02]  /*3240*/  VIMNMX R16, PT, PT, R16, 0x46a00000, PT ;  /* 0x46a0000010107848 */ /* 0x000fe40003fe0100 */
[----:B------:R-:W-:-:S05]  /*3250*/  SEL R13, R13, 0x63400000, !P0 ;  /* 0x634000000d0d7807 */ /* 0x000fca0004000000 */
[----:B------:R-:W-:-:S04]  /*3260*/  IMAD.IADD R13, R16, 0x1, -R13 ;  /* 0x00000001100d7824 */ /* 0x000fc800078e0a0d */
[----:B------:R-:W-:-:S06]  /*3270*/  VIADD R15, R13, 0x7fe00000 ;  /* 0x7fe000000d0f7836 */ /* 0x000fcc0000000000 */
[----:B------:R-:W-:-:S10]  /*3280*/  DMUL R48, R46, R14 ;  /* 0x0000000e2e307228 */ /* 0x000fd40000000000 */
[----:B------:R-:W-:-:S13]  /*3290*/  FSETP.GTU.AND P0, PT, |R49|, 1.469367938527859385e-39, PT ;  /* 0x001000003100780b */ /* 0x000fda0003f0c200 */
[----:B------:R-:W-:Y:S05]  /*32a0*/  @P0 BRA `(.L_x_268) ;  /* 0x0000000000a80947 */ /* 0x000fea0003800000 */
[----:B------:R-:W-:Y:S01]  /*32b0*/  DFMA R40, R46, -R40, R42 ;  /* 0x800000282e28722b */ /* 0x000fe2000000002a */
[----:B------:R-:W-:-:S09]  /*32c0*/  IMAD.MOV.U32 R18, RZ, RZ, RZ ;  /* 0x000000ffff127224 */ /* 0x000fd200078e00ff */
[C---:B------:R-:W-:Y:S02]  /*32d0*/  FSETP.NEU.AND P0, PT, R41.reuse, RZ, PT ;  /* 0x000000ff2900720b */ /* 0x040fe40003f0d000 */
[----:B------:R-:W-:-:S04]  /*32e0*/  LOP3.LUT R14, R41, 0x80000000, R19, 0x48, !PT ;  /* 0x80000000290e7812 */ /* 0x000fc800078e4813 */
[----:B------:R-:W-:-:S07]  /*32f0*/  LOP3.LUT R19, R14, R15, RZ, 0xfc, !PT ;  /* 0x0000000f0e137212 */ /* 0x000fce00078efcff */
[----:B------:R-:W-:Y:S05]  /*3300*/  @!P0 BRA `(.L_x_268) ;  /* 0x0000000000908947 */ /* 0x000fea0003800000 */
[----:B------:R-:W-:Y:S01]  /*3310*/  IMAD.MOV R17, RZ, RZ, -R13 ;  /* 0x000000ffff117224 */ /* 0x000fe200078e0a0d */
[----:B------:R-:W-:Y:S01]  /*3320*/  IADD3 R13, PT, PT, -R13, -0x43300000, RZ ;  /* 0xbcd000000d0d7810 */ /* 0x000fe20007ffe1ff */
[----:B------:R-:W-:-:S06]  /*3330*/  IMAD.MOV.U32 R16, RZ, RZ, RZ ;  /* 0x000000ffff107224 */ /* 0x000fcc00078e00ff */
[----:B------:R-:W-:Y:S02]  /*3340*/  DFMA R16, R48, -R16, R46 ;  /* 0x800000103010722b */ /* 0x000fe4000000002e */
[----:B------:R-:W-:-:S08]  /*3350*/  DMUL.RP R46, R46, R18 ;  /* 0x000000122e2e7228 */ /* 0x000fd00000008000 */
[----:B------:R-:W-:Y:S02]  /*3360*/  FSETP.NEU.AND P0, PT, |R17|, R13, PT ;  /* 0x0000000d1100720b */ /* 0x000fe40003f0d200 */
[----:B------:R-:W-:Y:S02]  /*3370*/  LOP3.LUT R13, R47, R14, RZ, 0x3c, !PT ;  /* 0x0000000e2f0d7212 */ /* 0x000fe400078e3cff */
[----:B------:R-:W-:Y:S02]  /*3380*/  FSEL R14, R46, R48, !P0 ;  /* 0x000000302e0e7208 */ /* 0x000fe40004000000 */
[----:B------:R-:W-:-:S03]  /*3390*/  FSEL R13, R13, R49, !P0 ;  /* 0x000000310d0d7208 */ /* 0x000fc60004000000 */
[----:B------:R-:W-:Y:S02]  /*33a0*/  IMAD.MOV.U32 R48, RZ, RZ, R14 ;  /* 0x000000ffff307224 */ /* 0x000fe400078e000e */
[----:B------:R-:W-:Y:S01]  /*33b0*/  IMAD.MOV.U32 R49, RZ, RZ, R13 ;  /* 0x000000ffff317224 */ /* 0x000fe200078e000d */
[----:B------:R-:W-:Y:S06]  /*33c0*/  BRA `(.L_x_268) ;  /* 0x0000000000607947 */ /* 0x000fec0003800000 */
.L_x_267:
[----:B------:R-:W-:-:S14]  /*33d0*/  DSETP.NAN.AND P0, PT, R44, R44, PT ;  /* 0x0000002c2c00722a */ /* 0x000fdc0003f08000 */
[----:B------:R-:W-:Y:S05]  /*33e0*/  @P0 BRA `(.L_x_269) ;  /* 0x00000000004c0947 */ /* 0x000fea0003800000 */
[----:B------:R-:W-:-:S14]  /*33f0*/  DSETP.NAN.AND P0, PT, R18, R18, PT ;  /* 0x000000121200722a */ /* 0x000fdc0003f08000 */
[----:B------:R-:W-:Y:S05]  /*3400*/  @P0 BRA `(.L_x_270) ;  /* 0x0000000000340947 */ /* 0x000fea0003800000 */
[----:B------:R-:W-:Y:S01]  /*3410*/  ISETP.NE.AND P0, PT, R14, R16, PT ;  /* 0x000000100e00720c */ /* 0x000fe20003f05270 */
[----:B------:R-:W-:Y:S02]  /*3420*/  IMAD.MOV.U32 R48, RZ, RZ, 0x0 ;  /* 0x00000000ff307424 */ /* 0x000fe400078e00ff */
[----:B------:R-:W-:-:S10]  /*3430*/  IMAD.MOV.U32 R49, RZ, RZ, -0x80000 ;  /* 0xfff80000ff317424 */ /* 0x000fd400078e00ff */
[----:B------:R-:W-:Y:S05]  /*3440*/  @!P0 BRA `(.L_x_268) ;  /* 0x0000000000408947 */ /* 0x000fea0003800000 */
[----:B------:R-:W-:Y:S02]  /*3450*/  ISETP.NE.AND P0, PT, R14, 0x7ff00000, PT ;  /* 0x7ff000000e00780c */ /* 0x000fe40003f05270 */
[----:B------:R-:W-:Y:S02]  /*3460*/  LOP3.LUT R13, R45, 0x80000000, R19, 0x48, !PT ;  /* 0x800000002d0d7812 */ /* 0x000fe400078e4813 */
[----:B------:R-:W-:-:S13]  /*3470*/  ISETP.EQ.OR P0, PT, R16, RZ, !P0 ;  /* 0x000000ff1000720c */ /* 0x000fda0004702670 */
[----:B------:R-:W-:Y:S01]  /*3480*/  @P0 LOP3.LUT R14, R13, 0x7ff00000, RZ, 0xfc, !PT ;  /* 0x7ff000000d0e0812 */ /* 0x000fe200078efcff */
[----:B------:R-:W-:Y:S02]  /*3490*/  @!P0 IMAD.MOV.U32 R48, RZ, RZ, RZ ;  /* 0x000000ffff308224 */ /* 0x000fe400078e00ff */
[----:B------:R-:W-:Y:S02]  /*34a0*/  @!P0 IMAD.MOV.U32 R49, RZ, RZ, R13 ;  /* 0x000000ffff318224 */ /* 0x000fe400078e000d */
[----:B------:R-:W-:Y:S02]  /*34b0*/  @P0 IMAD.MOV.U32 R48, RZ, RZ, RZ ;  /* 0x000000ffff300224 */ /* 0x000fe400078e00ff */
[----:B------:R-:W-:Y:S01]  /*34c0*/  @P0 IMAD.MOV.U32 R49, RZ, RZ, R14 ;  /* 0x000000ffff310224 */ /* 0x000fe200078e000e */
[----:B------:R-:W-:Y:S06]  /*34d0*/  BRA `(.L_x_268) ;  /* 0x00000000001c7947 */ /* 0x000fec0003800000 */
.L_x_270:
[----:B------:R-:W-:Y:S01]  /*34e0*/  LOP3.LUT R13, R19, 0x80000, RZ, 0xfc, !PT ;  /* 0x00080000130d7812 */ /* 0x000fe200078efcff */
[----:B------:R-:W-:-:S04]  /*34f0*/  IMAD.MOV.U32 R48, RZ, RZ, R18 ;  /* 0x000000ffff307224 */ /* 0x000fc800078e0012 */
[----:B------:R-:W-:Y:S01]  /*3500*/  IMAD.MOV.U32 R49, RZ, RZ, R13 ;  /* 0x000000ffff317224 */ /* 0x000fe200078e000d */
[----:B------:R-:W-:Y:S06]  /*3510*/  BRA `(.L_x_268) ;  /* 0x00000000000c7947 */ /* 0x000fec0003800000 */
.L_x_269:
[----:B------:R-:W-:Y:S02]  /*3520*/  LOP3.LUT R13, R45, 0x80000, RZ, 0xfc, !PT ;  /* 0x000800002d0d7812 */ /* 0x000fe400078efcff */
[----:B------:R-:W-:-:S03]  /*3530*/  MOV R48, R44 ;  /* 0x0000002c00307202 */ /* 0x000fc60000000f00 */
[----:B------:R-:W-:-:S07]  /*3540*/  IMAD.MOV.U32 R49, RZ, RZ, R13 ;  /* 0x000000ffff317224 */ /* 0x000fce00078e000d */
.L_x_268:
[----:B------:R-:W-:Y:S05]  /*3550*/  BSYNC.RECONVERGENT B4 ;  /* 0x0000000000047941 */ /* 0x000fea0003800200 */
.L_x_266:
[----:B------:R-:W-:Y:S02]  /*3560*/  IMAD.MOV.U32 R16, RZ, RZ, R12 ;  /* 0x000000ffff107224 */ /* 0x000fe400078e000c */
[----:B------:R-:W-:Y:S02]  /*3570*/  IMAD.MOV.U32 R17, RZ, RZ, 0x0 ;  /* 0x00000000ff117424 */ /* 0x000fe400078e00ff */
[----:B------:R-:W-:Y:S02]  /*3580*/  IMAD.MOV.U32 R14, RZ, RZ, R48 ;  /* 0x000000ffff0e7224 */ /* 0x000fe400078e0030 */
[----:B------:R-:W-:Y:S01]  /*3590*/  IMAD.MOV.U32 R13, RZ, RZ, R49 ;  /* 0x000000ffff0d7224 */ /* 0x000fe200078e0031 */
[----:B------:R-:W-:Y:S06]  /*35a0*/  RET.REL.NODEC R16 `(_Z15z_resids_kerneliiPK7double2iS1_iPdS2_b) ;  /* 0xffffffc810947950 */ /* 0x000fec0003c3ffff */
        .weak           $__internal_7_$__cuda_sm20_dsqrt_rn_f64_mediumpath_v1
        .type           $__internal_7_$__cuda_sm20_dsqrt_rn_f64_mediumpath_v1,@function
        .size           $__internal_7_$__cuda_sm20_dsqrt_rn_f64_mediumpath_v1,(.L_x_462 - $__internal_7_$__cuda_sm20_dsqrt_rn_f64_mediumpath_v1)
$__internal_7_$__cuda_sm20_dsqrt_rn_f64_mediumpath_v1:
[----:B------:R-:W-:Y:S01]  /*35b0*/  ISETP.GE.U32.AND P0, PT, R40, -0x3400000, PT ;  /* 0xfcc000002800780c */ /* 0x000fe20003f06070 */
[----:B------:R-:W-:Y:S01]  /*35c0*/  BSSY.RECONVERGENT B4, `(.L_x_271) ;  /* 0x0000024000047945 */ /* 0x000fe20003800200 */
[----:B------:R-:W-:-:S11]  /*35d0*/  IMAD.MOV.U32 R40, RZ, RZ, R13 ;  /* 0x000000ffff287224 */ /* 0x000fd600078e000d */
        /* <DEDUP_REMOVED lines=9> */
.L_x_272:
        /* <DEDUP_REMOVED lines=24> */
.L_x_274:
[----:B------:R-:W-:-:S11]  /*37f0*/  DADD R16, R14, R14 ;  /* 0x000000000e107229 */ /* 0x000fd6000000000e */
.L_x_273:
[----:B------:R-:W-:Y:S05]  /*3800*/  BSYNC.RECONVERGENT B4 ;  /* 0x0000000000047941 */ /* 0x000fea0003800200 */
.L_x_271:
[----:B------:R-:W-:Y:S02]  /*3810*/  IMAD.MOV.U32 R14, RZ, RZ, R16 ;  /* 0x000000ffff0e7224 */ /* 0x000fe400078e0010 */
[----:B------:R-:W-:Y:S02]  /*3820*/  IMAD.MOV.U32 R13, RZ, RZ, R17 ;  /* 0x000000ffff0d7224 */ /* 0x000fe400078e0011 */
[----:B------:R-:W-:Y:S02]  /*3830*/  IMAD.MOV.U32 R16, RZ, RZ, R12 ;  /* 0x000000ffff107224 */ /* 0x000fe400078e000c */
[----:B------:R-:W-:-:S04]  /*3840*/  IMAD.MOV.U32 R17, RZ, RZ, 0x0 ;  /* 0x00000000ff117424 */ /* 0x000fc800078e00ff */
[----:B------:R-:W-:Y:S05]  /*3850*/  RET.REL.NODEC R16 `(_Z15z_resids_kerneliiPK7double2iS1_iPdS2_b) ;  /* 0xffffffc410e87950 */ /* 0x000fea0003c3ffff */
.L_x_275:
        /* <DEDUP_REMOVED lines=10> */
.L_x_462:


//--------------------- .text._Z15c_resids_kerneliiPK6float2iS1_iPfS2_b --------------------------
	.section	.text._Z15c_resids_kerneliiPK6float2iS1_iPfS2_b,"ax",@progbits
	.align	128
        .global         _Z15c_resids_kerneliiPK6float2iS1_iPfS2_b
        .type           _Z15c_resids_kerneliiPK6float2iS1_iPfS2_b,@function
        .size           _Z15c_resids_kerneliiPK6float2iS1_iPfS2_b,(.L_x_464 - _Z15c_resids_kerneliiPK6float2iS1_iPfS2_b)
        .other          _Z15c_resids_kerneliiPK6float2iS1_iPfS2_b,@"STO_CUDA_ENTRY STV_DEFAULT"
_Z15c_resids_kerneliiPK6float2iS1_iPfS2_b:
.text._Z15c_resids_kerneliiPK6float2iS1_iPfS2_b:
        /* <DEDUP_REMOVED lines=10> */
[----:B------:R1:W-:Y:S01]  /*00a0*/  STS [R9], RZ ;  /* 0x000000ff09007388 */ /* 0x0003e20000000800 */
[----:B0-----:R-:W-:-:S13]  /*00b0*/  ISETP.GE.AND P0, PT, R11, UR5, PT ;  /* 0x000000050b007c0c */ /* 0x001fda000bf06270 */
[----:B-123--:R-:W-:Y:S05]  /*00c0*/  @P0 BRA `(.L_x_277) ;  /* 0x0000001800280947 */ /* 0x00efea0003800000 */
[----:B------:R-:W0:Y:S01]  /*00d0*/  LDC.64 R2, c[0x0][0x3a8] ;  /* 0x0000ea00ff027b82 */ /* 0x000e220000000a00 */
[----:B------:R-:W1:Y:S01]  /*00e0*/  LDCU UR4, c[0x0][0x390] ;  /* 0x00007200ff0477ac */ /* 0x000e620008000800 */
[----:B0-----:R-:W-:-:S05]  /*00f0*/  IMAD.WIDE.U32 R2, R10, 0x4, R2 ;  /* 0x000000040a027825 */ /* 0x001fca00078e0002 */
[----:B------:R0:W5:Y:S01]  /*0100*/  LDG.E R8, desc[UR6][R2.64] ;  /* 0x0000000602087981 */ /* 0x000162000c1e1900 */
[-C--:B------:R-:W-:Y:S01]  /*0110*/  LOP3.LUT R7, RZ, R11.reuse, RZ, 0x33, !PT ;  /* 0x0000000bff077212 */ /* 0x080fe200078e33ff */
[----:B-1----:R-:W-:Y:S01]  /*0120*/  IMAD R5, R10, UR4, RZ ;  /* 0x000000040a057c24 */ /* 0x002fe2000f8e02ff */
[----:B------:R-:W-:Y:S01]  /*0130*/  BSSY.RECONVERGENT B3, `(.L_x_278) ;  /* 0x00000d9000037945 */ /* 0x000fe20003800200 */
[----:B------:R-:W-:Y:S01]  /*0140*/  IMAD.MOV.U32 R23, RZ, RZ, RZ ;  /* 0x000000ffff177224 */ /* 0x000fe200078e00ff */
[----:B------:R-:W-:Y:S02]  /*0150*/  IADD3 R7, PT, PT, R7, UR5, RZ ;  /* 0x0000000507077c10 */ /* 0x000fe4000fffe0ff */
[----:B------:R-:W-:Y:S02]  /*0160*/  MOV R6, R11 ;  /* 0x0000000b00067202 */ /* 0x000fe40000000f00 */
[C---:B------:R-:W-:Y:S02]  /*0170*/  ISETP.GE.U32.AND P0, PT, R7.reuse, 0x300, PT ;  /* 0x000003000700780c */ /* 0x040fe40003f06070 */
[----:B------:R-:W-:-:S11]  /*0180*/  LEA.HI R4, R7, 0x1, RZ, 0x18 ;  /* 0x0000000107047811 */ /* 0x000fd600078fc0ff */
[----:B0-----:R-:W-:Y:S05]  /*0190*/  @!P0 BRA `(.L_x_279) ;  /* 0x0000000c00488947 */ /* 0x001fea0003800000 */
        /* <DEDUP_REMOVED lines=14> */
.L_x_300:
[----:B------:R-:W2:Y:S04]  /*0280*/  LDG.E.64 R16, desc[UR6][R12.64+-0x1000] ;  /* 0xfff000060c107981 */ /* 0x000ea8000c1e1b00 */
[----:B------:R-:W3:Y:S01]  /*0290*/  LDG.E.64 R18, desc[UR6][R14.64+-0x1000] ;  /* 0xfff000060e127981 */ /* 0x000ee2000c1e1b00 */
[----:B------:R-:W-:Y:S01]  /*02a0*/  BSSY.RECONVERGENT B4, `(.L_x_280) ;  /* 0x0000016000047945 */ /* 0x000fe20003800200 */
[-C--:B--2---:R-:W-:Y:S01]  /*02b0*/  FMUL R21, RZ, R17.reuse ;  /* 0x00000011ff157220 */ /* 0x084fe20000400000 */
[----:B-----5:R-:W-:-:S03]  /*02c0*/  FMUL R17, R8, R17 ;  /* 0x0000001108117220 */ /* 0x020fc60000400000 */
[-C--:B------:R-:W-:Y:S01]  /*02d0*/  FFMA R21, R8, R16.reuse, -R21 ;  /* 0x0000001008157223 */ /* 0x080fe20000000815 */
[----:B------:R-:W-:-:S03]  /*02e0*/  FFMA R16, RZ, R16, R17 ;  /* 0x00000010ff107223 */ /* 0x000fc60000000011 */
[----:B---3--:R-:W-:Y:S01]  /*02f0*/  FADD R24, -R21, R18 ;  /* 0x0000001215187221 */ /* 0x008fe20000000100 */
[----:B------:R-:W-:-:S05]  /*0300*/  FADD R19, -R16, R19 ;  /* 0x0000001310137221 */ /* 0x000fca0000000100 */
[----:B------:R-:W-:-:S04]  /*0310*/  FSETP.GT.AND P0, PT, |R24|, |R19|, PT ;  /* 0x400000131800720b */ /* 0x000fc80003f04200 */
[----:B------:R-:W-:Y:S02]  /*0320*/  FSEL R18, |R24|, |R19|, P0 ;  /* 0x4000001318127208 */ /* 0x000fe40000000200 */
[----:B------:R-:W-:Y:S02]  /*0330*/  FSEL R0, |R19|, |R24|, P0 ;  /* 0x4000001813007208 */ /* 0x000fe40000000200 */
[----:B------:R-:W0:Y:S08]  /*0340*/  MUFU.RCP R17, R18 ;  /* 0x0000001200117308 */ /* 0x000e300000001000 */
[----:B------:R-:W1:Y:S01]  /*0350*/  FCHK P0, R0, R18 ;  /* 0x0000001200007302 */ /* 0x000e620000000000 */
[----:B0-----:R-:W-:-:S04]  /*0360*/  FFMA R2, -R18, R17, 1 ;  /* 0x3f80000012027423 */ /* 0x001fc80000000111 */
[----:B------:R-:W-:-:S04]  /*0370*/  FFMA R17, R17, R2, R17 ;  /* 0x0000000211117223 */ /* 0x000fc80000000011 */
[----:B------:R-:W-:-:S04]  /*0380*/  FFMA R2, R0, R17, RZ ;  /* 0x0000001100027223 */ /* 0x000fc800000000ff */
[----:B------:R-:W-:-:S04]  /*0390*/  FFMA R16, -R18, R2, R0 ;  /* 0x0000000212107223 */ /* 0x000fc80000000100 */
[----:B------:R-:W-:Y:S01]  /*03a0*/  FFMA R2, R17, R16, R2 ;  /* 0x0000001011027223 */ /* 0x000fe20000000002 */
[----:B-1----:R-:W-:Y:S06]  /*03b0*/  @!P0 BRA `(.L_x_281) ;  /* 0x0000000000108947 */ /* 0x002fec0003800000 */
[----:B------:R-:W-:Y:S01]  /*03c0*/  IMAD.MOV.U32 R2, RZ, RZ, R0 ;  /* 0x000000ffff027224 */ /* 0x000fe200078e0000 */
[----:B------:R-:W-:Y:S02]  /*03d0*/  MOV R28, R18 ;  /* 0x00000012001c7202 */ /* 0x000fe40000000f00 */
[----:B------:R-:W-:-:S07]  /*03e0*/  MOV R17, 0x400 ;  /* 0x0000040000117802 */ /* 0x000fce0000000f00 */
[----:B------:R-:W-:Y:S05]  /*03f0*/  CALL.REL.NOINC `($__internal_9_$__cuda_sm3x_div_rn_noftz_f32_slowpath) ;  /* 0x0000001c000c7944 */ /* 0x000fea0003c00000 */
.L_x_281:
[----:B------:R-:W-:Y:S05]  /*0400*/  BSYNC.RECONVERGENT B4 ;  /* 0x0000000000047941 */ /* 0x000fea0003800200 */
.L_x_280:
[----:B------:R-:W-:Y:S01]  /*0410*/  FFMA R2, R2, R2, 1 ;  /* 0x3f80000002027423 */ /* 0x000fe20000000002 */
[----:B------:R-:W-:Y:S03]  /*0420*/  BSSY.RECONVERGENT B1, `(.L_x_282) ;  /* 0x000000d000017945 */ /* 0x000fe60003800200 */
[----:B------:R-:W-:Y:S01]  /*0430*/  VIADD R16, R2, 0xf3000000 ;  /* 0xf300000002107836 */ /* 0x000fe20000000000 */
[----:B------:R0:W1:Y:S04]  /*0440*/  MUFU.RSQ R17, R2 ;  /* 0x0000000200117308 */ /* 0x0000680000001400 */
[----:B------:R-:W-:-:S13]  /*0450*/  ISETP.GT.U32.AND P0, PT, R16, 0x727fffff, PT ;  /* 0x727fffff1000780c */ /* 0x000fda0003f04070 */
[----:B01----:R-:W-:Y:S05]  /*0460*/  @!P0 BRA `(.L_x_283) ;  /* 0x0000000000108947 */ /* 0x003fea0003800000 */
[----:B------:R-:W-:Y:S02]  /*0470*/  MOV R16, R2 ;  /* 0x0000000200107202 */ /* 0x000fe40000000f00 */
[----:B------:R-:W-:-:S07]  /*0480*/  MOV R2, 0x4a0 ;  /* 0x000004a000027802 */ /* 0x000fce0000000f00 */
[----:B------:R-:W-:Y:S05]  /*0490*/  CALL.REL.NOINC `($__internal_8_$__cuda_sm20_sqrt_rn_f32_slowpath) ;  /* 0x00000018008c7944 */ /* 0x000fea0003c00000 */
[----:B------:R-:W-:Y:S05]  /*04a0*/  BRA `(.L_x_284) ;  /* 0x0000000000107947 */ /* 0x000fea0003800000 */
.L_x_283:
[----:B------:R-:W-:Y:S01]  /*04b0*/  FMUL.FTZ R27, R2, R17 ;  /* 0x00000011021b7220 */ /* 0x000fe20000410000 */
[----:B------:R-:W-:-:S03]  /*04c0*/  FMUL.FTZ R16, R17, 0.5 ;  /* 0x3f00000011107820 */ /* 0x000fc60000410000 */
[----:B------:R-:W-:-:S04]  /*04d0*/  FFMA R2, -R27, R27, R2 ;  /* 0x0000001b1b027223 */ /* 0x000fc80000000102 */
[----:B------:R-:W-:-:S07]  /*04e0*/  FFMA R27, R2, R16, R27 ;  /* 0x00000010021b7223 */ /* 0x000fce000000001b */
.L_x_284:
[----:B------:R-:W-:Y:S05]  /*04f0*/  BSYNC.RECONVERGENT B1 ;  /* 0x0000000000017941 */ /* 0x000fea0003800200 */
.L_x_282:
[----:B------:R-:W2:Y:S04]  /*0500*/  LDG.E.64 R16, desc[UR6][R12.64+-0x800] ;  /* 0xfff800060c107981 */ /* 0x000ea8000c1e1b00 */
[----:B------:R-:W3:Y:S01]  /*0510*/  LDG.E.64 R20, desc[UR6][R14.64+-0x800] ;  /* 0xfff800060e147981 */ /* 0x000ee2000c1e1b00 */
[----:B------:R-:W-:Y:S01]  /*0520*/  FMNMX R0, R18, R0, !PT ;  /* 0x0000000012007209 */ /* 0x000fe20007800000 */
[----:B------:R-:W-:Y:S01]  /*0530*/  FADD R24, |R24|, |R19| ;  /* 0x4000001318187221 */ /* 0x000fe20000000200 */
[C---:B------:R-:W-:Y:S01]  /*0540*/  FMUL R27, R18.reuse, R27 ;  /* 0x0000001b121b7220 */ /* 0x040fe20000400000 */
[----:B------:R-:W-:Y:S01]  /*0550*/  FSETP.NEU.AND P2, PT, R18, RZ, PT ;  /* 0x000000ff1200720b */ /* 0x000fe20003f4d000 */
[----:B------:R-:W-:Y:S01]  /*0560*/  BSSY.RECONVERGENT B4, `(.L_x_285) ;  /* 0x0000019000047945 */ /* 0x000fe20003800200 */
[----:B------:R-:W-:-:S13]  /*0570*/  FSETP.GT.AND P0, PT, R0, 3.40282346638528859812e+38, PT ;  /* 0x7f7fffff0000780b */ /* 0x000fda0003f04000 */
[----:B------:R-:W-:-:S05]  /*0580*/  @!P0 FSEL R24, R24, R27, !P2 ;  /* 0x0000001b18188208 */ /* 0x000fca0005000000 */
[----:B------:R-:W-:Y:S01]  /*0590*/  FFMA R23, R24, R24, R23 ;  /* 0x0000001818177223 */ /* 0x000fe20000000017 */
[-C--:B--2---:R-:W-:Y:S01]  /*05a0*/  FMUL R25, RZ, R17.reuse ;  /* 0x00000011ff197220 */ /* 0x084fe20000400000 */
[----:B------:R-:W-:-:S03]  /*05b0*/  FMUL R17, R8, R17 ;  /* 0x0000001108117220 */ /* 0x000fc60000400000 */
        /* <DEDUP_REMOVED lines=19> */
.L_x_286:
[----:B------:R-:W-:Y:S05]  /*06f0*/  BSYNC.RECONVERGENT B4 ;  /* 0x0000000000047941 */ /* 0x000fea0003800200 */
.L_x_285:
        /* <DEDUP_REMOVED lines=10> */
.L_x_288:
[----:B------:R-:W-:Y:S01]  /*07a0*/  FMUL.FTZ R27, R2, R17 ;  /* 0x00000011021b7220 */ /* 0x000fe20000410000 */
[----:B------:R-:W-:-:S03]  /*07b0*/  FMUL.FTZ R16, R17, 0.5 ;  /* 0x3f00000011107820 */ /* 0x000fc60000410000 */
[----:B------:R-:W-:-:S04]  /*07c0*/  FFMA R2, -R27, R27, R2 ;  /* 0x0000001b1b027223 */ /* 0x000fc80000000102 */
[----:B------:R-:W-:-:S07]  /*07d0*/  FFMA R27, R2, R16, R27 ;  /* 0x00000010021b7223 */ /* 0x000fce000000001b */
.L_x_289:
[----:B------:R-:W-:Y:S05]  /*07e0*/  BSYNC.RECONVERGENT B1 ;  /* 0x0000000000017941 */ /* 0x000fea0003800200 */
.L_x_287:
        /* <DEDUP_REMOVED lines=31> */
.L_x_291:
[----:B------:R-:W-:Y:S05]  /*09e0*/  BSYNC.RECONVERGENT B4 ;  /* 0x0000000000047941 */ /* 0x000fea0003800200 */
.L_x_290:
        /* <DEDUP_REMOVED lines=10> */
.L_x_293:
[----:B------:R-:W-:Y:S01]  /*0a90*/  FMUL.FTZ R27, R2, R17 ;  /* 0x00000011021b7220 */ /* 0x000fe20000410000 */
[----:B------:R-:W-:-:S03]  /*0aa0*/  FMUL.FTZ R16, R17, 0.5 ;  /* 0x3f00000011107820 */ /* 0x000fc60000410000 */
[----:B------:R-:W-:-:S04]  /*0ab0*/  FFMA R2, -R27, R27, R2 ;  /* 0x0000001b1b027223 */ /* 0x000fc80000000102 */
[----:B------:R-:W-:-:S07]  /*0ac0*/  FFMA R27, R2, R16, R27 ;  /* 0x00000010021b7223 */ /* 0x000fce000000001b */
.L_x_294:
[----:B------:R-:W-:Y:S05]  /*0ad0*/  BSYNC.RECONVERGENT B1 ;  /* 0x0000000000017941 */ /* 0x000fea0003800200 */
.L_x_292:
        /* <DEDUP_REMOVED lines=31> */
.L_x_296:
[----:B------:R-:W-:Y:S05]  /*0cd0*/  BSYNC.RECONVERGENT B4 ;  /* 0x0000000000047941 */ /* 0x000fea0003800200 */
.L_x_295:
        /* <DEDUP_REMOVED lines=10> */
.L_x_298:
[----:B------:R-:W-:Y:S01]  /*0d80*/  FMUL.FTZ R27, R2, R17 ;  /* 0x00000011021b7220 */ /* 0x000fe20000410000 */
[----:B------:R-:W-:-:S03]  /*0d90*/  FMUL.FTZ R16, R17, 0.5 ;  /* 0x3f00000011107820 */ /* 0x000fc60000410000 */
[----:B------:R-:W-:-:S04]  /*0da0*/  FFMA R2, -R27, R27, R2 ;  /* 0x0000001b1b027223 */ /* 0x000fc80000000102 */
[----:B------:R-:W-:-:S07]  /*0db0*/  FFMA R27, R2, R16, R27 ;  /* 0x00000010021b7223 */ /* 0x000fce000000001b */
.L_x_299:
[----:B------:R-:W-:Y:S05]  /*0dc0*/  BSYNC.RECONVERGENT B1 ;  /* 0x0000000000017941 */ /* 0x000fea0003800200 */
.L_x_297:
[C---:B------:R-:W-:Y:S01]  /*0dd0*/  FMNMX R0, R21.reuse, R0, !PT ;  /* 0x0000000015007209 */ /* 0x040fe20007800000 */
[----:B------:R-:W-:Y:S01]  /*0de0*/  FADD R20, |R20|, |R22| ;  /* 0x4000001614147221 */ /* 0x000fe20000000200 */
[C---:B------:R-:W-:Y:S01]  /*0df0*/  FMUL R27, R21.reuse, R27 ;  /* 0x0000001b151b7220 */ /* 0x040fe20000400000 */
[----:B------:R-:W-:Y:S01]  /*0e00*/  FSETP.NEU.AND P2, PT, R21, RZ, PT ;  /* 0x000000ff1500720b */ /* 0x000fe20003f4d000 */
[----:B------:R-:W-:Y:S01]  /*0e10*/  VIADD R3, R3, 0x4 ;  /* 0x0000000403037836 */ /* 0x000fe20000000000 */
[----:B------:R-:W-:Y:S02]  /*0e20*/  FSETP.GT.AND P1, PT, R0, 3.40282346638528859812e+38, PT ;  /* 0x7f7fffff0000780b */ /* 0x000fe40003f24000 */
[----:B------:R-:W-:Y:S02]  /*0e30*/  IADD3 R12, P0, PT, R12, 0x2000, RZ ;  /* 0x000020000c0c7810 */ /* 0x000fe40007f1e0ff */
[----:B------:R-:W-:Y:S02]  /*0e40*/  IADD3 R6, PT, PT, R6, 0x400, RZ ;  /* 0x0000040006067810 */ /* 0x000fe40007ffe0ff */
[----:B------:R-:W-:-:S07]  /*0e50*/  IADD3.X R13, PT, PT, RZ, R13, RZ, P0, !PT ;  /* 0x0000000dff0d7210 */ /* 0x000fce00007fe4ff */
[----:B------:R-:W-:Y:S02]  /*0e60*/  @!P1 FSEL R20, R20, R27, !P2 ;  /* 0x0000001b14149208 */ /* 0x000fe40005000000 */
[----:B------:R-:W-:Y:S02]  /*0e70*/  ISETP.NE.AND P1, PT, R3, RZ, PT ;  /* 0x000000ff0300720c */ /* 0x000fe40003f25270 */
[----:B------:R-:W-:Y:S01]  /*0e80*/  IADD3 R14, P2, PT, R14, 0x2000, RZ ;  /* 0x000020000e0e7810 */ /* 0x000fe20007f5e0ff */
[----:B------:R-:W-:-:S04]  /*0e90*/  FFMA R23, R20, R20, R23 ;  /* 0x0000001414177223 */ /* 0x000fc80000000017 */
[----:B------:R-:W-:-:S06]  /*0ea0*/  IMAD.X R15, RZ, RZ, R15, P2 ;  /* 0x000000ffff0f7224 */ /* 0x000fcc00010e060f */
[----:B------:R-:W-:Y:S05]  /*0eb0*/  @P1 BRA `(.L_x_300) ;  /* 0xfffffff000f01947 */ /* 0x000fea000383ffff */
.L_x_279:
[----:B------:R-:W-:Y:S05]  /*0ec0*/  BSYNC.RECONVERGENT B3 ;  /* 0x0000000000037941 */ /* 0x000fea0003800200 */
.L_x_278:
[----:B------:R-:W-:Y:S01]  /*0ed0*/  LOP3.LUT P0, R4, R4, 0x3, RZ, 0xc0, !PT ;  /* 0x0000000304047812 */ /* 0x000fe2000780c0ff */
[----:B------:R-:W-:-:S12]  /*0ee0*/  BSSY.RECONVERGENT B3, `(.L_x_301) ;  /* 0x00000a7000037945 */ /* 0x000fd80003800200 */
[----:B------:R-:W-:Y:S05]  /*0ef0*/  @!P0 BRA `(.L_x_302) ;  /* 0x0000000800948947 */ /* 0x000fea0003800000 */
[----:B------:R-:W-:Y:S01]  /*0f00*/  ISETP.NE.AND P0, PT, R4, 0x1, PT ;  /* 0x000000010400780c */ /* 0x000fe20003f05270 */
[----:B------:R-:W-:-:S12]  /*0f10*/  BSSY.RECONVERGENT B4, `(.L_x_303) ;  /* 0x0000069000047945 */ /* 0x000fd80003800200 */
[----:B------:R-:W-:Y:S05]  /*0f20*/  @!P0 BRA `(.L_x_304) ;  /* 0x00000004009c8947 */ /* 0x000fea0003800000 */
[----:B------:R-:W0:Y:S01]  /*0f30*/  LDCU.64 UR8, c[0x0][0x398] ;  /* 0x00007300ff0877ac */ /* 0x000e220008000a00 */
[----:B------:R-:W-:Y:S01]  /*0f40*/  IADD3 R0, P0, PT, R5, R6, RZ ;  /* 0x0000000605007210 */ /* 0x000fe20007f1e0ff */
[----:B------:R-:W1:Y:S03]  /*0f50*/  LDCU.64 UR10, c[0x0][0x388] ;  /* 0x00007100ff0a77ac */ /* 0x000e660008000a00 */
[----:B------:R-:W-:Y:S01]  /*0f60*/  SHF.L.U32 R18, R0, 0x3, RZ ;  /* 0x0000000300127819 */ /* 0x000fe200000006ff */
[----:B------:R-:W-:-:S05]  /*0f70*/  IMAD.X R3, RZ, RZ, RZ, P0 ;  /* 0x000000ffff037224 */ /* 0x000fca00000e06ff */
[----:B------:R-:W-:Y:S02]  /*0f80*/  SHF.L.U64.HI R0, R0, 0x3, R3 ;  /* 0x0000000300007819 */ /* 0x000fe40000010203 */
[----:B0-----:R-:W-:-:S04]  /*0f90*/  IADD3 R20, P0, PT, R18, UR8, RZ ;  /* 0x0000000812147c10 */ /* 0x001fc8000ff1e0ff */
[----:B------:R-:W-:Y:S02]  /*0fa0*/  IADD3.X R21, PT, PT, R0, UR9, RZ, P0, !PT ;  /* 0x0000000900157c10 */ /* 0x000fe400087fe4ff */
[----:B-1----:R-:W-:-:S03]  /*0fb0*/  IADD3 R18, P0, PT, R18, UR10, RZ ;  /* 0x0000000a12127c10 */ /* 0x002fc6000ff1e0ff */
[----:B------:R-:W2:Y:S01]  /*0fc0*/  LDG.E.64 R2, desc[UR6][R20.64] ;  /* 0x0000000614027981 */ /* 0x000ea2000c1e1b00 */
[----:B------:R-:W-:-:S05]  /*0fd0*/  IADD3.X R19, PT, PT, R0, UR11, RZ, P0, !PT ;  /* 0x0000000b00137c10 */ /* 0x000fca00087fe4ff */
        /* <DEDUP_REMOVED lines=23> */
.L_x_306:
[----:B------:R-:W-:Y:S05]  /*1150*/  BSYNC.RECONVERGENT B5 ;  /* 0x0000000000057941 */ /* 0x000fea0003800200 */
.L_x_305:
[----:B------:R-:W-:Y:S01]  /*1160*/  FFMA R16, R2, R2, 1 ;  /* 0x3f80000002107423 */ /* 0x000fe20000000002 */
[----:B------:R-:W-:Y:S03]  /*1170*/  BSSY.RECONVERGENT B1, `(.L_x_307) ;  /* 0x000000c000017945 */ /* 0x000fe60003800200 */
[----:B------:R-:W-:Y:S01]  /*1180*/  VIADD R0, R16, 0xf3000000 ;  /* 0xf300000010007836 */ /* 0x000fe20000000000 */
[----:B------:R0:W1:Y:S04]  /*1190*/  MUFU.RSQ R3, R16 ;  /* 0x0000001000037308 */ /* 0x0000680000001400 */
[----:B------:R-:W-:-:S13]  /*11a0*/  ISETP.GT.U32.AND P0, PT, R0, 0x727fffff, PT ;  /* 0x727fffff0000780c */ /* 0x000fda0003f04070 */
[----:B01----:R-:W-:Y:S05]  /*11b0*/  @!P0 BRA `(.L_x_308) ;  /* 0x00000000000c8947 */ /* 0x003fea0003800000 */
[----:B------:R-:W-:-:S07]  /*11c0*/  MOV R2, 0x11e0 ;  /* 0x000011e000027802 */ /* 0x000fce0000000f00 */
[----:B------:R-:W-:Y:S05]  /*11d0*/  CALL.REL.NOINC `($__internal_8_$__cuda_sm20_sqrt_rn_f32_slowpath) ;  /* 0x0000000c003c7944 */ /* 0x000fea0003c00000 */
[----:B------:R-:W-:Y:S05]  /*11e0*/  BRA `(.L_x_309) ;  /* 0x0000000000107947 */ /* 0x000fea0003800000 */
.L_x_308:
[----:B------:R-:W-:Y:S01]  /*11f0*/  FMUL.FTZ R27, R16, R3 ;  /* 0x00000003101b7220 */ /* 0x000fe20000410000 */
[----:B------:R-:W-:-:S03]  /*1200*/  FMUL.FTZ R2, R3, 0.5 ;  /* 0x3f00000003027820 */ /* 0x000fc60000410000 */
[----:B------:R-:W-:-:S04]  /*1210*/  FFMA R0, -R27, R27, R16 ;  /* 0x0000001b1b007223 */ /* 0x000fc80000000110 */
[----:B------:R-:W-:-:S07]  /*1220*/  FFMA R27, R0, R2, R27 ;  /* 0x00000002001b7223 */ /* 0x000fce000000001b */
.L_x_309:
[----:B------:R-:W-:Y:S05]  /*1230*/  BSYNC.RECONVERGENT B1 ;  /* 0x0000000000017941 */ /* 0x000fea0003800200 */
.L_x_307:
        /* <DEDUP_REMOVED lines=27> */
[----:B------:R-:W-:Y:S01]  /*13f0*/  MOV R2, R12 ;  /* 0x0000000c00027202 */ /* 0x000fe20000000f00 */
[----:B------:R-:W-:Y:S01]  /*1400*/  IMAD.MOV.U32 R28, RZ, RZ, R0 ;  /* 0x000000ffff1c7224 */ /* 0x000fe200078e0000 */
[----:B------:R-:W-:-:S07]  /*1410*/  MOV R17, 0x1430 ;  /* 0x0000143000117802 */ /* 0x000fce0000000f00 */
[----:B------:R-:W-:Y:S05]  /*1420*/  CALL.REL.NOINC `($__internal_9_$__cuda_sm3x_div_rn_noftz_f32_slowpath) ;  /* 0x0000000c00007944 */ /* 0x000fea0003c00000 */
.L_x_311:
[----:B------:R-:W-:Y:S05]  /*1430*/  BSYNC.RECONVERGENT B5 ;  /* 0x0000000000057941 */ /* 0x000fea0003800200 */
.L_x_310:
[----:B------:R-:W-:Y:S01]  /*1440*/  FFMA R16, R2, R2, 1 ;  /* 0x3f80000002107423 */ /* 0x000fe20000000002 */
[----:B------:R-:W-:Y:S03]  /*1450*/  BSSY.RECONVERGENT B1, `(.L_x_312) ;  /* 0x000000c000017945 */ /* 0x000fe60003800200 */
[----:B------:R0:W1:Y:S01]  /*1460*/  MUFU.RSQ R13, R16 ;  /* 0x00000010000d7308 */ /* 0x0000620000001400 */
[----:B------:R-:W-:-:S04]  /*1470*/  IADD3 R2, PT, PT, R16, -0xd000000, RZ ;  /* 0xf300000010027810 */ /* 0x000fc80007ffe0ff */
[----:B------:R-:W-:-:S13]  /*1480*/  ISETP.GT.U32.AND P0, PT, R2, 0x727fffff, PT ;  /* 0x727fffff0200780c */ /* 0x000fda0003f04070 */
[----:B01----:R-:W-:Y:S05]  /*1490*/  @!P0 BRA `(.L_x_313) ;  /* 0x00000000000c8947 */ /* 0x003fea0003800000 */
[----:B------:R-:W-:-:S07]  /*14a0*/  MOV R2, 0x14c0 ;  /* 0x000014c000027802 */ /* 0x000fce0000000f00 */
[----:B------:R-:W-:Y:S05]  /*14b0*/  CALL.REL.NOINC `($__internal_8_$__cuda_sm20_sqrt_rn_f32_slowpath) ;  /* 0x0000000800847944 */ /* 0x000fea0003c00000 */
[----:B------:R-:W-:Y:S05]  /*14c0*/  BRA `(.L_x_314) ;  /* 0x0000000000107947 */ /* 0x000fea0003800000 */
.L_x_313:
[----:B------:R-:W-:Y:S01]  /*14d0*/  FMUL.FTZ R27, R16, R13 ;  /* 0x0000000d101b7220 */ /* 0x000fe20000410000 */
[----:B------:R-:W-:-:S03]  /*14e0*/  FMUL.FTZ R13, R13, 0.5 ;  /* 0x3f0000000d0d7820 */ /* 0x000fc60000410000 */
[----:B------:R-:W-:-:S04]  /*14f0*/  FFMA R2, -R27, R27, R16 ;  /* 0x0000001b1b027223 */ /* 0x000fc80000000110 */
[----:B------:R-:W-:-:S07]  /*1500*/  FFMA R27, R2, R13, R27 ;  /* 0x0000000d021b7223 */ /* 0x000fce000000001b */
.L_x_314:
[----:B------:R-:W-:Y:S05]  /*1510*/  BSYNC.RECONVERGENT B1 ;  /* 0x0000000000017941 */ /* 0x000fea0003800200 */
.L_x_312:
[----:B------:R-:W-:Y:S01]  /*1520*/  FMNMX R12, R0, R12, !PT ;  /* 0x0000000c000c7209 */ /* 0x000fe20007800000 */
[----:B------:R-:W-:Y:S01]  /*1530*/  FADD R4, |R4|, |R3| ;  /* 0x4000000304047221 */ /* 0x000fe20000000200 */
[C---:B------:R-:W-:Y:S01]  /*1540*/  FMUL R27, R0.reuse, R27 ;  /* 0x0000001b001b7220 */ /* 0x040fe20000400000 */
[----:B------:R-:W-:Y:S01]  /*1550*/  FSETP.NEU.AND P1, PT, R0, RZ, PT ;  /* 0x000000ff0000720b */ /* 0x000fe20003f2d000 */
[----:B------:R-:W-:Y:S01]  /*1560*/  VIADD R6, R6, 0x200 ;  /* 0x0000020006067836 */ /* 0x000fe20000000000 */
[----:B------:R-:W-:-:S13]  /*1570*/  FSETP.GT.AND P0, PT, R12, 3.40282346638528859812e+38, PT ;  /* 0x7f7fffff0c00780b */ /* 0x000fda0003f04000 */
[----:B------:R-:W-:-:S05]  /*1580*/  @!P0 FSEL R4, R4, R27, !P1 ;  /* 0x0000001b04048208 */ /* 0x000fca0004800000 */
[----:B------:R-:W-:-:S07]  /*1590*/  FFMA R23, R4, R4, R23 ;  /* 0x0000000404177223 */ /* 0x000fce0000000017 */
.L_x_304:
[----:B------:R-:W-:Y:S05]  /*15a0*/  BSYNC.RECONVERGENT B4 ;  /* 0x0000000000047941 */ /* 0x000fea0003800200 */
.L_x_303:
[----:B------:R-:W-:-:S13]  /*15b0*/  LOP3.LUT P0, RZ, R7, 0x100, RZ, 0xc0, !PT ;  /* 0x0000010007ff7812 */ /* 0x000fda000780c0ff */
[----:B------:R-:W-:Y:S05]  /*15c0*/  @P0 BRA `(.L_x_302) ;  /* 0x0000000000e00947 */ /* 0x000fea0003800000 */
[----:B------:R-:W0:Y:S01]  /*15d0*/  LDCU.64 UR8, c[0x0][0x398] ;  /* 0x00007300ff0877ac */ /* 0x000e220008000a00 */
[----:B------:R-:W-:Y:S01]  /*15e0*/  IADD3 R0, P0, PT, R5, R6, RZ ;  /* 0x0000000605007210 */ /* 0x000fe20007f1e0ff */
[----:B------:R-:W1:Y:S03]  /*15f0*/  LDCU.64 UR10, c[0x0][0x388] ;  /* 0x00007100ff0a77ac */ /* 0x000e660008000a00 */
[----:B------:R-:W-:Y:S01]  /*1600*/  IADD3.X R3, PT, PT, RZ, RZ, RZ, P0, !PT ;  /* 0x000000ffff037210 */ /* 0x000fe200007fe4ff */
[----:B------:R-:W-:-:S03]  /*1610*/  IMAD.SHL.U32 R12, R0, 0x8, RZ ;  /* 0x00000008000c7824 */ /* 0x000fc600078e00ff */
[----:B------:R-:W-:Y:S02]  /*1620*/  SHF.L.U64.HI R0, R0, 0x3, R3 ;  /* 0x0000000300007819 */ /* 0x000fe40000010203 */
[----:B0-----:R-:W-:-:S04]  /*1630*/  IADD3 R6, P0, PT, R12, UR8, RZ ;  /* 0x000000080c067c10 */ /* 0x001fc8000ff1e0ff */
[----:B------:R-:W-:Y:S02]  /*1640*/  IADD3.X R7, PT, PT, R0, UR9, RZ, P0, !PT ;  /* 0x0000000900077c10 */ /* 0x000fe400087fe4ff */
[----:B-1----:R-:W-:-:S04]  /*1650*/  IADD3 R12, P0, PT, R12, UR10, RZ ;  /* 0x0000000a0c0c7c10 */ /* 0x002fc8000ff1e0ff */
[----:B------:R-:W2:Y:S01]  /*1660*/  LDG.E.64 R6, desc[UR6][R6.64] ;  /* 0x0000000606067981 */ /* 0x000ea2000c1e1b00 */
[----:B------:R-:W-:-:S06]  /*1670*/  IADD3.X R13, PT, PT, R0, UR11, RZ, P0, !PT ;  /* 0x0000000b000d7c10 */ /* 0x000fcc00087fe4ff */
        /* <DEDUP_REMOVED lines=23> */
.L_x_316:
[----:B------:R-:W-:Y:S05]  /*17f0*/  BSYNC.RECONVERGENT B4 ;  /* 0x0000000000047941 */ /* 0x000fea0003800200 */
.L_x_315:
        /* <DEDUP_REMOVED lines=9> */
.L_x_318:
[----:B------:R-:W-:Y:S01]  /*1890*/  FMUL.FTZ R27, R16, R7 ;  /* 0x00000007101b7220 */ /* 0x000fe20000410000 */
[----:B------:R-:W-:-:S03]  /*18a0*/  FMUL.FTZ R6, R7, 0.5 ;  /* 0x3f00000007067820 */ /* 0x000fc60000410000 */
[----:B------:R-:W-:-:S04]  /*18b0*/  FFMA R2, -R27, R27, R16 ;  /* 0x0000001b1b027223 */ /* 0x000fc80000000110 */
[----:B------:R-:W-:-:S07]  /*18c0*/  FFMA R27, R2, R6, R27 ;  /* 0x00000006021b7223 */ /* 0x000fce000000001b */
.L_x_319:
[----:B------:R-:W-:Y:S05]  /*18d0*/  BSYNC.RECONVERGENT B1 ;  /* 0x0000000000017941 */ /* 0x000fea0003800200 */
.L_x_317:
[----:B------:R-:W-:Y:S01]  /*18e0*/  FMNMX R0, R3, R0, !PT ;  /* 0x0000000003007209 */ /* 0x000fe20007800000 */
[----:B------:R-:W-:Y:S01]  /*18f0*/  FADD R4, |R5|, |R4| ;  /* 0x4000000405047221 */ /* 0x000fe20000000200 */
[C---:B------:R-:W-:Y:S01]  /*1900*/  FMUL R27, R3.reuse, R27 ;  /* 0x0000001b031b7220 */ /* 0x040fe20000400000 */
[----:B------:R-:W-:Y:S02]  /*1910*/  FSETP.NEU.AND P1, PT, R3, RZ, PT ;  /* 0x000000ff0300720b */ /* 0x000fe40003f2d000 */
[----:B------:R-:W-:-:S13]  /*1920*/  FSETP.GT.AND P0, PT, R0, 3.40282346638528859812e+38, PT ;  /* 0x7f7fffff0000780b */ /* 0x000fda0003f04000 */
[----:B------:R-:W-:-:S05]  /*1930*/  @!P0 FSEL R4, R4, R27, !P1 ;  /* 0x0000001b04048208 */ /* 0x000fca0004800000 */
[----:B------:R-:W-:-:S07]  /*1940*/  FFMA R23, R4, R4, R23 ;  /* 0x0000000404177223 */ /* 0x000fce0000000017 */
.L_x_302:
[----:B------:R-:W-:Y:S05]  /*1950*/  BSYNC.RECONVERGENT B3 ;  /* 0x0000000000037941 */ /* 0x000fea0003800200 */
.L_x_301:
[----:B------:R0:W-:Y:S02]  /*1960*/  STS [R9], R23 ;  /* 0x0000001709007388 */ /* 0x0001e40000000800 */
.L_x_277:
[----:B------:R-:W-:Y:S05]  /*1970*/  BSYNC.RECONVERGENT B0 ;  /* 0x0000000000007941 */ /* 0x000fea0003800200 */
.L_x_276:
[----:B------:R-:W-:Y:S01]  /*1980*/  BAR.SYNC.DEFER_BLOCKING 0x0 ;  /* 0x0000000000007b1d */ /* 0x000fe20000010000 */
[C---:B------:R-:W-:Y:S02]  /*1990*/  ISETP.GT.U32.AND P0, PT, R11.reuse, 0x7f, PT ;  /* 0x0000007f0b00780c */ /* 0x040fe40003f04070 */
[C---:B------:R-:W-:Y:S02]  /*19a0*/  ISETP.GT.U32.AND P1, PT, R11.reuse, 0x3f, PT ;  /* 0x0000003f0b00780c */ /* 0x040fe40003f24070 */
[----:B------:R-:W-:-:S09]  /*19b0*/  ISETP.GT.U32.AND P2, PT, R11, 0x7, PT ;  /* 0x000000070b00780c */ /* 0x000fd20003f44070 */
        /* <DEDUP_REMOVED lines=27> */
[----:B------:R1:W-:Y:S01]  /*1b70*/  @!P2 STS [R9], R2 ;  /* 0x000000020900a388 */ /* 0x0003e20000000800 */
[----:B------:R-:W-:Y:S01]  /*1b80*/  BAR.SYNC.DEFER_BLOCKING 0x0 ;  /* 0x0000000000007b1d */ /* 0x000fe20000010000 */
[----:B------:R-:W-:-:S13]  /*1b90*/  ISETP.NE.AND P2, PT, R11, RZ, PT ;  /* 0x000000ff0b00720c */ /* 0x000fda0003f45270 */
[----:B------:R-:W2:Y:S01]  /*1ba0*/  @!P2 S2R R5, SR_CgaCtaId ;  /* 0x000000000005a919 */ /* 0x000ea20000008800 */
[----:B-1----:R-:W-:Y:S01]  /*1bb0*/  @!P2 MOV R2, 0x400 ;  /* 0x000004000002a802 */ /* 0x002fe20000000f00 */
[----:B------:R-:W-:Y:S04]  /*1bc0*/  @!P0 LDS R3, [R9+0x10] ;  /* 0x0000100009038984 */ /* 0x000fe80000000800 */
[----:B------:R-:W1:Y:S01]  /*1bd0*/  @!P0 LDS R4, [R9] ;  /* 0x0000000009048984 */ /* 0x000e620000000800 */
[----:B--2---:R-:W-:Y:S01]  /*1be0*/  @!P2 LEA R5, R5, R2, 0x18 ;  /* 0x000000020505a211 */ /* 0x004fe200078ec0ff */
[----:B-1----:R-:W-:-:S05]  /*1bf0*/  @!P0 FADD R4, R3, R4 ;  /* 0x0000000403048221 */ /* 0x002fca0000000000 */
[----:B------:R-:W-:Y:S01]  /*1c00*/  @!P0 STS [R9], R4 ;  /* 0x0000000409008388 */ /* 0x000fe20000000800 */
[----:B------:R-:W-:Y:S06]  /*1c10*/  BAR.SYNC.DEFER_BLOCKING 0x0 ;  /* 0x0000000000007b1d */ /* 0x000fec0000010000 */
[----:B------:R-:W-:Y:S04]  /*1c20*/  @!P1 LDS R0, [R9+0x8] ;  /* 0x0000080009009984 */ /* 0x000fe80000000800 */
[----:B------:R-:W1:Y:S02]  /*1c30*/  @!P1 LDS R3, [R9] ;  /* 0x0000000009039984 */ /* 0x000e640000000800 */
[----:B-1----:R-:W-:-:S05]  /*1c40*/  @!P1 FADD R0, R0, R3 ;  /* 0x0000000300009221 */ /* 0x002fca0000000000 */
[----:B------:R-:W-:Y:S01]  /*1c50*/  @!P1 STS [R9], R0 ;  /* 0x0000000009009388 */ /* 0x000fe20000000800 */
[----:B------:R-:W-:Y:S06]  /*1c60*/  BAR.SYNC.DEFER_BLOCKING 0x0 ;  /* 0x0000000000007b1d */ /* 0x000fec0000010000 */
[----:B------:R-:W1:Y:S02]  /*1c70*/  @!P2 LDS.64 R2, [R5] ;  /* 0x000000000502a984 */ /* 0x000e640000000a00 */
[----:B-1----:R-:W-:-:S05]  /*1c80*/  @!P2 FADD R2, R3, R2 ;  /* 0x000000020302a221 */ /* 0x002fca0000000000 */
[----:B------:R1:W-:Y:S01]  /*1c90*/  @!P2 STS [R5], R2 ;  /* 0x000000020500a388 */ /* 0x0003e20000000800 */
[----:B------:R-:W-:Y:S06]  /*1ca0*/  BAR.SYNC.DEFER_BLOCKING 0x0 ;  /* 0x0000000000007b1d */ /* 0x000fec0000010000 */
[----:B------:R-:W-:Y:S05]  /*1cb0*/  @P2 EXIT ;  /* 0x000000000000294d */ /* 0x000fea0003800000 */
[----:B------:R-:W2:Y:S02]  /*1cc0*/  LDCU.U8 UR4, c[0x0][0x3b8] ;  /* 0x00007700ff0477ac */ /* 0x000ea40008000000 */
[----:B--2---:R-:W-:-:S04]  /*1cd0*/  UPRMT UR4, UR4, 0x8880, URZ ;  /* 0x0000888004047896 */ /* 0x004fc800080000ff */
[----:B------:R-:W-:-:S09]  /*1ce0*/  UISETP.NE.AND UP0, UPT, UR4, URZ, UPT ;  /* 0x000000ff0400728c */ /* 0x000fd2000bf05270 */
[----:B------:R-:W-:Y:S05]  /*1cf0*/  BRA.U !UP0, `(.L_x_320) ;  /* 0x0000000108547547 */ /* 0x000fea000b800000 */
[----:B------:R-:W2:Y:S01]  /*1d00*/  S2UR UR5, SR_CgaCtaId ;  /* 0x00000000000579c3 */ /* 0x000ea20000008800 */
[----:B------:R-:W-:Y:S02]  /*1d10*/  UMOV UR4, 0x400 ;  /* 0x0000040000047882 */ /* 0x000fe40000000000 */
[----:B--2---:R-:W-:-:S09]  /*1d20*/  ULEA UR4, UR5, UR4, 0x18 ;  /* 0x0000000405047291 */ /* 0x004fd2000f8ec0ff */
[----:B------:R-:W2:Y:S02]  /*1d30*/  LDS R16, [UR4] ;  /* 0x00000004ff107984 */ /* 0x000ea40008000800 */
[----:B--2---:R-:W-:Y:S01]  /*1d40*/  VIADD R0, R16, 0xf3000000 ;  /* 0xf300000010007836 */ /* 0x004fe20000000000 */
[----:B------:R2:W3:Y:S04]  /*1d50*/  MUFU.RSQ R3, R16 ;  /* 0x0000001000037308 */ /* 0x0004e80000001400 */
[----:B------:R-:W-:-:S13]  /*1d60*/  ISETP.GT.U32.AND P0, PT, R0, 0x727fffff, PT ;  /* 0x727fffff0000780c */ /* 0x000fda0003f04070 */
[----:B--23--:R-:W-:Y:S05]  /*1d70*/  @!P0 BRA `(.L_x_321) ;  /* 0x0000000000148947 */ /* 0x00cfea0003800000 */
[----:B------:R-:W-:Y:S01]  /*1d80*/  BSSY.RECONVERGENT B0, `(.L_x_322) ;  /* 0x0000003000007945 */ /* 0x000fe20003800200 */
[----:B-1----:R-:W-:-:S07]  /*1d90*/  MOV R2, 0x1db0 ;  /* 0x00001db000027802 */ /* 0x002fce0000000f00 */
[----:B0----5:R-:W-:Y:S05]  /*1da0*/  CALL.REL.NOINC `($__internal_8_$__cuda_sm20_sqrt_rn_f32_slowpath) ;  /* 0x0000000000487944 */ /* 0x021fea0003c00000 */
[----:B------:R-:W-:Y:S05]  /*1db0*/  BSYNC.RECONVERGENT B0 ;  /* 0x0000000000007941 */ /* 0x000fea0003800200 */
.L_x_322:
[----:B------:R-:W-:Y:S05]  /*1dc0*/  BRA `(.L_x_323) ;  /* 0x0000000000107947 */ /* 0x000fea0003800000 */
.L_x_321:
[----:B------:R-:W-:Y:S01]  /*1dd0*/  FMUL.FTZ R27, R16, R3 ;  /* 0x00000003101b7220 */ /* 0x000fe20000410000 */
[----:B------:R-:W-:-:S03]  /*1de0*/  FMUL.FTZ R3, R3, 0.5 ;  /* 0x3f00000003037820 */ /* 0x000fc60000410000 */
[----:B------:R-:W-:-:S04]  /*1df0*/  FFMA R16, -R27, R27, R16 ;  /* 0x0000001b1b107223 */ /* 0x000fc80000000110 */
[----:B------:R-:W-:-:S07]  /*1e00*/  FFMA R27, R16, R3, R27 ;  /* 0x00000003101b7223 */ /* 0x000fce000000001b */
.L_x_323:
[----:B-1----:R-:W1:Y:S02]  /*1e10*/  LDC.64 R2, c[0x0][0x3b0] ;  /* 0x0000ec00ff027b82 */ /* 0x002e640000000a00 */
[----:B-1----:R-:W-:-:S05]  /*1e20*/  IMAD.WIDE.U32 R10, R10, 0x4, R2 ;  /* 0x000000040a0a7825 */ /* 0x002fca00078e0002 */
[----:B------:R-:W-:Y:S01]  /*1e30*/  STG.E desc[UR6][R10.64], R27 ;  /* 0x0000001b0a007986 */ /* 0x000fe2000c101906 */
[----:B------:R-:W-:Y:S05]  /*1e40*/  EXIT ;  /* 0x000000000000794d */ /* 0x000fea0003800000 */
.L_x_320:
[----:B------:R-:W2:Y:S01]  /*1e50*/  S2UR UR5, SR_CgaCtaId ;  /* 0x00000000000579c3 */ /* 0x000ea20000008800 */
[----:B------:R-:W-:-:S07]  /*1e60*/  UMOV UR4, 0x400 ;  /* 0x0000040000047882 */ /* 0x000fce0000000000 */
[----:B-1----:R-:W1:Y:S01]  /*1e70*/  LDC.64 R2, c[0x0][0x3b0] ;  /* 0x0000ec00ff027b82 */ /* 0x002e620000000a00 */
[----:B--2---:R-:W-:Y:S01]  /*1e80*/  ULEA UR4, UR5, UR4, 0x18 ;  /* 0x0000000405047291 */ /* 0x004fe2000f8ec0ff */
[----:B-1----:R-:W-:-:S08]  /*1e90*/  IMAD.WIDE.U32 R2, R10, 0x4, R2 ;  /* 0x000000040a027825 */ /* 0x002fd000078e0002 */
[----:B------:R-:W1:Y:S04]  /*1ea0*/  LDS R5, [UR4] ;  /* 0x00000004ff057984 */ /* 0x000e680008000800 */
[----:B-1----:R-:W-:Y:S01]  /*1eb0*/  STG.E desc[UR6][R2.64], R5 ;  /* 0x0000000502007986 */ /* 0x002fe2000c101906 */
[----:B------:R-:W-:Y:S05]  /*1ec0*/  EXIT ;  /* 0x000000000000794d */ /* 0x000fea0003800000 */
        .weak           $__internal_8_$__cuda_sm20_sqrt_rn_f32_slowpath
        .type           $__internal_8_$__cuda_sm20_sqrt_rn_f32_slowpath,@function
        .size           $__internal_8_$__cuda_sm20_sqrt_rn_f32_slowpath,($__internal_9_$__cuda_sm3x_div_rn_noftz_f32_slowpath - $__internal_8_$__cuda_sm20_sqrt_rn_f32_slowpath)
$__internal_8_$__cuda_sm20_sqrt_rn_f32_slowpath:
        /* <DEDUP_REMOVED lines=13> */
[----:B------:R-:W-:-:S03]  /*1fa0*/  @P0 FMUL.FTZ R17, R17, 0.5 ;  /* 0x3f00000011110820 */ /* 0x000fc60000410000 */
[----:B------:R-:W-:-:S04]  /*1fb0*/  @P0 FADD.FTZ R25, -R26, -RZ ;  /* 0x800000ff1a190221 */ /* 0x000fc80000010100 */
[----:B------:R-:W-:Y:S01]  /*1fc0*/  @P0 FFMA R25, R26, R25, R27 ;  /* 0x000000191a190223 */ /* 0x000fe2000000001b */
[----:B------:R-:W-:-:S03]  /*1fd0*/  @!P0 MOV R27, R16 ;  /* 0x00000010001b8202 */ /* 0x000fc60000000f00 */
[----:B------:R-:W-:-:S04]  /*1fe0*/  @P0 FFMA R17, R25, R17, R26 ;  /* 0x0000001119110223 */ /* 0x000fc8000000001a */
[----:B------:R-:W-:-:S07]  /*1ff0*/  @P0 FMUL.FTZ R27, R17, 2.3283064365386962891e-10 ;  /* 0x2f800000111b0820 */ /* 0x000fce0000410000 */
.L_x_324:
[----:B------:R-:W-:Y:S02]  /*2000*/  HFMA2 R17, -RZ, RZ, 0, 0 ;  /* 0x00000000ff117431 */ /* 0x000fe400000001ff */
[----:B------:R-:W-:-:S04]  /*2010*/  IMAD.MOV.U32 R16, RZ, RZ, R2 ;  /* 0x000000ffff107224 */ /* 0x000fc800078e0002 */
[----:B------:R-:W-:Y:S05]  /*2020*/  RET.REL.NODEC R16 `(_Z15c_resids_kerneliiPK6float2iS1_iPfS2_b) ;  /* 0xffffffdc10f47950 */ /* 0x000fea0003c3ffff */
        .weak           $__internal_9_$__cuda_sm3x_div_rn_noftz_f32_slowpath
        .type           $__internal_9_$__cuda_sm3x_div_rn_noftz_f32_slowpath,@function
        .size           $__internal_9_$__cuda_sm3x_div_rn_noftz_f32_slowpath,(.L_x_464 - $__internal_9_$__cuda_sm3x_div_rn_noftz_f32_slowpath)
$__internal_9_$__cuda_sm3x_div_rn_noftz_f32_slowpath:
[----:B------:R-:W-:Y:S01]  /*2030*/  SHF.R.U32.HI R16, RZ, 0x17, R28 ;  /* 0x00000017ff107819 */ /* 0x000fe2000001161c */
[----:B------:R-:W-:Y:S01]  /*2040*/  BSSY.RECONVERGENT B1, `(.L_x_325) ;  /* 0x0000063000017945 */ /* 0x000fe20003800200 */
[----:B------:R-:W-:Y:S02]  /*2050*/  SHF.R.U32.HI R27, RZ, 0x17, R2 ;  /* 0x00000017ff1b7819 */ /* 0x000fe40000011602 */
[----:B------:R-:W-:Y:S02]  /*2060*/  LOP3.LUT R16, R16, 0xff, RZ, 0xc0, !PT ;  /* 0x000000ff10107812 */ /* 0x000fe400078ec0ff */
[----:B------:R-:W-:-:S03]  /*2070*/  LOP3.LUT R27, R27, 0xff, RZ, 0xc0, !PT ;  /* 0x000000ff1b1b7812 */ /* 0x000fc600078ec0ff */
[----:B------:R-:W-:Y:S01]  /*2080*/  VIADD R25, R16, 0xffffffff ;  /* 0xffffffff10197836 */ /* 0x000fe20000000000 */
[----:B------:R-:W-:-:S04]  /*2090*/  IADD3 R26, PT, PT, R27, -0x1, RZ ;  /* 0xffffffff1b1a7810 */ /* 0x000fc80007ffe0ff */
[----:B------:R-:W-:-:S04]  /*20a0*/  ISETP.GT.U32.AND P0, PT, R25, 0xfd, PT ;  /* 0x000000fd1900780c */ /* 0x000fc80003f04070 */
[----:B------:R-:W-:-:S13]  /*20b0*/  ISETP.GT.U32.OR P0, PT, R26, 0xfd, P0 ;  /* 0x000000fd1a00780c */ /* 0x000fda0000704470 */
[----:B------:R-:W-:Y:S01]  /*20c0*/  @!P0 MOV R30, RZ ;  /* 0x000000ff001e8202 */ /* 0x000fe20000000f00 */
[----:B------:R-:W-:Y:S06]  /*20d0*/  @!P0 BRA `(.L_x_326) ;  /* 0x00000000005c8947 */ /* 0x000fec0003800000 */
[----:B------:R-:W-:Y:S02]  /*20e0*/  FSETP.GTU.FTZ.AND P0, PT, |R2|, +INF , PT ;  /* 0x7f8000000200780b */ /* 0x000fe40003f1c200 */
[----:B------:R-:W-:-:S04]  /*20f0*/  FSETP.GTU.FTZ.AND P1, PT, |R28|, +INF , PT ;  /* 0x7f8000001c00780b */ /* 0x000fc80003f3c200 */
[----:B------:R-:W-:-:S13]  /*2100*/  PLOP3.LUT P0, PT, P0, P1, PT, 0xf8, 0x8f ;  /* 0x00000000008f781c */ /* 0x000fda0000703f70 */
[----:B------:R-:W-:Y:S05]  /*2110*/  @P0 BRA `(.L_x_327) ;  /* 0x0000000400500947 */ /* 0x000fea0003800000 */
[----:B------:R-:W-:-:S13]  /*2120*/  LOP3.LUT P0, RZ, R28, 0x7fffffff, R2, 0xc8, !PT ;  /* 0x7fffffff1cff7812 */ /* 0x000fda000780c802 */
[----:B------:R-:W-:Y:S05]  /*2130*/  @!P0 BRA `(.L_x_328) ;  /* 0x0000000400408947 */ /* 0x000fea0003800000 */
[----:B------:R-:W-:Y:S02]  /*2140*/  FSETP.NEU.FTZ.AND P2, PT, |R2|, +INF , PT ;  /* 0x7f8000000200780b */ /* 0x000fe40003f5d200 */
[----:B------:R-:W-:Y:S02]  /*2150*/  FSETP.NEU.FTZ.AND P1, PT, |R28|, +INF , PT ;  /* 0x7f8000001c00780b */ /* 0x000fe40003f3d200 */
[----:B------:R-:W-:-:S11]  /*2160*/  FSETP.NEU.FTZ.AND P0, PT, |R2|, +INF , PT ;  /* 0x7f8000000200780b */ /* 0x000fd60003f1d200 */
[----:B------:R-:W-:Y:S05]  /*2170*/  @!P1 BRA !P2, `(.L_x_328) ;  /* 0x0000000400309947 */ /* 0x000fea0005000000 */
[----:B------:R-:W-:-:S04]  /*2180*/  LOP3.LUT P2, RZ, R2, 0x7fffffff, RZ, 0xc0, !PT ;  /* 0x7fffffff02ff7812 */ /* 0x000fc8000784c0ff */
[----:B------:R-:W-:-:S13]  /*2190*/  PLOP3.LUT P1, PT, P1, P2, PT, 0x2f, 0xf2 ;  /* 0x0000000000f2781c */ /* 0x000fda0000f24577 */
[----:B------:R-:W-:Y:S05]  /*21a0*/  @P1 BRA `(.L_x_329) ;  /* 0x00000004001c1947 */ /* 0x000fea0003800000 */
[----:B------:R-:W-:-:S04]  /*21b0*/  LOP3.LUT P1, RZ, R28, 0x7fffffff, RZ, 0xc0, !PT ;  /* 0x7fffffff1cff7812 */ /* 0x000fc8000782c0ff */
[----:B------:R-:W-:-:S13]  /*21c0*/  PLOP3.LUT P0, PT, P0, P1, PT, 0x2f, 0xf2 ;  /* 0x0000000000f2781c */ /* 0x000fda0000702577 */
[----:B------:R-:W-:Y:S05]  /*21d0*/  @P0 BRA `(.L_x_330) ;  /* 0x0000000400040947 */ /* 0x000fea0003800000 */
[----:B------:R-:W-:Y:S02]  /*21e0*/  ISETP.GE.AND P0, PT, R26, RZ, PT ;  /* 0x000000ff1a00720c */ /* 0x000fe40003f06270 */
[----:B------:R-:W-:-:S11]  /*21f0*/  ISETP.GE.AND P1, PT, R25, RZ, PT ;  /* 0x000000ff1900720c */ /* 0x000fd60003f26270 */
[----:B------:R-:W-:Y:S01]  /*2200*/  @P0 IMAD.MOV.U32 R30, RZ, RZ, RZ ;  /* 0x000000ffff1e0224 */ /* 0x000fe200078e00ff */
[----:B------:R-:W-:Y:S01]  /*2210*/  @!P0 MOV R30, 0xffffffc0 ;  /* 0xffffffc0001e8802 */ /* 0x000fe20000000f00 */
[----:B------:R-:W-:Y:S01]  /*2220*/  @!P0 FFMA R2, R2, 1.84467440737095516160e+19, RZ ;  /* 0x5f80000002028823 */ /* 0x000fe200000000ff */
[----:B------:R-:W-:Y:S02]  /*2230*/  @!P1 FFMA R28, R28, 1.84467440737095516160e+19, RZ ;  /* 0x5f8000001c1c9823 */ /* 0x000fe400000000ff */
[----:B------:R-:W-:-:S07]  /*2240*/  @!P1 IADD3 R30, PT, PT, R30, 0x40, RZ ;  /* 0x000000401e1e9810 */ /* 0x000fce0007ffe0ff */
.L_x_326:
[----:B------:R-:W-:Y:S01]  /*2250*/  LEA R26, R16, 0xc0800000, 0x17 ;  /* 0xc0800000101a7811 */ /* 0x000fe200078eb8ff */
[----:B------:R-:W-:Y:S01]  /*2260*/  BSSY.RECONVERGENT B2, `(.L_x_331) ;  /* 0x0000036000027945 */ /* 0x000fe20003800200 */
[----:B------:R-:W-:-:S03]  /*2270*/  IADD3 R27, PT, PT, R27, -0x7f, RZ ;  /* 0xffffff811b1b7810 */ /* 0x000fc60007ffe0ff */
[----:B------:R-:W-:Y:S02]  /*2280*/  IMAD.IADD R26, R28, 0x1, -R26 ;  /* 0x000000011c1a7824 */ /* 0x000fe400078e0a1a */
[C---:B------:R-:W-:Y:S01]  /*2290*/  IMAD R2, R27.reuse, -0x800000, R2 ;  /* 0xff8000001b027824 */ /* 0x040fe200078e0202 */
[----:B------:R-:W-:Y:S01]  /*22a0*/  IADD3 R27, PT, PT, R27, 0x7f, -R16 ;  /* 0x0000007f1b1b7810 */ /* 0x000fe20007ffe810 */
[----:B------:R0:W1:Y:S03]  /*22b0*/  MUFU.RCP R28, R26 ;  /* 0x0000001a001c7308 */ /* 0x0000660000001000 */
[----:B------:R-:W-:Y:S01]  /*22c0*/  IADD3 R30, PT, PT, R27, R30, RZ ;  /* 0x0000001e1b1e7210 */ /* 0x000fe20007ffe0ff */
[----:B0-----:R-:W-:-:S04]  /*22d0*/  FADD.FTZ R26, -R26, -RZ ;  /* 0x800000ff1a1a7221 */ /* 0x001fc80000010100 */
[----:B-1----:R-:W-:-:S04]  /*22e0*/  FFMA R25, R28, R26, 1 ;  /* 0x3f8000001c197423 */ /* 0x002fc8000000001a */
[----:B------:R-:W-:-:S04]  /*22f0*/  FFMA R25, R28, R25, R28 ;  /* 0x000000191c197223 */ /* 0x000fc8000000001c */
[----:B------:R-:W-:-:S04]  /*2300*/  FFMA R28, R2, R25, RZ ;  /* 0x00000019021c7223 */ /* 0x000fc800000000ff */
[----:B------:R-:W-:-:S04]  /*2310*/  FFMA R29, R26, R28, R2 ;  /* 0x0000001c1a1d7223 */ /* 0x000fc80000000002 */
[----:B------:R-:W-:-:S04]  /*2320*/  FFMA R29, R25, R29, R28 ;  /* 0x0000001d191d7223 */ /* 0x000fc8000000001c */
[----:B------:R-:W-:-:S04]  /*2330*/  FFMA R2, R26, R29, R2 ;  /* 0x0000001d1a027223 */ /* 0x000fc80000000002 */
[----:B------:R-:W-:-:S05]  /*2340*/  FFMA R26, R25, R2, R29 ;  /* 0x00000002191a7223 */ /* 0x000fca000000001d */
[----:B------:R-:W-:-:S04]  /*2350*/  SHF.R.U32.HI R16, RZ, 0x17, R26 ;  /* 0x00000017ff107819 */ /* 0x000fc8000001161a */
[----:B------:R-:W-:-:S05]  /*2360*/  LOP3.LUT R16, R16, 0xff, RZ, 0xc0, !PT ;  /* 0x000000ff10107812 */ /* 0x000fca00078ec0ff */
[----:B------:R-:W-:-:S05]  /*2370*/  IMAD.IADD R16, R16, 0x1, R30 ;  /* 0x0000000110107824 */ /* 0x000fca00078e021e */
[----:B------:R-:W-:-:S04]  /*2380*/  IADD3 R27, PT, PT, R16, -0x1, RZ ;  /* 0xffffffff101b7810 */ /* 0x000fc80007ffe0ff */
[----:B------:R-:W-:-:S13]  /*2390*/  ISETP.GE.U32.AND P0, PT, R27, 0xfe, PT ;  /* 0x000000fe1b00780c */ /* 0x000fda0003f06070 */
[----:B------:R-:W-:Y:S05]  /*23a0*/  @!P0 BRA `(.L_x_332) ;  /* 0x0000000000808947 */ /* 0x000fea0003800000 */
[----:B------:R-:W-:-:S13]  /*23b0*/  ISETP.GT.AND P0, PT, R16, 0xfe, PT ;  /* 0x000000fe1000780c */ /* 0x000fda0003f04270 */
[----:B------:R-:W-:Y:S05]  /*23c0*/  @P0 BRA `(.L_x_333) ;  /* 0x00000000006c0947 */ /* 0x000fea0003800000 */
[----:B------:R-:W-:-:S13]  /*23d0*/  ISETP.GE.AND P0, PT, R16, 0x1, PT ;  /* 0x000000011000780c */ /* 0x000fda0003f06270 */
[----:B------:R-:W-:Y:S05]  /*23e0*/  @P0 BRA `(.L_x_334) ;  /* 0x0000000000740947 */ /* 0x000fea0003800000 */
[----:B------:R-:W-:Y:S02]  /*23f0*/  ISETP.GE.AND P0, PT, R16, -0x18, PT ;  /* 0xffffffe81000780c */ /* 0x000fe40003f06270 */
[----:B------:R-:W-:-:S11]  /*2400*/  LOP3.LUT R26, R26, 0x80000000, RZ, 0xc0, !PT ;  /* 0x800000001a1a7812 */ /* 0x000fd600078ec0ff */
[----:B------:R-:W-:Y:S05]  /*2410*/  @!P0 BRA `(.L_x_334) ;  /* 0x0000000000688947 */ /* 0x000fea0003800000 */
[CCC-:B------:R-:W-:Y:S01]  /*2420*/  FFMA.RZ R27, R25.reuse, R2.reuse, R29.reuse ;  /* 0x00000002191b7223 */ /* 0x1c0fe2000000c01d */
[CCC-:B------:R-:W-:Y:S01]  /*2430*/  FFMA.RP R28, R25.reuse, R2.reuse, R29.reuse ;  /* 0x00000002191c7223 */ /* 0x1c0fe2000000801d */
[----:B------:R-:W-:Y:S01]  /*2440*/  FFMA.RM R25, R25, R2, R29 ;  /* 0x0000000219197223 */ /* 0x000fe2000000401d */
[C---:B------:R-:W-:Y:S02]  /*2450*/  IADD3 R2, PT, PT, R16.reuse, 0x20, RZ ;  /* 0x0000002010027810 */ /* 0x040fe40007ffe0ff */
[----:B------:R-:W-:Y:S02]  /*2460*/  LOP3.LUT R27, R27, 0x7fffff, RZ, 0xc0, !PT ;  /* 0x007fffff1b1b7812 */ /* 0x000fe400078ec0ff */
[C---:B------:R-:W-:Y:S02]  /*2470*/  ISETP.NE.AND P2, PT, R16.reuse, RZ, PT ;  /* 0x000000ff1000720c */ /* 0x040fe40003f45270 */
[----:B------:R-:W-:Y:S02]  /*2480*/  LOP3.LUT R27, R27, 0x800000, RZ, 0xfc, !PT ;  /* 0x008000001b1b7812 */ /* 0x000fe400078efcff */
[----:B------:R-:W-:Y:S01]  /*2490*/  ISETP.NE.AND P1, PT, R16, RZ, PT ;  /* 0x000000ff1000720c */ /* 0x000fe20003f25270 */
[----:B------:R-:W-:Y:S01]  /*24a0*/  IMAD.MOV R16, RZ, RZ, -R16 ;  /* 0x000000ffff107224 */ /* 0x000fe200078e0a10 */
[----:B------:R-:W-:-:S02]  /*24b0*/  SHF.L.U32 R2, R27, R2, RZ ;  /* 0x000000021b027219 */ /* 0x000fc400000006ff */
[----:B------:R-:W-:Y:S02]  /*24c0*/  FSETP.NEU.FTZ.AND P0, PT, R28, R25, PT ;  /* 0x000000191c00720b */ /* 0x000fe40003f1d000 */
[----:B------:R-:W-:Y:S02]  /*24d0*/  SEL R16, R16, RZ, P2 ;  /* 0x000000ff10107207 */ /* 0x000fe40001000000 */
[----:B------:R-:W-:Y:S02]  /*24e0*/  ISETP.NE.AND P1, PT, R2, RZ, P1 ;  /* 0x000000ff0200720c */ /* 0x000fe40000f25270 */
[----:B------:R-:W-:Y:S02]  /*24f0*/  SHF.R.U32.HI R27, RZ, R16, R27 ;  /* 0x00000010ff1b7219 */ /* 0x000fe4000001161b */
[----:B------:R-:W-:Y:S02]  /*2500*/  PLOP3.LUT P0, PT, P0, P1, PT, 0xf8, 0x8f ;  /* 0x00000000008f781c */ /* 0x000fe40000703f70 */
[----:B------:R-:W-:-:S02]  /*2510*/  SHF.R.U32.HI R16, RZ, 0x1, R27 ;  /* 0x00000001ff107819 */ /* 0x000fc4000001161b */
[----:B------:R-:W-:-:S04]  /*2520*/  SEL R2, RZ, 0x1, !P0 ;  /* 0x00000001ff027807 */ /* 0x000fc80004000000 */
[----:B------:R-:W-:-:S04]  /*2530*/  LOP3.LUT R2, R2, 0x1, R16, 0xf8, !PT ;  /* 0x0000000102027812 */ /* 0x000fc800078ef810 */
[----:B------:R-:W-:-:S04]  /*2540*/  LOP3.LUT R2, R2, R27, RZ, 0xc0, !PT ;  /* 0x0000001b02027212 */ /* 0x000fc800078ec0ff */
[----:B------:R-:W-:-:S04]  /*2550*/  IADD3 R2, PT, PT, R16, R2, RZ ;  /* 0x0000000210027210 */ /* 0x000fc80007ffe0ff */
[----:B------:R-:W-:Y:S01]  /*2560*/  LOP3.LUT R26, R2, R26, RZ, 0xfc, !PT ;  /* 0x0000001a021a7212 */ /* 0x000fe200078efcff */
[----:B------:R-:W-:Y:S06]  /*2570*/  BRA `(.L_x_334) ;  /* 0x0000000000107947 */ /* 0x000fec0003800000 */
.L_x_333:
[----:B------:R-:W-:-:S04]  /*2580*/  LOP3.LUT R26, R26, 0x80000000, RZ, 0xc0, !PT ;  /* 0x800000001a1a7812 */ /* 0x000fc800078ec0ff */
[----:B------:R-:W-:Y:S01]  /*2590*/  LOP3.LUT R26, R26, 0x7f800000, RZ, 0xfc, !PT ;  /* 0x7f8000001a1a7812 */ /* 0x000fe200078efcff */
[----:B------:R-:W-:Y:S06]  /*25a0*/  BRA `(.L_x_334) ;  /* 0x0000000000047947 */ /* 0x000fec0003800000 */
.L_x_332:
[----:B------:R-:W-:-:S07]  /*25b0*/  LEA R26, R30, R26, 0x17 ;  /* 0x0000001a1e1a7211 */ /* 0x000fce00078eb8ff */
.L_x_334:
[----:B------:R-:W-:Y:S05]  /*25c0*/  BSYNC.RECONVERGENT B2 ;  /* 0x0000000000027941 */ /* 0x000fea0003800200 */
.L_x_331:
[----:B------:R-:W-:Y:S01]  /*25d0*/  IMAD.MOV.U32 R2, RZ, RZ, R26 ;  /* 0x000000ffff027224 */ /* 0x000fe200078e001a */
[----:B------:R-:W-:Y:S06]  /*25e0*/  BRA `(.L_x_335) ;  /* 0x0000000000207947 */ /* 0x000fec0003800000 */
.L_x_330:
[----:B------:R-:W-:-:S04]  /*25f0*/  LOP3.LUT R2, R28, 0x80000000, R2, 0x48, !PT ;  /* 0x800000001c027812 */ /* 0x000fc800078e4802 */
[----:B------:R-:W-:Y:S01]  /*2600*/  LOP3.LUT R2, R2, 0x7f800000, RZ, 0xfc, !PT ;  /* 0x7f80000002027812 */ /* 0x000fe200078efcff */
[----:B------:R-:W-:Y:S06]  /*2610*/  BRA `(.L_x_335) ;  /* 0x0000000000147947 */ /* 0x000fec0003800000 */
.L_x_329:
[----:B------:R-:W-:Y:S01]  /*2620*/  LOP3.LUT R2, R28, 0x80000000, R2, 0x48, !PT ;  /* 0x800000001c027812 */ /* 0x000fe200078e4802 */
[----:B------:R-:W-:Y:S06]  /*2630*/  BRA `(.L_x_335) ;  /* 0x00000000000c7947 */ /* 0x000fec0003800000 */
.L_x_328:
[----:B------:R-:W0:Y:S01]  /*2640*/  MUFU.RSQ R2, -QNAN ;  /* 0xffc0000000027908 */ /* 0x000e220000001400 */
[----:B------:R-:W-:Y:S05]  /*2650*/  BRA `(.L_x_335) ;  /* 0x0000000000047947 */ /* 0x000fea0003800000 */
.L_x_327:
[----:B------:R-:W-:-:S07]  /*2660*/  FADD.FTZ R2, R2, R28 ;  /* 0x0000001c02027221 */ /* 0x000fce0000010000 */
.L_x_335:
[----:B------:R-:W-:Y:S05]  /*2670*/  BSYNC.RECONVERGENT B1 ;  /* 0x0000000000017941 */ /* 0x000fea0003800200 */
.L_x_325:
[----:B------:R-:W-:Y:S01]  /*2680*/  MOV R16, R17 ;  /* 0x0000001100107202 */ /* 0x000fe20000000f00 */
[----:B------:R-:W-:-:S04]  /*2690*/  HFMA2 R17, -RZ, RZ, 0, 0 ;  /* 0x00000000ff117431 */ /* 0x000fc800000001ff */
[----:B0-----:R-:W-:Y:S05]  /*26a0*/  RET.REL.NODEC R16 `(_Z15c_resids_kerneliiPK6float2iS1_iPfS2_b) ;  /* 0xffffffd810547950 */ /* 0x001fea0003c3ffff */
.L_x_336:
        /* <DEDUP_REMOVED lines=13> */
.L_x_464:


//--------------------- .text._Z29z_find_max_and_add_abs_scalarPdiP7double2S_ --------------------------
	.section	.text._Z29z_find_max_and_add_abs_scalarPdiP7double2S_,"ax",@progbits
	.align	128
        .global         _Z29z_find_max_and_add_abs_scalarPdiP7double2S_
        .type           _Z29z_find_max_and_add_abs_scalarPdiP7double2S_,@function
        .size           _Z29z_find_max_and_add_abs_scalarPdiP7double2S_,(.L_x_466 - _Z29z_find_max_and_add_abs_scalarPdiP7double2S_)
        .other          _Z29z_find_max_and_add_abs_scalarPdiP7double2S_,@"STO_CUDA_ENTRY STV_DEFAULT"
_Z29z_find_max_and_add_abs_scalarPdiP7double2S_:
.text._Z29z_find_max_and_add_abs_scalarPdiP7double2S_:
[----:B------:R-:W-:Y:S01]  /*0000*/  LDC R1, c[0x0][0x37c] ;  /* 0x0000df00ff017b82 */ /* 0x000fe20000000800 */
[----:B------:R-:W0:Y:S07]  /*0010*/  S2R R0, SR_TID.X ;  /* 0x0000000000007919 */ /* 0x000e2e0000002100 */
[----:B------:R-:W0:Y:S01]  /*0020*/  S2UR UR4, SR_CTAID.X ;  /* 0x00000000000479c3 */ /* 0x000e220000002500 */
[----:B------:R-:W1:Y:S01]  /*0030*/  LDCU UR5, c[0x0][0x388] ;  /* 0x00007100ff0577ac */ /* 0x000e620008000800 */
[----:B------:R-:W-:-:S02]  /*0040*/  IMAD.MOV.U32 R4, RZ, RZ, -0x1 ;  /* 0xffffffffff047424 */ /* 0x000fc400078e00ff */
[----:B------:R-:W-:Y:S01]  /*0050*/  IMAD.MOV.U32 R5, RZ, RZ, -0x100001 ;  /* 0xffefffffff057424 */ /* 0x000fe200078e00ff */
[----:B------:R-:W2:Y:S03]  /*0060*/  LDCU.64 UR16, c[0x0][0x358] ;  /* 0x00006b00ff1077ac */ /* 0x000ea60008000a00 */
[----:B------:R-:W0:Y:S02]  /*0070*/  LDC R3, c[0x0][0x360] ;  /* 0x0000d800ff037b82 */ /* 0x000e240000000800 */
[----:B0-----:R-:W-:-:S05]  /*0080*/  IMAD R3, R3, UR4, R0 ;  /* 0x0000000403037c24 */ /* 0x001fca000f8e0200 */
[----:B-1----:R-:W-:-:S13]  /*0090*/  ISETP.GE.AND P0, PT, R3, UR5, PT ;  /* 0x0000000503007c0c */ /* 0x002fda000bf06270 */
[----:B------:R-:W0:Y:S02]  /*00a0*/  @!P0 LDC.64 R6, c[0x0][0x380] ;  /* 0x0000e000ff068b82 */ /* 0x000e240000000a00 */
[----:B0-----:R-:W-:-:S05]  /*00b0*/  @!P0 IMAD.WIDE R6, R3, 0x8, R6 ;  /* 0x0000000803068825 */ /* 0x001fca00078e0206 */
[----:B--2---:R-:W2:Y:S01]  /*00c0*/  @!P0 LDG.E.64 R4, desc[UR16][R6.64] ;  /* 0x0000001006048981 */ /* 0x004ea2000c1e1b00 */
[----:B------:R-:W0:Y:S01]  /*00d0*/  S2UR UR5, SR_CgaCtaId ;  /* 0x00000000000579c3 */ /* 0x000e220000008800 */
[----:B------:R-:W-:Y:S01]  /*00e0*/  UMOV UR4, 0x400 ;  /* 0x0000040000047882 */ /* 0x000fe20000000000 */
[C---:B------:R-:W-:Y:S02]  /*00f0*/  ISETP.GT.U32.AND P1, PT, R0.reuse, 0x7f, PT ;  /* 0x0000007f0000780c */ /* 0x040fe40003f24070 */
[----:B------:R-:W-:Y:S01]  /*0100*/  ISETP.GT.U32.AND P0, PT, R0, 0x3f, PT ;  /* 0x0000003f0000780c */ /* 0x000fe20003f04070 */
[----:B0-----:R-:W-:-:S06]  /*0110*/  ULEA UR4, UR5, UR4, 0x18 ;  /* 0x0000000405047291 */ /* 0x001fcc000f8ec0ff */
[----:B------:R-:W-:-:S05]  /*0120*/  LEA R2, R0, UR4, 0x3 ;  /* 0x0000000400027c11 */ /* 0x000fca000f8e18ff */
[----:B--2---:R-:W-:Y:S01]  /*0130*/  STS.64 [R2], R4 ;  /* 0x0000000402007388 */ /* 0x004fe20000000a00 */
[----:B------:R-:W-:Y:S08]  /*0140*/  BAR.SYNC.DEFER_BLOCKING 0x0 ;  /* 0x0000000000007b1d */ /* 0x000ff00000010000 */
[----:B------:R-:W-:Y:S06]  /*0150*/  BAR.SYNC.DEFER_BLOCKING 0x0 ;  /* 0x0000000000007b1d */ /* 0x000fec0000010000 */
[----:B------:R-:W0:Y:S04]  /*0160*/  @!P1 LDS.64 R8, [R2] ;  /* 0x0000000002089984 */ /* 0x000e280000000a00 */
[----:B------:R-:W1:Y:S01]  /*0170*/  @!P1 LDS.64 R10, [R2+0x400] ;  /* 0x00040000020a9984 */ /* 0x000e620000000a00 */
[----:B0-----:R-:W-:Y:S01]  /*0180*/  @!P1 IMAD.MOV.U32 R3, RZ, RZ, R9 ;  /* 0x000000ffff039224 */ /* 0x001fe200078e0009 */
[----:B-1----:R-:W-:Y:S01]  /*0190*/  @!P1 DSETP.MAX.AND P2, P3, R8, R10, PT ;  /* 0x0000000a0800922a */ /* 0x002fe20003b4f000 */
[----:B------:R-:W-:-:S05]  /*01a0*/  @!P1 IMAD.MOV.U32 R6, RZ, RZ, R11 ;  /* 0x000000ffff069224 */ /* 0x000fca00078e000b */
[----:B------:R-:W-:Y:S02]  /*01b0*/  @!P1 FSEL R3, R3, R6, P2 ;  /* 0x0000000603039208 */ /* 0x000fe40001000000 */
[----:B------:R-:W-:Y:S02]  /*01c0*/  @!P1 LOP3.LUT R6, R6, 0x80000, RZ, 0xfc, !PT ;  /* 0x0008000006069812 */ /* 0x000fe400078efcff */
[----:B------:R-:W-:Y:S02]  /*01d0*/  @!P1 SEL R4, R8, R10, P2 ;  /* 0x0000000a08049207 */ /* 0x000fe40001000000 */
[----:B------:R-:W-:-:S05]  /*01e0*/  @!P1 SEL R5, R6, R3, P3 ;  /* 0x0000000306059207 */ /* 0x000fca0001800000 */
[----:B------:R-:W-:Y:S01]  /*01f0*/  @!P1 STS.64 [R2], R4 ;  /* 0x0000000402009388 */ /* 0x000fe20000000a00 */
[----:B------:R-:W-:Y:S01]  /*0200*/  BAR.SYNC.DEFER_BLOCKING 0x0 ;  /* 0x0000000000007b1d */ /* 0x000fe20000010000 */
[----:B------:R-:W-:-:S05]  /*0210*/  ISETP.GT.U32.AND P1, PT, R0, 0x1f, PT ;  /* 0x0000001f0000780c */ /* 0x000fca0003f24070 */
        /* <DEDUP_REMOVED lines=59> */
[----:B------:R-:W-:-:S05]  /*05d0*/  ISETP.NE.AND P0, PT, R0, RZ, PT ;  /* 0x000000ff0000720c */ /* 0x000fca0003f05270 */
        /* <DEDUP_REMOVED lines=10> */
[----:B------:R-:W-:Y:S06]  /*0680*/  BAR.SYNC.DEFER_BLOCKING 0x0 ;  /* 0x0000000000007b1d */ /* 0x000fec0000010000 */
[----:B------:R-:W0:Y:S02]  /*0690*/  @!P0 LDS.128 R8, [UR4] ;  /* 0x00000004ff088984 */ /* 0x000e240008000c00 */
[----:B0-----:R-:W-:Y:S01]  /*06a0*/  @!P0 DSETP.MAX.AND P1, P2, R8, R10, PT ;  /* 0x0000000a0800822a */ /* 0x001fe20003a2f000 */
[----:B------:R-:W-:-:S02]  /*06b0*/  @!P0 IMAD.MOV.U32 R0, RZ, RZ, R9 ;  /* 0x000000ffff008224 */ /* 0x000fc400078e0009 */
[----:B------:R-:W-:-:S03]  /*06c0*/  @!P0 IMAD.MOV.U32 R3, RZ, RZ, R11 ;  /* 0x000000ffff038224 */ /* 0x000fc600078e000b */
[----:B------:R-:W-:Y:S02]  /*06d0*/  @!P0 SEL R6, R8, R10, P1 ;  /* 0x0000000a08068207 */ /* 0x000fe40000800000 */
[----:B------:R-:W-:Y:S02]  /*06e0*/  @!P0 FSEL R0, R0, R3, P1 ;  /* 0x0000000300008208 */ /* 0x000fe40000800000 */
[----:B------:R-:W-:-:S04]  /*06f0*/  @!P0 LOP3.LUT R3, R3, 0x80000, RZ, 0xfc, !PT ;  /* 0x0008000003038812 */ /* 0x000fc800078efcff */
[----:B------:R-:W-:-:S05]  /*0700*/  @!P0 SEL R7, R3, R0, P2 ;  /* 0x0000000003078207 */ /* 0x000fca0001000000 */
[----:B------:R0:W-:Y:S01]  /*0710*/  @!P0 STS.64 [UR4], R6 ;  /* 0x00000006ff008988 */ /* 0x0001e20008000a04 */
[----:B------:R-:W-:Y:S06]  /*0720*/  BAR.SYNC.DEFER_BLOCKING 0x0 ;  /* 0x0000000000007b1d */ /* 0x000fec0000010000 */
[----:B------:R-:W-:Y:S05]  /*0730*/  @P0 EXIT ;  /* 0x000000000000094d */ /* 0x000fea0003800000 */
[----:B------:R-:W0:Y:S02]  /*0740*/  LDC.64 R4, c[0x0][0x390] ;  /* 0x0000e400ff047b82 */ /* 0x000e240000000a00 */
[----:B0-----:R-:W2:Y:S01]  /*0750*/  LDG.E.128 R4, desc[UR16][R4.64] ;  /* 0x0000001004047981 */ /* 0x001ea2000c1e1d00 */
[----:B------:R-:W-:Y:S01]  /*0760*/  IMAD.MOV.U32 R2, RZ, RZ, 0x1 ;  /* 0x00000001ff027424 */ /* 0x000fe200078e00ff */
[----:B--2---:R-:W-:Y:S02]  /*0770*/  DADD R12, -RZ, |R4| ;  /* 0x00000000ff0c7229 */ /* 0x004fe40000000504 */
[--C-:B------:R-:W-:Y:S02]  /*0780*/  DADD R14, -RZ, |R6|.reuse ;  /* 0x00000000ff0e7229 */ /* 0x100fe40000000506 */
[----:B------:R-:W-:-:S08]  /*0790*/  DSETP.GT.AND P0, PT, |R4|, |R6|, PT ;  /* 0x400000060400722a */ /* 0x000fd00003f04200 */
[----:B------:R-:W-:-:S04]  /*07a0*/  FSEL R0, R13, R15, P0 ;  /* 0x0000000f0d007208 */ /* 0x000fc80000000000 */
[----:B------:R-:W-:Y:S02]  /*07b0*/  R2UR UR9, R0 ;  /* 0x00000000000972ca */ /* 0x000fe400000e0000 */
[----:B------:R-:W-:-:S04]  /*07c0*/  FSEL R0, R12, R14, P0 ;  /* 0x0000000e0c007208 */ /* 0x000fc80000000000 */
[----:B------:R-:W-:Y:S02]  /*07d0*/  R2UR UR8, R0 ;  /* 0x00000000000872ca */ /* 0x000fe400000e0000 */
[----:B------:R-:W-:Y:S02]  /*07e0*/  FSEL R0, R14, R12, P0 ;  /* 0x0000000c0e007208 */ /* 0x000fe40000000000 */
[----:B------:R-:W-:Y:S02]  /*07f0*/  FSEL R12, R15, R13, P0 ;  /* 0x0000000d0f0c7208 */ /* 0x000fe40000000000 */
[----:B------:R-:W-:Y:S01]  /*0800*/  R2UR UR6, R0 ;  /* 0x00000000000672ca */ /* 0x000fe200000e0000 */
[----:B------:R-:W0:Y:S01]  /*0810*/  MUFU.RCP64H R3, UR9 ;  /* 0x0000000900037d08 */ /* 0x000e220008001800 */
[----:B------:R-:W-:Y:S01]  /*0820*/  IMAD.U32 R11, RZ, RZ, UR9 ;  /* 0x00000009ff0b7e24 */ /* 0x000fe2000f8e00ff */
[----:B------:R-:W-:-:S04]  /*0830*/  R2UR UR7, R12 ;  /* 0x000000000c0772ca */ /* 0x000fc800000e0000 */
[----:B------:R-:W-:-:S06]  /*0840*/  IMAD.U32 R10, RZ, RZ, UR8 ;  /* 0x00000008ff0a7e24 */ /* 0x000fcc000f8e00ff */
[----:B0-----:R-:W-:-:S08]  /*0850*/  DFMA R8, -R10, R2, 1 ;  /* 0x3ff000000a08742b */ /* 0x001fd00000000102 */
[----:B------:R-:W-:-:S08]  /*0860*/  DFMA R8, R8, R8, R8 ;  /* 0x000000080808722b */ /* 0x000fd00000000008 */
[----:B------:R-:W-:-:S08]  /*0870*/  DFMA R8, R2, R8, R2 ;  /* 0x000000080208722b */ /* 0x000fd00000000002 */
[----:B------:R-:W-:-:S08]  /*0880*/  DFMA R2, -R10, R8, 1 ;  /* 0x3ff000000a02742b */ /* 0x000fd00000000108 */
[----:B------:R-:W-:Y:S01]  /*0890*/  DFMA R2, R8, R2, R8 ;  /* 0x000000020802722b */ /* 0x000fe20000000008 */
[----:B------:R-:W0:Y:S07]  /*08a0*/  LDS.64 R8, [UR4] ;  /* 0x00000004ff087984 */ /* 0x000e2e0008000a00 */
[----:B------:R-:W-:-:S08]  /*08b0*/  DMUL R12, R2, UR6 ;  /* 0x00000006020c7c28 */ /* 0x000fd00008000000 */
[----:B------:R-:W-:-:S08]  /*08c0*/  DFMA R14, -R10, R12, UR6 ;  /* 0x000000060a0e7e2b */ /* 0x000fd0000800010c */
[----:B------:R-:W-:Y:S01]  /*08d0*/  DFMA R2, R2, R14, R12 ;  /* 0x0000000e0202722b */ /* 0x000fe2000000000c */
[----:B------:R-:W-:-:S05]  /*08e0*/  IMAD.U32 R12, RZ, RZ, UR7 ;  /* 0x00000007ff0c7e24 */ /* 0x000fca000f8e00ff */
[----:B------:R-:W-:-:S04]  /*08f0*/  FSETP.GEU.AND P1, PT, |R12|, 6.5827683646048100446e-37, PT ;  /* 0x036000000c00780b */ /* 0x000fc80003f2e200 */
[----:B------:R-:W-:-:S05]  /*0900*/  FFMA R0, RZ, UR9, R3 ;  /* 0x00000009ff007c23 */ /* 0x000fca0008000003 */
[----:B------:R-:W-:-:S13]  /*0910*/  FSETP.GT.AND P0, PT, |R0|, 1.469367938527859385e-39, PT ;  /* 0x001000000000780b */ /* 0x000fda0003f04200 */
[----:B0-----:R-:W-:Y:S05]  /*0920*/  @P0 BRA P1, `(.L_x_337) ;  /* 0x0000000000100947 */ /* 0x001fea0000800000 */
[----:B------:R-:W-:-:S07]  /*0930*/  MOV R0, 0x950 ;  /* 0x0000095000007802 */ /* 0x000fce0000000f00 */
[----:B------:R-:W-:Y:S05]  /*0940*/  CALL.REL.NOINC `($__internal_10_$__cuda_sm20_div_rn_f64_full) ;  /* 0x0000000000ec7944 */ /* 0x000fea0003c00000 */
[----:B------:R-:W-:Y:S02]  /*0950*/  IMAD.U32 R2, RZ, RZ, UR4 ;  /* 0x00000004ff027e24 */ /* 0x000fe4000f8e00ff */
[----:B------:R-:W-:-:S07]  /*0960*/  IMAD.U32 R3, RZ, RZ, UR5 ;  /* 0x00000005ff037e24 */ /* 0x000fce000f8e00ff */
.L_x_337:
[----:B------:R-:W-:Y:S01]  /*0970*/  DFMA R2, R2, R2, 1 ;  /* 0x3ff000000202742b */ /* 0x000fe20000000002 */
[----:B------:R-:W-:Y:S02]  /*0980*/  IMAD.MOV.U32 R16, RZ, RZ, 0x0 ;  /* 0x00000000ff107424 */ /* 0x000fe400078e00ff */
        /* <DEDUP_REMOVED lines=15> */
[----:B------:R-:W-:-:S07]  /*0a80*/  MOV R0, 0xaa0 ;  /* 0x00000aa000007802 */ /* 0x000fce0000000f00 */
[----:B------:R-:W-:Y:S05]  /*0a90*/  CALL.REL.NOINC `($__internal_11_$__cuda_sm20_dsqrt_rn_f64_mediumpath_v1) ;  /* 0x00000008008c7944 */ /* 0x000fea0003c00000 */
.L_x_338:
[----:B------:R-:W0:Y:S02]  /*0aa0*/  LDC.64 R2, c[0x0][0x398] ;  /* 0x0000e600ff027b82 */ /* 0x000e240000000a00 */
[----:B0-----:R0:W5:Y:S01]  /*0ab0*/  LDG.E.64 R12, desc[UR16][R2.64] ;  /* 0x00000010020c7981 */ /* 0x001162000c1e1b00 */
[----:B------:R-:W-:Y:S01]  /*0ac0*/  DSETP.MAX.AND P0, P1, R10, UR6, PT ;  /* 0x000000060a007e2a */ /* 0x000fe2000b90f000 */
[----:B------:R-:W-:Y:S01]  /*0ad0*/  IMAD.MOV.U32 R0, RZ, RZ, R11 ;  /* 0x000000ffff007224 */ /* 0x000fe200078e000b */
[----:B------:R-:W-:Y:S01]  /*0ae0*/  UMOV UR4, UR7 ;  /* 0x0000000700047c82 */ /* 0x000fe20008000000 */
[----:B------:R-:W-:Y:S01]  /*0af0*/  DADD R6, |R4|, |R6| ;  /* 0x0000000004067229 */ /* 0x000fe20000000606 */
[----:B------:R-:W-:Y:S01]  /*0b00*/  UMOV UR5, 0x7fefffff ;  /* 0x7fefffff00057882 */ /* 0x000fe20000000000 */
[----:B------:R-:W-:Y:S01]  /*0b10*/  DMUL R16, R10, R16 ;  /* 0x000000100a107228 */ /* 0x000fe20000000000 */
[----:B------:R-:W-:Y:S01]  /*0b20*/  FSEL R15, R0, UR4, P0 ;  /* 0x00000004000f7c08 */ /* 0x000fe20008000000 */
[----:B------:R-:W-:Y:S01]  /*0b30*/  IMAD.U32 R0, RZ, RZ, UR4 ;  /* 0x00000004ff007e24 */ /* 0x000fe2000f8e00ff */
[----:B------:R-:W-:-:S06]  /*0b40*/  UMOV UR4, 0xffffffff ;  /* 0xffffffff00047882 */ /* 0x000fcc0000000000 */
[----:B------:R-:W-:Y:S01]  /*0b50*/  @P1 LOP3.LUT R15, R0, 0x80000, RZ, 0xfc, !PT ;  /* 0x00080000000f1812 */ /* 0x000fe200078efcff */
[----:B------:R-:W-:Y:S01]  /*0b60*/  IMAD.MOV.U32 R0, RZ, RZ, R10 ;  /* 0x000000ffff007224 */ /* 0x000fe200078e000a */
[----:B------:R-:W-:-:S03]  /*0b70*/  DSETP.NEU.AND P1, PT, R10, RZ, PT ;  /* 0x000000ff0a00722a */ /* 0x000fc60003f2d000 */
[----:B------:R-:W-:Y:S01]  /*0b80*/  IMAD.MOV.U32 R5, RZ, RZ, R15 ;  /* 0x000000ffff057224 */ /* 0x000fe200078e000f */
[----:B------:R-:W-:Y:S02]  /*0b90*/  SEL R4, R0, UR6, P0 ;  /* 0x0000000600047c07 */ /* 0x000fe40008000000 */
[----:B------:R-:W-:-:S04]  /*0ba0*/  FSEL R17, R7, R17, !P1 ;  /* 0x0000001107117208 */ /* 0x000fc80004800000 */
[----:B------:R-:W-:Y:S01]  /*0bb0*/  DSETP.GT.AND P0, PT, R4, UR4, PT ;  /* 0x0000000404007e2a */ /* 0x000fe2000bf04000 */
[----:B------:R-:W-:-:S05]  /*0bc0*/  FSEL R5, R6, R16, !P1 ;  /* 0x0000001006057208 */ /* 0x000fca0004800000 */
[----:B------:R-:W-:Y:S02]  /*0bd0*/  FSEL R4, R6, R5, P0 ;  /* 0x0000000506047208 */ /* 0x000fe40000000000 */
[----:B------:R-:W-:-:S06]  /*0be0*/  FSEL R5, R7, R17, P0 ;  /* 0x0000001107057208 */ /* 0x000fcc0000000000 */
[----:B0-----:R-:W-:-:S11]  /*0bf0*/  DADD R4, R8, R4 ;  /* 0x0000000008047229 */ /* 0x001fd60000000004 */
.L_x_339:
[----:B-----5:R-:W-:Y:S01]  /*0c00*/  DSETP.MAX.AND P0, P1, R4, R12, PT ;  /* 0x0000000c0400722a */ /* 0x020fe2000390f000 */
[----:B------:R-:W-:Y:S01]  /*0c10*/  IMAD.MOV.U32 R0, RZ, RZ, R5 ;  /* 0x000000ffff007224 */ /* 0x000fe200078e0005 */
[----:B------:R-:W-:Y:S05]  /*0c20*/  YIELD ;  /* 0x0000000000007946 */ /* 0x000fea0003800000 */
[----:B------:R-:W-:Y:S02]  /*0c30*/  IMAD.MOV.U32 R9, RZ, RZ, R13 ;  /* 0x000000ffff097224 */ /* 0x000fe400078e000d */
[----:B------:R-:W-:-:S03]  /*0c40*/  IMAD.MOV.U32 R7, RZ, RZ, R12 ;  /* 0x000000ffff077224 */ /* 0x000fc600078e000c */
[----:B------:R-:W-:Y:S01]  /*0c50*/  FSEL R15, R0, R9, P0 ;  /* 0x00000009000f7208 */ /* 0x000fe20000000000 */
[----:B------:R-:W-:Y:S01]  /*0c60*/  IMAD.MOV.U32 R0, RZ, RZ, R4 ;  /* 0x000000ffff007224 */ /* 0x000fe200078e0004 */
[----:B------:R-:W-:-:S04]  /*0c70*/  @P1 LOP3.LUT R15, R9, 0x80000, RZ, 0xfc, !PT ;  /* 0x00080000090f1812 */ /* 0x000fc800078efcff */
[----:B------:R-:W-:-:S06]  /*0c80*/  SEL R14, R0, R7, P0 ;  /* 0x00000007000e7207 */ /* 0x000fcc0000000000 */
[----:B------:R-:W2:Y:S02]  /*0c90*/  ATOMG.E.CAS.64.STRONG.GPU PT, R14, [R2], R12, R14 ;  /* 0x0000000c020e73a9 */ /* 0x000ea400001ee50e */
[----:B--2---:R-:W-:Y:S01]  /*0ca0*/  ISETP.NE.U32.AND P0, PT, R12, R14, PT ;  /* 0x0000000e0c00720c */ /* 0x004fe20003f05070 */
[----:B------:R-:W-:-:S03]  /*0cb0*/  IMAD.MOV.U32 R12, RZ, RZ, R14 ;  /* 0x000000ffff0c7224 */ /* 0x000fc600078e000e */
[----:B------:R-:W-:Y:S01]  /*0cc0*/  ISETP.NE.AND.EX P0, PT, R13, R15, PT, P0 ;  /* 0x0000000f0d00720c */ /* 0x000fe20003f05300 */
[----:B------:R-:W-:-:S12]  /*0cd0*/  IMAD.MOV.U32 R13, RZ, RZ, R15 ;  /* 0x000000ffff0d7224 */ /* 0x000fd800078e000f */
[----:B------:R-:W-:Y:S05]  /*0ce0*/  @P0 BRA `(.L_x_339) ;  /* 0xfffffffc00c40947 */ /* 0x000fea000383ffff */
[----:B------:R-:W-:Y:S05]  /*0cf0*/  EXIT ;  /* 0x000000000000794d */ /* 0x000fea0003800000 */
        .weak           $__internal_10_$__cuda_sm20_div_rn_f64_full
        .type           $__internal_10_$__cuda_sm20_div_rn_f64_full,@function
        .size           $__internal_10_$__cuda_sm20_div_rn_f64_full,($__internal_11_$__cuda_sm20_dsqrt_rn_f64_mediumpath_v1 - $__internal_10_$__cuda_sm20_div_rn_f64_full)
$__internal_10_$__cuda_sm20_div_rn_f64_full:
[----:B------:R-:W-:Y:S01]  /*0d00*/  IMAD.U32 R2, RZ, RZ, UR9 ;  /* 0x00000009ff027e24 */ /* 0x000fe2000f8e00ff */
[----:B------:R-:W-:Y:S02]  /*0d10*/  ULOP3.LUT UR10, UR9, 0x800fffff, URZ, 0xc0, !UPT ;  /* 0x800fffff090a7892 */ /* 0x000fe4000f8ec0ff */
[----:B------:R-:W-:Y:S01]  /*0d20*/  IMAD.U32 R3, RZ, RZ, UR9 ;  /* 0x00000009ff037e24 */ /* 0x000fe2000f8e00ff */
[----:B------:R-:W-:Y:S01]  /*0d30*/  ULOP3.LUT UR4, UR9, 0x7ff00000, URZ, 0xc0, !UPT ;  /* 0x7ff0000009047892 */ /* 0x000fe2000f8ec0ff */
[----:B------:R-:W-:Y:S01]  /*0d40*/  FSETP.GEU.AND P0, PT, |R2|, 1.469367938527859385e-39, PT ;  /* 0x001000000200780b */ /* 0x000fe20003f0e200 */
[----:B------:R-:W-:Y:S01]  /*0d50*/  IMAD.U32 R2, RZ, RZ, UR8 ;  /* 0x00000008ff027e24 */ /* 0x000fe2000f8e00ff */
[----:B------:R-:W-:Y:S02]  /*0d60*/  ULOP3.LUT UR11, UR10, 0x3ff00000, URZ, 0xfc, !UPT ;  /* 0x3ff000000a0b7892 */ /* 0x000fe4000f8efcff */
[----:B------:R-:W-:Y:S01]  /*0d70*/  ULOP3.LUT UR5, UR7, 0x7ff00000, URZ, 0xc0, !UPT ;  /* 0x7ff0000007057892 */ /* 0x000fe2000f8ec0ff */
[----:B------:R-:W-:Y:S01]  /*0d80*/  UMOV UR10, UR8 ;  /* 0x00000008000a7c82 */ /* 0x000fe20008000000 */
[----:B------:R-:W-:-:S02]  /*0d90*/  UMOV UR14, 0x1ca00000 ;  /* 0x1ca00000000e7882 */ /* 0x000fc40000000000 */
[----:B------:R-:W-:-:S03]  /*0da0*/  UISETP.GE.U32.AND UP1, UPT, UR5, UR4, UPT ;  /* 0x000000040500728c */ /* 0x000fc6000bf26070 */
[----:B------:R-:W-:Y:S01]  /*0db0*/  UMOV UR13, UR5 ;  /* 0x00000005000d7c82 */ /* 0x000fe20008000000 */
[----:B------:R-:W-:Y:S01]  /*0dc0*/  USEL UR12, UR14, 0x63400000, !UP1 ;  /* 0x634000000e0c7887 */ /* 0x000fe2000c800000 */
[----:B------:R-:W-:Y:S01]  /*0dd0*/  VOTEU.ANY UP0, P0 ;  /* 0x0000000000ff7886 */ /* 0x000fe20000000100 */
[----:B------:R-:W-:Y:S02]  /*0de0*/  PLOP3.LUT P0, PT, PT, PT, UP0, 0x80, 0x8 ;  /* 0x000000000008781c */ /* 0x000fe40003f0f008 */
[----:B------:R-:W-:-:S11]  /*0df0*/  ULOP3.LUT UR12, UR12, 0x800fffff, UR7, 0xf8, !UPT ;  /* 0x800fffff0c0c7892 */ /* 0x000fd6000f8ef807 */
[----:B------:R-:W-:-:S10]  /*0e00*/  @!P0 DMUL R2, R2, 8.98846567431157953865e+307 ;  /* 0x7fe0000002028828 */ /* 0x000fd40000000000 */
[----:B------:R-:W-:Y:S02]  /*0e10*/  @!P0 R2UR UR19, R3 ;  /* 0x00000000031382ca */ /* 0x000fe400000e0000 */
[----:B------:R-:W-:Y:S01]  /*0e20*/  @!P0 R2UR UR18, R2 ;  /* 0x00000000021282ca */ /* 0x000fe200000e0000 */
[----:B------:R-:W-:-:S10]  /*0e30*/  IMAD.MOV.U32 R2, RZ, RZ, 0x1 ;  /* 0x00000001ff027424 */ /* 0x000fd400078e00ff */
[----:B------:R-:W-:Y:S02]  /*0e40*/  @!UP0 UMOV UR11, UR19 ;  /* 0x00000013000b8c82 */ /* 0x000fe40008000000 */
[----:B------:R-:W0:Y:S01]  /*0e50*/  MUFU.RCP64H R3, UR11 ;  /* 0x0000000b00037d08 */ /* 0x000e220008001800 */
[----:B------:R-:W-:Y:S01]  /*0e60*/  @!UP0 UMOV UR10, UR18 ;  /* 0x00000012000a8c82 */ /* 0x000fe20008000000 */
[----:B------:R-:W-:Y:S02]  /*0e70*/  IMAD.U32 R13, RZ, RZ, UR11 ;  /* 0x0000000bff0d7e24 */ /* 0x000fe4000f8e00ff */
[----:B------:R-:W-:Y:S02]  /*0e80*/  IMAD.U32 R12, RZ, RZ, UR10 ;  /* 0x0000000aff0c7e24 */ /* 0x000fe4000f8e00ff */
[----:B------:R-:W-:Y:S02]  /*0e90*/  IMAD.U32 R14, RZ, RZ, UR10 ;  /* 0x0000000aff0e7e24 */ /* 0x000fe4000f8e00ff */
[----:B------:R-:W-:-:S02]  /*0ea0*/  IMAD.U32 R15, RZ, RZ, UR11 ;  /* 0x0000000bff0f7e24 */ /* 0x000fc4000f8e00ff */
[----:B0-----:R-:W-:-:S08]  /*0eb0*/  DFMA R12, R2, -R12, 1 ;  /* 0x3ff00000020c742b */ /* 0x001fd0000000080c */
[----:B------:R-:W-:-:S08]  /*0ec0*/  DFMA R12, R12, R12, R12 ;  /* 0x0000000c0c0c722b */ /* 0x000fd0000000000c */
[----:B------:R-:W-:Y:S01]  /*0ed0*/  DFMA R12, R2, R12, R2 ;  /* 0x0000000c020c722b */ /* 0x000fe20000000002 */
[----:B------:R-:W-:Y:S02]  /*0ee0*/  IMAD.U32 R2, RZ, RZ, UR7 ;  /* 0x00000007ff027e24 */ /* 0x000fe4000f8e00ff */
[----:B------:R-:W-:Y:S02]  /*0ef0*/  IMAD.U32 R3, RZ, RZ, UR7 ;  /* 0x00000007ff037e24 */ /* 0x000fe4000f8e00ff */
[----:B------:R-:W-:Y:S01]  /*0f00*/  IMAD.U32 R3, RZ, RZ, UR12 ;  /* 0x0000000cff037e24 */ /* 0x000fe2000f8e00ff */
[----:B------:R-:W-:Y:S02]  /*0f10*/  FSETP.GEU.AND P0, PT, |R2|, 1.469367938527859385e-39, PT ;  /* 0x001000000200780b */ /* 0x000fe40003f0e200 */
[----:B------:R-:W-:Y:S01]  /*0f20*/  DFMA R14, R12, -R14, 1 ;  /* 0x3ff000000c0e742b */ /* 0x000fe2000000080e */
[----:B------:R-:W-:-:S07]  /*0f30*/  IMAD.U32 R2, RZ, RZ, UR6 ;  /* 0x00000006ff027e24 */ /* 0x000fce000f8e00ff */
[----:B------:R-:W-:-:S03]  /*0f40*/  DFMA R14, R12, R14, R12 ;  /* 0x0000000e0c0e722b */ /* 0x000fc6000000000c */
[----:B------:R-:W-:Y:S08]  /*0f50*/  @P0 BRA `(.L_x_340) ;  /* 0x0000000000340947 */ /* 0x000ff00003800000 */
[----:B------:R-:W-:Y:S01]  /*0f60*/  ULOP3.LUT UR12, UR9, 0x7ff00000, URZ, 0xc0, !UPT ;  /* 0x7ff00000090c7892 */ /* 0x000fe2000f8ec0ff */
[----:B------:R-:W-:-:S03]  /*0f70*/  IMAD.MOV.U32 R12, RZ, RZ, RZ ;  /* 0x000000ffff0c7224 */ /* 0x000fc600078e00ff */
[----:B------:R-:W-:-:S04]  /*0f80*/  UISETP.GE.U32.AND UP1, UPT, UR5, UR12, UPT ;  /* 0x0000000c0500728c */ /* 0x000fc8000bf26070 */
[----:B------:R-:W-:-:S04]  /*0f90*/  USEL UR12, UR14, 0x63400000, !UP1 ;  /* 0x634000000e0c7887 */ /* 0x000fc8000c800000 */
[----:B------:R-:W-:-:S04]  /*0fa0*/  ULOP3.LUT UR12, UR12, 0x80000000, UR7, 0xf8, !UPT ;  /* 0x800000000c0c7892 */ /* 0x000fc8000f8ef807 */
[----:B------:R-:W-:-:S06]  /*0fb0*/  ULOP3.LUT UR12, UR12, 0x100000, URZ, 0xfc, !UPT ;  /* 0x001000000c0c7892 */ /* 0x000fcc000f8efcff */
[----:B------:R-:W-:-:S06]  /*0fc0*/  IMAD.U32 R13, RZ, RZ, UR12 ;  /* 0x0000000cff0d7e24 */ /* 0x000fcc000f8e00ff */
[----:B------:R-:W-:-:S10]  /*0fd0*/  DFMA R2, R2, 2, -R12 ;  /* 0x400000000202782b */ /* 0x000fd4000000080c */
[----:B------:R-:W-:Y:S02]  /*0fe0*/  R2UR UR20, R2 ;  /* 0x00000000021472ca */ /* 0x000fe400000e0000 */
[----:B------:R-:W-:-:S11]  /*0ff0*/  R2UR UR21, R3 ;  /* 0x00000000031572ca */ /* 0x000fd600000e0000 */
[----:B------:R-:W-:Y:S02]  /*1000*/  IMAD.U32 R2, RZ, RZ, UR20 ;  /* 0x00000014ff027e24 */ /* 0x000fe4000f8e00ff */
[----:B------:R-:W-:Y:S01]  /*1010*/  IMAD.U32 R3, RZ, RZ, UR21 ;  /* 0x00000015ff037e24 */ /* 0x000fe2000f8e00ff */
[----:B------:R-:W-:-:S12]  /*1020*/  ULOP3.LUT UR13, UR21, 0x7ff00000, URZ, 0xc0, !UPT ;  /* 0x7ff00000150d7892 */ /* 0x000fd8000f8ec0ff */
.L_x_340:
[----:B------:R-:W-:Y:S01]  /*1030*/  UMOV UR12, UR4 ;  /* 0x00000004000c7c82 */ /* 0x000fe20008000000 */
[----:B------:R-:W-:Y:S01]  /*1040*/  @!UP0 ULOP3.LUT UR12, UR19, 0x7ff00000, URZ, 0xc0, !UPT ;  /* 0x7ff00000130c8892 */ /* 0x000fe2000f8ec0ff */
[----:B------:R-:W-:Y:S01]  /*1050*/  DMUL R12, R14, R2 ;  /* 0x000000020e0c7228 */ /* 0x000fe20000000000 */
[----:B------:R-:W-:Y:S02]  /*1060*/  UIADD3 UR4, UPT, UPT, UR13, -0x1, URZ ;  /* 0xffffffff0d047890 */ /* 0x000fe4000fffe0ff */
[----:B------:R-:W-:Y:S02]  /*1070*/  UIADD3 UR15, UPT, UPT, UR12, -0x1, URZ ;  /* 0xffffffff0c0f7890 */ /* 0x000fe4000fffe0ff */
[----:B------:R-:W-:-:S03]  /*1080*/  UISETP.GT.U32.AND UP0, UPT, UR4, 0x7feffffe, UPT ;  /* 0x7feffffe0400788c */ /* 0x000fc6000bf04070 */
[----:B------:R-:W-:Y:S01]  /*1090*/  DFMA R16, R12, -UR10, R2 ;  /* 0x8000000a0c107c2b */ /* 0x000fe20008000002 */
[----:B------:R-:W-:-:S07]  /*10a0*/  UISETP.GT.U32.OR UP0, UPT, UR15, 0x7feffffe, UP0 ;  /* 0x7feffffe0f00788c */ /* 0x000fce0008704470 */
[----:B------:R-:W-:Y:S02]  /*10b0*/  DFMA R12, R14, R16, R12 ;  /* 0x000000100e0c722b */ /* 0x000fe4000000000c */
[----:B------:R-:W-:Y:S09]  /*10c0*/  BRA.U UP0, `(.L_x_341) ;  /* 0x0000000100907547 */ /* 0x000ff2000b800000 */
[----:B------:R-:W-:Y:S01]  /*10d0*/  ULOP3.LUT UR4, UR9, 0x7ff00000, URZ, 0xc0, !UPT ;  /* 0x7ff0000009047892 */ /* 0x000fe2000f8ec0ff */
[----:B------:R-:W-:-:S03]  /*10e0*/  IMAD.U32 R14, RZ, RZ, UR5 ;  /* 0x00000005ff0e7e24 */ /* 0x000fc6000f8e00ff */
[----:B------:R-:W-:Y:S02]  /*10f0*/  UISETP.GE.U32.AND UP0, UPT, UR5, UR4, UPT ;  /* 0x000000040500728c */ /* 0x000fe4000bf06070 */
[----:B------:R-:W-:Y:S02]  /*1100*/  IMAD.U32 R15, RZ, RZ, UR4 ;  /* 0x00000004ff0f7e24 */ /* 0x000fe4000f8e00ff */
[----:B------:R-:W-:-:S03]  /*1110*/  USEL UR14, UR14, 0x63400000, !UP0 ;  /* 0x634000000e0e7887 */ /* 0x000fc6000c000000 */
[----:B------:R-:W-:-:S04]  /*1120*/  VIADDMNMX R14, R14, -R15, 0xb9600000, !PT ;  /* 0xb96000000e0e7446 */ /* 0x000fc8000780090f */
[----:B------:R-:W-:-:S05]  /*1130*/  VIMNMX R14, PT, PT, R14, 0x46a00000, PT ;  /* 0x46a000000e0e7848 */ /* 0x000fca0003fe0100 */
[----:B------:R-:W-:Y:S02]  /*1140*/  VIADD R16, R14, -UR14 ;  /* 0x8000000e0e107c36 */ /* 0x000fe40008000000 */
[----:B------:R-:W-:Y:S02]  /*1150*/  IMAD.MOV.U32 R14, RZ, RZ, RZ ;  /* 0x000000ffff0e7224 */ /* 0x000fe400078e00ff */
[----:B------:R-:W-:-:S06]  /*1160*/  VIADD R15, R16, 0x7fe00000 ;  /* 0x7fe00000100f7836 */ /* 0x000fcc0000000000 */
[----:B------:R-:W-:-:S10]  /*1170*/  DMUL R18, R12, R14 ;  /* 0x0000000e0c127228 */ /* 0x000fd40000000000 */
[----:B------:R-:W-:Y:S02]  /*1180*/  R2UR UR5, R19 ;  /* 0x00000000130572ca */ /* 0x000fe400000e0000 */
[----:B------:R-:W-:-:S11]  /*1190*/  R2UR UR4, R18 ;  /* 0x00000000120472ca */ /* 0x000fd600000e0000 */
[----:B------:R-:W-:-:S05]  /*11a0*/  IMAD.U32 R17, RZ, RZ, UR5 ;  /* 0x00000005ff117e24 */ /* 0x000fca000f8e00ff */
[----:B------:R-:W-:-:S13]  /*11b0*/  FSETP.GTU.AND P0, PT, |R17|, 1.469367938527859385e-39, PT ;  /* 0x001000001100780b */ /* 0x000fda0003f0c200 */
[----:B------:R-:W-:Y:S05]  /*11c0*/  @P0 BRA `(.L_x_342) ;  /* 0x0000000000b40947 */ /* 0x000fea0003800000 */
[----:B------:R-:W-:Y:S01]  /*11d0*/  DFMA R2, R12, -UR10, R2 ;  /* 0x8000000a0c027c2b */ /* 0x000fe20008000002 */
[----:B------:R-:W-:-:S09]  /*11e0*/  IMAD.MOV.U32 R14, RZ, RZ, RZ ;  /* 0x000000ffff0e7224 */ /* 0x000fd200078e00ff */
[----:B------:R-:W-:Y:S02]  /*11f0*/  R2UR UR11, R3 ;  /* 0x00000000030b72ca */ /* 0x000fe400000e0000 */
[----:B------:R-:W-:-:S11]  /*1200*/  R2UR UR10, R2 ;  /* 0x00000000020a72ca */ /* 0x000fd600000e0000 */
[----:B------:R-:W-:Y:S01]  /*1210*/  FSETP.NEU.AND P0, PT, RZ, UR11, PT ;  /* 0x0000000bff007c0b */ /* 0x000fe2000bf0d000 */
[----:B------:R-:W-:-:S06]  /*1220*/  ULOP3.LUT UR8, UR11, 0x80000000, UR9, 0x48, !UPT ;  /* 0x800000000b087892 */ /* 0x000fcc000f8e4809 */
[----:B------:R-:W-:-:S06]  /*1230*/  LOP3.LUT R15, R15, UR8, RZ, 0xfc, !PT ;  /* 0x000000080f0f7c12 */ /* 0x000fcc000f8efcff */
[----:B------:R-:W-:Y:S05]  /*1240*/  @!P0 BRA `(.L_x_342) ;  /* 0x0000000000948947 */ /* 0x000fea0003800000 */
[----:B------:R-:W-:Y:S02]  /*1250*/  IMAD.MOV R3, RZ, RZ, -R16 ;  /* 0x000000ffff037224 */ /* 0x000fe400078e0a10 */
[----:B------:R-:W-:-:S06]  /*1260*/  IMAD.MOV.U32 R2, RZ, RZ, RZ ;  /* 0x000000ffff027224 */ /* 0x000fcc00078e00ff */
[----:B------:R-:W-:Y:S02]  /*1270*/  DFMA R2, -R2, UR4, R12 ;  /* 0x0000000402027c2b */ /* 0x000fe4000800010c */
[----:B------:R-:W-:-:S04]  /*1280*/  DMUL.RP R12, R12, R14 ;  /* 0x0000000e0c0c7228 */ /* 0x000fc80000008000 */
[----:B------:R-:W-:-:S04]  /*1290*/  IADD3 R2, PT, PT, -R16, -0x43300000, RZ ;  /* 0xbcd0000010027810 */ /* 0x000fc80007ffe1ff */
[----:B------:R-:W-:Y:S02]  /*12a0*/  FSETP.NEU.AND P0, PT, |R3|, R2, PT ;  /* 0x000000020300720b */ /* 0x000fe40003f0d200 */
[----:B------:R-:W-:Y:S02]  /*12b0*/  LOP3.LUT R2, R13, UR8, RZ, 0x3c, !PT ;  /* 0x000000080d027c12 */ /* 0x000fe4000f8e3cff */
[----:B------:R-:W-:Y:S02]  /*12c0*/  FSEL R12, R12, UR4, !P0 ;  /* 0x000000040c0c7c08 */ /* 0x000fe4000c000000 */
[----:B------:R-:W-:Y:S02]  /*12d0*/  FSEL R2, R2, UR5, !P0 ;  /* 0x0000000502027c08 */ /* 0x000fe4000c000000 */
[----:B------:R-:W-:Y:S02]  /*12e0*/  R2UR UR4, R12 ;  /* 0x000000000c0472ca */ /* 0x000fe400000e0000 */
[----:B------:R-:W-:Y:S01]  /*12f0*/  R2UR UR5, R2 ;  /* 0x00000000020572ca */ /* 0x000fe200000e0000 */
[----:B------:R-:W-:-:S14]  /*1300*/  BRA `(.L_x_342) ;  /* 0x0000000000647947 */ /* 0x000fdc0003800000 */
.L_x_341:
[----:B------:R-:W-:Y:S02]  /*1310*/  IMAD.U32 R2, RZ, RZ, UR6 ;  /* 0x00000006ff027e24 */ /* 0x000fe4000f8e00ff */
[----:B------:R-:W-:-:S06]  /*1320*/  IMAD.U32 R3, RZ, RZ, UR7 ;  /* 0x00000007ff037e24 */ /* 0x000fcc000f8e00ff */
[----:B------:R-:W-:-:S14]  /*1330*/  DSETP.NAN.AND P0, PT, R2, UR6, PT ;  /* 0x0000000602007e2a */ /* 0x000fdc000bf08000 */
[----:B------:R-:W-:Y:S05]  /*1340*/  @P0 BRA `(.L_x_343) ;  /* 0x00000000004c0947 */ /* 0x000fea0003800000 */
[----:B------:R-:W-:Y:S02]  /*1350*/  IMAD.U32 R2, RZ, RZ, UR8 ;  /* 0x00000008ff027e24 */ /* 0x000fe4000f8e00ff */
[----:B------:R-:W-:-:S06]  /*1360*/  IMAD.U32 R3, RZ, RZ, UR9 ;  /* 0x00000009ff037e24 */ /* 0x000fcc000f8e00ff */
[----:B------:R-:W-:-:S14]  /*1370*/  DSETP.NAN.AND P0, PT, R2, UR8, PT ;  /* 0x0000000802007e2a */ /* 0x000fdc000bf08000 */
[----:B------:R-:W-:Y:S05]  /*1380*/  @P0 BRA `(.L_x_344) ;  /* 0x0000000000300947 */ /* 0x000fea0003800000 */
[----:B------:R-:W-:Y:S01]  /*1390*/  UISETP.NE.AND UP0, UPT, UR13, UR12, UPT ;  /* 0x0000000c0d00728c */ /* 0x000fe2000bf05270 */
[----:B------:R-:W-:Y:S01]  /*13a0*/  UMOV UR4, 0x0 ;  /* 0x0000000000047882 */ /* 0x000fe20000000000 */
[----:B------:R-:W-:-:S07]  /*13b0*/  UMOV UR5, 0xfff80000 ;  /* 0xfff8000000057882 */ /* 0x000fce0000000000 */
[----:B------:R-:W-:Y:S05]  /*13c0*/  BRA.U !UP0, `(.L_x_342) ;  /* 0x0000000108347547 */ /* 0x000fea000b800000 */
[----:B------:R-:W-:Y:S02]  /*13d0*/  UISETP.NE.AND UP0, UPT, UR13, 0x7ff00000, UPT ;  /* 0x7ff000000d00788c */ /* 0x000fe4000bf05270 */
[----:B------:R-:W-:Y:S02]  /*13e0*/  ULOP3.LUT UR5, UR7, 0x80000000, UR9, 0x48, !UPT ;  /* 0x8000000007057892 */ /* 0x000fe4000f8e4809 */
[----:B------:R-:W-:-:S11]  /*13f0*/  UISETP.EQ.OR UP0, UPT, UR12, URZ, !UP0 ;  /* 0x000000ff0c00728c */ /* 0x000fd6000c702670 */
[----:B------:R-:W-:Y:S01]  /*1400*/  @UP0 ULOP3.LUT UR8, UR5, 0x7ff00000, URZ, 0xfc, !UPT ;  /* 0x7ff0000005080892 */ /* 0x000fe2000f8efcff */
[----:B------:R-:W-:Y:S01]  /*1410*/  @!UP0 UMOV UR4, URZ ;  /* 0x000000ff00048c82 */ /* 0x000fe20008000000 */
[----:B------:R-:W-:-:S05]  /*1420*/  @UP0 UMOV UR4, URZ ;  /* 0x000000ff00040c82 */ /* 0x000fca0008000000 */
[----:B------:R-:W-:Y:S01]  /*1430*/  @UP0 UMOV UR5, UR8 ;  /* 0x0000000800050c82 */ /* 0x000fe20008000000 */
[----:B------:R-:W-:Y:S05]  /*1440*/  BRA `(.L_x_342) ;  /* 0x0000000000147947 */ /* 0x000fea0003800000 */
.L_x_344:
[----:B------:R-:W-:Y:S01]  /*1450*/  ULOP3.LUT UR5, UR9, 0x80000, URZ, 0xfc, !UPT ;  /* 0x0008000009057892 */ /* 0x000fe2000f8efcff */
[----:B------:R-:W-:Y:S01]  /*1460*/  UMOV UR4, UR8 ;  /* 0x0000000800047c82 */ /* 0x000fe20008000000 */
[----:B------:R-:W-:Y:S10]  /*1470*/  BRA `(.L_x_342) ;  /* 0x0000000000087947 */ /* 0x000ff40003800000 */
.L_x_343:
[----:B------:R-:W-:Y:S01]  /*1480*/  ULOP3.LUT UR5, UR7, 0x80000, URZ, 0xfc, !UPT ;  /* 0x0008000007057892 */ /* 0x000fe2000f8efcff */
[----:B------:R-:W-:-:S11]  /*1490*/  UMOV UR4, UR6 ;  /* 0x0000000600047c82 */ /* 0x000fd60008000000 */
.L_x_342:
[----:B------:R-:W-:Y:S02]  /*14a0*/  IMAD.MOV.U32 R2, RZ, RZ, R0 ;  /* 0x000000ffff027224 */ /* 0x000fe400078e0000 */
[----:B------:R-:W-:-:S04]  /*14b0*/  IMAD.MOV.U32 R3, RZ, RZ, 0x0 ;  /* 0x00000000ff037424 */ /* 0x000fc800078e00ff */
[----:B------:R-:W-:Y:S05]  /*14c0*/  RET.REL.NODEC R2 `(_Z29z_find_max_and_add_abs_scalarPdiP7double2S_) ;  /* 0xffffffe802cc7950 */ /* 0x000fea0003c3ffff */
        .weak           $__internal_11_$__cuda_sm20_dsqrt_rn_f64_mediumpath_v1
        .type           $__internal_11_$__cuda_sm20_dsqrt_rn_f64_mediumpath_v1,@function
        .size           $__internal_11_$__cuda_sm20_dsqrt_rn_f64_mediumpath_v1,(.L_x_466 - $__internal_11_$__cuda_sm20_dsqrt_rn_f64_mediumpath_v1)
$__internal_11_$__cuda_sm20_dsqrt_rn_f64_mediumpath_v1:
[----:B------:R-:W-:Y:S01]  /*14d0*/  ISETP.GE.U32.AND P0, PT, R12, -0x3400000, PT ;  /* 0xfcc000000c00780c */ /* 0x000fe20003f06070 */
[----:B------:R-:W-:Y:S02]  /*14e0*/  IMAD.MOV.U32 R12, RZ, RZ, R2 ;  /* 0x000000ffff0c7224 */ /* 0x000fe400078e0002 */
[----:B------:R-:W-:Y:S02]  /*14f0*/  IMAD.MOV.U32 R13, RZ, RZ, R3 ;  /* 0x000000ffff0d7224 */ /* 0x000fe400078e0003 */
[----:B------:R-:W-:Y:S02]  /*1500*/  IMAD.MOV.U32 R18, RZ, RZ, R20 ;  /* 0x000000ffff127224 */ /* 0x000fe400078e0014 */
[----:B------:R-:W-:Y:S02]  /*1510*/  IMAD.MOV.U32 R2, RZ, RZ, R22 ;  /* 0x000000ffff027224 */ /* 0x000fe400078e0016 */
[----:B------:R-:W-:-:S04]  /*1520*/  IMAD.MOV.U32 R3, RZ, RZ, R23 ;  /* 0x000000ffff037224 */ /* 0x000fc800078e0017 */
        /* <DEDUP_REMOVED lines=9> */
.L_x_345:
        /* <DEDUP_REMOVED lines=9> */
[----:B------:R-:W-:Y:S02]  /*1650*/  IMAD.MOV.U32 R16, RZ, RZ, 0x0 ;  /* 0x00000000ff107424 */ /* 0x000fe400078e00ff */
[----:B------:R-:W-:Y:S02]  /*1660*/  IMAD.MOV.U32 R12, RZ, RZ, RZ ;  /* 0x000000ffff0c7224 */ /* 0x000fe400078e00ff */
[----:B------:R-:W-:Y:S01]  /*1670*/  IMAD.MOV.U32 R17, RZ, RZ, 0x3fd80000 ;  /* 0x3fd80000ff117424 */ /* 0x000fe200078e00ff */
[----:B------:R-:W0:Y:S03]  /*1680*/  MUFU.RSQ64H R13, R3 ;  /* 0x00000003000d7308 */ /* 0x000e260000001c00 */
        /* <DEDUP_REMOVED lines=11> */
.L_x_347:
[----:B------:R-:W-:-:S11]  /*1740*/  DADD R2, R12, R12 ;  /* 0x000000000c027229 */ /* 0x000fd6000000000c */
.L_x_346:
[----:B------:R-:W-:Y:S02]  /*1750*/  IMAD.MOV.U32 R16, RZ, RZ, R2 ;  /* 0x000000ffff107224 */ /* 0x000fe400078e0002 */
[----:B------:R-:W-:Y:S02]  /*1760*/  IMAD.MOV.U32 R17, RZ, RZ, R3 ;  /* 0x000000ffff117224 */ /* 0x000fe400078e0003 */
[----:B------:R-:W-:Y:S02]  /*1770*/  IMAD.MOV.U32 R2, RZ, RZ, R0 ;  /* 0x000000ffff027224 */ /* 0x000fe400078e0000 */
[----:B------:R-:W-:-:S04]  /*1780*/  IMAD.MOV.U32 R3, RZ, RZ, 0x0 ;  /* 0x00000000ff037424 */ /* 0x000fc800078e00ff */
[----:B------:R-:W-:Y:S05]  /*1790*/  RET.REL.NODEC R2 `(_Z29z_find_max_and_add_abs_scalarPdiP7double2S_) ;  /* 0xffffffe802187950 */ /* 0x000fea0003c3ffff */
.L_x_348:
        /* <DEDUP_REMOVED lines=14> */
.L_x_466:


//--------------------- .text._Z29c_find_max_and_add_abs_scalarPfiP6float2S_ --------------------------
	.section	.text._Z29c_find_max_and_add_abs_scalarPfiP6float2S_,"ax",@progbits
	.align	128
        .global         _Z29c_find_max_and_add_abs_scalarPfiP6float2S_
        .type           _Z29c_find_max_and_add_abs_scalarPfiP6float2S_,@function
        .size           _Z29c_find_max_and_add_abs_scalarPfiP6float2S_,(.L_x_468 - _Z29c_find_max_and_add_abs_scalarPfiP6float2S_)
        .other          _Z29c_find_max_and_add_abs_scalarPfiP6float2S_,@"STO_CUDA_ENTRY STV_DEFAULT"
_Z29c_find_max_and_add_abs_scalarPfiP6float2S_:
.text._Z29c_find_max_and_add_abs_scalarPfiP6float2S_:
[----:B------:R-:W-:Y:S01]  /*0000*/  LDC R1, c[0x0][0x37c] ;  /* 0x0000df00ff017b82 */ /* 0x000fe20000000800 */
[----:B------:R-:W0:Y:S07]  /*0010*/  S2R R6, SR_TID.X ;  /* 0x0000000000067919 */ /* 0x000e2e0000002100 */
[----:B------:R-:W0:Y:S01]  /*0020*/  S2UR UR4, SR_CTAID.X ;  /* 0x00000000000479c3 */ /* 0x000e220000002500 */
[----:B------:R-:W1:Y:S01]  /*0030*/  LDCU UR5, c[0x0][0x388] ;  /* 0x00007100ff0577ac */ /* 0x000e620008000800 */
[----:B------:R-:W-:Y:S01]  /*0040*/  IMAD.MOV.U32 R0, RZ, RZ, -0x800001 ;  /* 0xff7fffffff007424 */ /* 0x000fe200078e00ff */
[----:B------:R-:W2:Y:S05]  /*0050*/  LDCU.64 UR6, c[0x0][0x358] ;  /* 0x00006b00ff0677ac */ /* 0x000eaa0008000a00 */
[----:B------:R-:W0:Y:S02]  /*0060*/  LDC R5, c[0x0][0x360] ;  /* 0x0000d800ff057b82 */ /* 0x000e240000000800 */
[----:B0-----:R-:W-:-:S05]  /*0070*/  IMAD R5, R5, UR4, R6 ;  /* 0x0000000405057c24 */ /* 0x001fca000f8e0206 */
[----:B-1----:R-:W-:-:S13]  /*0080*/  ISETP.GE.AND P0, PT, R5, UR5, PT ;  /* 0x0000000505007c0c */ /* 0x002fda000bf06270 */
[----:B------:R-:W0:Y:S02]  /*0090*/  @!P0 LDC.64 R2, c[0x0][0x380] ;  /* 0x0000e000ff028b82 */ /* 0x000e240000000a00 */
[----:B0-----:R-:W-:-:S05]  /*00a0*/  @!P0 IMAD.WIDE R2, R5, 0x4, R2 ;  /* 0x0000000405028825 */ /* 0x001fca00078e0202 */
[----:B--2---:R-:W2:Y:S01]  /*00b0*/  @!P0 LDG.E R0, desc[UR6][R2.64] ;  /* 0x0000000602008981 */ /* 0x004ea2000c1e1900 */
[----:B------:R-:W0:Y:S01]  /*00c0*/  S2UR UR5, SR_CgaCtaId ;  /* 0x00000000000579c3 */ /* 0x000e220000008800 */
[----:B------:R-:W-:Y:S01]  /*00d0*/  UMOV UR4, 0x400 ;  /* 0x0000040000047882 */ /* 0x000fe20000000000 */
[C---:B------:R-:W-:Y:S02]  /*00e0*/  ISETP.GT.U32.AND P0, PT, R6.reuse, 0x7f, PT ;  /* 0x0000007f0600780c */ /* 0x040fe40003f04070 */
[----:B------:R-:W-:Y:S01]  /*00f0*/  ISETP.GT.U32.AND P1, PT, R6, 0x3f, PT ;  /* 0x0000003f0600780c */ /* 0x000fe20003f24070 */
[----:B0-----:R-:W-:-:S06]  /*0100*/  ULEA UR4, UR5, UR4, 0x18 ;  /* 0x0000000405047291 */ /* 0x001fcc000f8ec0ff */
[----:B------:R-:W-:-:S05]  /*0110*/  LEA R5, R6, UR4, 0x2 ;  /* 0x0000000406057c11 */ /* 0x000fca000f8e10ff */
[----:B--2---:R-:W-:Y:S01]  /*0120*/  STS [R5], R0 ;  /* 0x0000000005007388 */ /* 0x004fe20000000800 */
[----:B------:R-:W-:Y:S08]  /*0130*/  BAR.SYNC.DEFER_BLOCKING 0x0 ;  /* 0x0000000000007b1d */ /* 0x000ff00000010000 */
[----:B------:R-:W-:Y:S06]  /*0140*/  BAR.SYNC.DEFER_BLOCKING 0x0 ;  /* 0x0000000000007b1d */ /* 0x000fec0000010000 */
[----:B------:R-:W-:Y:S04]  /*0150*/  @!P0 LDS R4, [R5] ;  /* 0x0000000005048984 */ /* 0x000fe80000000800 */
[----:B------:R-:W0:Y:S02]  /*0160*/  @!P0 LDS R7, [R5+0x200] ;  /* 0x0002000005078984 */ /* 0x000e240000000800 */
[----:B0-----:R-:W-:-:S05]  /*0170*/  @!P0 FMNMX R4, R4, R7, !PT ;  /* 0x0000000704048209 */ /* 0x001fca0007800000 */
[----:B------:R-:W-:Y:S01]  /*0180*/  @!P0 STS [R5], R4 ;  /* 0x0000000405008388 */ /* 0x000fe20000000800 */
[----:B------:R-:W-:Y:S01]  /*0190*/  BAR.SYNC.DEFER_BLOCKING 0x0 ;  /* 0x0000000000007b1d */ /* 0x000fe20000010000 */
[----:B------:R-:W-:-:S05]  /*01a0*/  ISETP.GT.U32.AND P0, PT, R6, 0x1f, PT ;  /* 0x0000001f0600780c */ /* 0x000fca0003f04070 */
        /* <DEDUP_REMOVED lines=29> */
[----:B------:R-:W-:-:S05]  /*0380*/  ISETP.NE.AND P1, PT, R6, RZ, PT ;  /* 0x000000ff0600720c */ /* 0x000fca0003f25270 */
[----:B------:R-:W-:Y:S04]  /*0390*/  @!P0 LDS R3, [R5] ;  /* 0x0000000005038984 */ /* 0x000fe80000000800 */
[----:B------:R-:W0:Y:S02]  /*03a0*/  @!P0 LDS R4, [R5+0x8] ;  /* 0x0000080005048984 */ /* 0x000e240000000800 */
[----:B0-----:R-:W-:-:S05]  /*03b0*/  @!P0 FMNMX R4, R3, R4, !PT ;  /* 0x0000000403048209 */ /* 0x001fca0007800000 */
[----:B------:R-:W-:Y:S01]  /*03c0*/  @!P0 STS [R5], R4 ;  /* 0x0000000405008388 */ /* 0x000fe20000000800 */
[----:B------:R-:W-:Y:S06]  /*03d0*/  BAR.SYNC.DEFER_BLOCKING 0x0 ;  /* 0x0000000000007b1d */ /* 0x000fec0000010000 */
[----:B------:R-:W0:Y:S02]  /*03e0*/  @!P1 LDS.64 R2, [UR4] ;  /* 0x00000004ff029984 */ /* 0x000e240008000a00 */
[----:B0-----:R-:W-:-:S05]  /*03f0*/  @!P1 FMNMX R2, R2, R3, !PT ;  /* 0x0000000302029209 */ /* 0x001fca0007800000 */
[----:B------:R0:W-:Y:S01]  /*0400*/  @!P1 STS [UR4], R2 ;  /* 0x00000002ff009988 */ /* 0x0001e20008000804 */
[----:B------:R-:W-:Y:S06]  /*0410*/  BAR.SYNC.DEFER_BLOCKING 0x0 ;  /* 0x0000000000007b1d */ /* 0x000fec0000010000 */
[----:B------:R-:W-:Y:S05]  /*0420*/  @P1 EXIT ;  /* 0x000000000000194d */ /* 0x000fea0003800000 */
[----:B------:R-:W1:Y:S01]  /*0430*/  LDC.64 R4, c[0x0][0x390] ;  /* 0x0000e400ff047b82 */ /* 0x000e620000000a00 */
[----:B------:R-:W2:Y:S04]  /*0440*/  LDS R6, [UR4] ;  /* 0x00000004ff067984 */ /* 0x000ea80008000800 */
[----:B-1----:R-:W3:Y:S02]  /*0450*/  LDG.E.64 R4, desc[UR6][R4.64] ;  /* 0x0000000604047981 */ /* 0x002ee4000c1e1b00 */
[----:B---3--:R-:W-:-:S04]  /*0460*/  FSETP.GT.AND P0, PT, |R4|, |R5|, PT ;  /* 0x400000050400720b */ /* 0x008fc80003f04200 */
[----:B------:R-:W-:Y:S02]  /*0470*/  FSEL R3, |R4|, |R5|, P0 ;  /* 0x4000000504037208 */ /* 0x000fe40000000200 */
[----:B------:R-:W-:Y:S02]  /*0480*/  FSEL R0, |R5|, |R4|, P0 ;  /* 0x4000000405007208 */ /* 0x000fe40000000200 */
[----:B0-----:R-:W0:Y:S08]  /*0490*/  MUFU.RCP R2, R3 ;  /* 0x0000000300027308 */ /* 0x001e300000001000 */
[----:B------:R-:W1:Y:S01]  /*04a0*/  FCHK P0, R0, R3 ;  /* 0x0000000300007302 */ /* 0x000e620000000000 */
[----:B0-----:R-:W-:-:S04]  /*04b0*/  FFMA R7, -R3, R2, 1 ;  /* 0x3f80000003077423 */ /* 0x001fc80000000102 */
[----:B------:R-:W-:-:S04]  /*04c0*/  FFMA R7, R2, R7, R2 ;  /* 0x0000000702077223 */ /* 0x000fc80000000002 */
[----:B------:R-:W-:-:S04]  /*04d0*/  FFMA R2, R0, R7, RZ ;  /* 0x0000000700027223 */ /* 0x000fc800000000ff */
[----:B------:R-:W-:-:S04]  /*04e0*/  FFMA R8, -R3, R2, R0 ;  /* 0x0000000203087223 */ /* 0x000fc80000000100 */
[----:B------:R-:W-:Y:S01]  /*04f0*/  FFMA R2, R7, R8, R2 ;  /* 0x0000000807027223 */ /* 0x000fe20000000002 */
[----:B-12---:R-:W-:Y:S06]  /*0500*/  @!P0 BRA `(.L_x_349) ;  /* 0x0000000000088947 */ /* 0x006fec0003800000 */
[----:B------:R-:W-:-:S07]  /*0510*/  MOV R8, 0x530 ;  /* 0x0000053000087802 */ /* 0x000fce0000000f00 */
[----:B------:R-:W-:Y:S05]  /*0520*/  CALL.REL.NOINC `($__internal_13_$__cuda_sm3x_div_rn_noftz_f32_slowpath) ;  /* 0x0000000000d07944 */ /* 0x000fea0003c00000 */
.L_x_349:
[----:B------:R-:W-:-:S04]  /*0530*/  FFMA R7, R2, R2, 1 ;  /* 0x3f80000002077423 */ /* 0x000fc80000000002 */
[----:B------:R-:W-:Y:S01]  /*0540*/  VIADD R2, R7, 0xf3000000 ;  /* 0xf300000007027836 */ /* 0x000fe20000000000 */
[----:B------:R0:W1:Y:S04]  /*0550*/  MUFU.RSQ R8, R7 ;  /* 0x0000000700087308 */ /* 0x0000680000001400 */
[----:B------:R-:W-:-:S13]  /*0560*/  ISETP.GT.U32.AND P0, PT, R2, 0x727fffff, PT ;  /* 0x727fffff0200780c */ /* 0x000fda0003f04070 */
[----:B01----:R-:W-:Y:S05]  /*0570*/  @!P0 BRA `(.L_x_350) ;  /* 0x0000000000108947 */ /* 0x003fea0003800000 */
[----:B------:R-:W-:-:S07]  /*0580*/  MOV R10, 0x5a0 ;  /* 0x000005a0000a7802 */ /* 0x000fce0000000f00 */
[----:B------:R-:W-:Y:S05]  /*0590*/  CALL.REL.NOINC `($__internal_12_$__cuda_sm20_sqrt_rn_f32_slowpath) ;  /* 0x0000000000587944 */ /* 0x000fea0003c00000 */
[----:B------:R-:W-:Y:S01]  /*05a0*/  IMAD.MOV.U32 R2, RZ, RZ, R7 ;  /* 0x000000ffff027224 */ /* 0x000fe200078e0007 */
[----:B------:R-:W-:Y:S06]  /*05b0*/  BRA `(.L_x_351) ;  /* 0x0000000000107947 */ /* 0x000fec0003800000 */
.L_x_350:
[----:B------:R-:W-:Y:S01]  /*05c0*/  FMUL.FTZ R2, R7, R8 ;  /* 0x0000000807027220 */ /* 0x000fe20000410000 */
[----:B------:R-:W-:-:S03]  /*05d0*/  FMUL.FTZ R8, R8, 0.5 ;  /* 0x3f00000008087820 */ /* 0x000fc60000410000 */
[----:B------:R-:W-:-:S04]  /*05e0*/  FFMA R7, -R2, R2, R7 ;  /* 0x0000000202077223 */ /* 0x000fc80000000107 */
[----:B------:R-:W-:-:S07]  /*05f0*/  FFMA R2, R7, R8, R2 ;  /* 0x0000000807027223 */ /* 0x000fce0000000002 */
.L_x_351:
[----:B------:R-:W0:Y:S02]  /*0600*/  LDC.64 R8, c[0x0][0x398] ;  /* 0x0000e600ff087b82 */ /* 0x000e240000000a00 */
[----:B0-----:R0:W5:Y:S01]  /*0610*/  LDG.E R10, desc[UR6][R8.64] ;  /* 0x00000006080a7981 */ /* 0x001162000c1e1900 */
[C---:B------:R-:W-:Y:S01]  /*0620*/  FMNMX R0, R3.reuse, R0, !PT ;  /* 0x0000000003007209 */ /* 0x040fe20007800000 */
[----:B------:R-:W-:Y:S01]  /*0630*/  FADD R5, |R4|, |R5| ;  /* 0x4000000504057221 */ /* 0x000fe20000000200 */
[C---:B------:R-:W-:Y:S01]  /*0640*/  FMUL R2, R3.reuse, R2 ;  /* 0x0000000203027220 */ /* 0x040fe20000400000 */
[----:B------:R-:W-:Y:S02]  /*0650*/  FSETP.NEU.AND P1, PT, R3, RZ, PT ;  /* 0x000000ff0300720b */ /* 0x000fe40003f2d000 */
[----:B------:R-:W-:-:S13]  /*0660*/  FSETP.GT.AND P0, PT, R0, 3.40282346638528859812e+38, PT ;  /* 0x7f7fffff0000780b */ /* 0x000fda0003f04000 */
[----:B------:R-:W-:-:S05]  /*0670*/  @!P0 FSEL R5, R5, R2, !P1 ;  /* 0x0000000205058208 */ /* 0x000fca0004800000 */
[----:B0-----:R-:W-:-:S07]  /*0680*/  FADD R5, R6, R5 ;  /* 0x0000000506057221 */ /* 0x001fce0000000000 */
.L_x_352:
[----:B-----5:R-:W-:Y:S01]  /*0690*/  FMNMX R11, R5, R10, !PT ;  /* 0x0000000a050b7209 */ /* 0x020fe20007800000 */
[----:B------:R-:W-:Y:S05]  /*06a0*/  YIELD ;  /* 0x0000000000007946 */ /* 0x000fea0003800000 */
[----:B------:R-:W2:Y:S02]  /*06b0*/  ATOMG.E.CAS.STRONG.GPU PT, R11, [R8], R10, R11 ;  /* 0x0000000a080b73a9 */ /* 0x000ea400001ee10b */
[----:B--2---:R-:W-:Y:S01]  /*06c0*/  ISETP.NE.AND P0, PT, R10, R11, PT ;  /* 0x0000000b0a00720c */ /* 0x004fe20003f05270 */
[----:B------:R-:W-:-:S12]  /*06d0*/  IMAD.MOV.U32 R10, RZ, RZ, R11 ;  /* 0x000000ffff0a7224 */ /* 0x000fd800078e000b */
[----:B------:R-:W-:Y:S05]  /*06e0*/  @P0 BRA `(.L_x_352) ;  /* 0xfffffffc00e80947 */ /* 0x000fea000383ffff */
[----:B------:R-:W-:Y:S05]  /*06f0*/  EXIT ;  /* 0x000000000000794d */ /* 0x000fea0003800000 */
        .weak           $__internal_12_$__cuda_sm20_sqrt_rn_f32_slowpath
        .type           $__internal_12_$__cuda_sm20_sqrt_rn_f32_slowpath,@function
        .size           $__internal_12_$__cuda_sm20_sqrt_rn_f32_slowpath,($__internal_13_$__cuda_sm3x_div_rn_noftz_f32_slowpath - $__internal_12_$__cuda_sm20_sqrt_rn_f32_slowpath)
$__internal_12_$__cuda_sm20_sqrt_rn_f32_slowpath:
[----:B------:R-:W-:-:S13]  /*0700*/  LOP3.LUT P0, RZ, R7, 0x7fffffff, RZ, 0xc0, !PT ;  /* 0x7fffffff07ff7812 */ /* 0x000fda000780c0ff */
[----:B------:R-:W-:Y:S05]  /*0710*/  @!P0 BRA `(.L_x_353) ;  /* 0x0000000000488947 */ /* 0x000fea0003800000 */
[----:B------:R-:W-:Y:S01]  /*0720*/  FSETP.GEU.FTZ.AND P0, PT, R7, RZ, PT ;  /* 0x000000ff0700720b */ /* 0x000fe20003f1e000 */
[----:B------:R-:W-:-:S12]  /*0730*/  IMAD.MOV.U32 R2, RZ, RZ, R7 ;  /* 0x000000ffff027224 */ /* 0x000fd800078e0007 */
[----:B------:R-:W-:Y:S01]  /*0740*/  @!P0 IMAD.MOV.U32 R7, RZ, RZ, 0x7fffffff ;  /* 0x7fffffffff078424 */ /* 0x000fe200078e00ff */
[----:B------:R-:W-:Y:S06]  /*0750*/  @!P0 BRA `(.L_x_353) ;  /* 0x0000000000388947 */ /* 0x000fec0003800000 */
[----:B------:R-:W-:-:S13]  /*0760*/  FSETP.GTU.FTZ.AND P0, PT, |R2|, +INF , PT ;  /* 0x7f8000000200780b */ /* 0x000fda0003f1c200 */
[----:B------:R-:W-:Y:S01]  /*0770*/  @P0 FADD.FTZ R7, R2, 1 ;  /* 0x3f80000002070421 */ /* 0x000fe20000010000 */
[----:B------:R-:W-:Y:S06]  /*0780*/  @P0 BRA `(.L_x_353) ;  /* 0x00000000002c0947 */ /* 0x000fec0003800000 */
[----:B------:R-:W-:-:S13]  /*0790*/  FSETP.NEU.FTZ.AND P0, PT, |R2|, +INF , PT ;  /* 0x7f8000000200780b */ /* 0x000fda0003f1d200 */
[----:B------:R-:W-:Y:S01]  /*07a0*/  @!P0 IMAD.MOV.U32 R7, RZ, RZ, R2 ;  /* 0x000000ffff078224 */ /* 0x000fe200078e0002 */
        /* <DEDUP_REMOVED lines=9> */
.L_x_353:
[----:B------:R-:W-:Y:S02]  /*0840*/  IMAD.MOV.U32 R8, RZ, RZ, R10 ;  /* 0x000000ffff087224 */ /* 0x000fe400078e000a */
[----:B------:R-:W-:-:S04]  /*0850*/  IMAD.MOV.U32 R9, RZ, RZ, 0x0 ;  /* 0x00000000ff097424 */ /* 0x000fc800078e00ff */
[----:B------:R-:W-:Y:S05]  /*0860*/  RET.REL.NODEC R8 `(_Z29c_find_max_and_add_abs_scalarPfiP6float2S_) ;  /* 0xfffffff408e47950 */ /* 0x000fea0003c3ffff */
        .weak           $__internal_13_$__cuda_sm3x_div_rn_noftz_f32_slowpath
        .type           $__internal_13_$__cuda_sm3x_div_rn_noftz_f32_slowpath,@function
        .size           $__internal_13_$__cuda_sm3x_div_rn_noftz_f32_slowpath,(.L_x_468 - $__internal_13_$__cuda_sm3x_div_rn_noftz_f32_slowpath)
$__internal_13_$__cuda_sm3x_div_rn_noftz_f32_slowpath:
[--C-:B------:R-:W-:Y:S01]  /*0870*/  SHF.R.U32.HI R7, RZ, 0x17, R3.reuse ;  /* 0x00000017ff077819 */ /* 0x100fe20000011603 */
[--C-:B------:R-:W-:Y:S01]  /*0880*/  IMAD.MOV.U32 R10, RZ, RZ, R0.reuse ;  /* 0x000000ffff0a7224 */ /* 0x100fe200078e0000 */
[----:B------:R-:W-:Y:S01]  /*0890*/  SHF.R.U32.HI R2, RZ, 0x17, R0 ;  /* 0x00000017ff027819 */ /* 0x000fe20000011600 */
[----:B------:R-:W-:Y:S01]  /*08a0*/  IMAD.MOV.U32 R11, RZ, RZ, R3 ;  /* 0x000000ffff0b7224 */ /* 0x000fe200078e0003 */
[----:B------:R-:W-:Y:S02]  /*08b0*/  LOP3.LUT R9, R7, 0xff, RZ, 0xc0, !PT ;  /* 0x000000ff07097812 */ /* 0x000fe400078ec0ff */
[----:B------:R-:W-:-:S03]  /*08c0*/  LOP3.LUT R2, R2, 0xff, RZ, 0xc0, !PT ;  /* 0x000000ff02027812 */ /* 0x000fc600078ec0ff */
[----:B------:R-:W-:Y:S02]  /*08d0*/  VIADD R13, R9, 0xffffffff ;  /* 0xffffffff090d7836 */ /* 0x000fe40000000000 */
[----:B------:R-:W-:-:S03]  /*08e0*/  VIADD R12, R2, 0xffffffff ;  /* 0xffffffff020c7836 */ /* 0x000fc60000000000 */
[----:B------:R-:W-:-:S04]  /*08f0*/  ISETP.GT.U32.AND P0, PT, R13, 0xfd, PT ;  /* 0x000000fd0d00780c */ /* 0x000fc80003f04070 */
[----:B------:R-:W-:-:S13]  /*0900*/  ISETP.GT.U32.OR P0, PT, R12, 0xfd, P0 ;  /* 0x000000fd0c00780c */ /* 0x000fda0000704470 */
[----:B------:R-:W-:Y:S01]  /*0910*/  @!P0 IMAD.MOV.U32 R7, RZ, RZ, RZ ;  /* 0x000000ffff078224 */ /* 0x000fe200078e00ff */
[----:B------:R-:W-:Y:S06]  /*0920*/  @!P0 BRA `(.L_x_354) ;  /* 0x00000000005c8947 */ /* 0x000fec0003800000 */
[----:B------:R-:W-:Y:S02]  /*0930*/  FSETP.GTU.FTZ.AND P0, PT, |R0|, +INF , PT ;  /* 0x7f8000000000780b */ /* 0x000fe40003f1c200 */
[----:B------:R-:W-:-:S04]  /*0940*/  FSETP.GTU.FTZ.AND P1, PT, |R3|, +INF , PT ;  /* 0x7f8000000300780b */ /* 0x000fc80003f3c200 */
[----:B------:R-:W-:-:S13]  /*0950*/  PLOP3.LUT P0, PT, P0, P1, PT, 0xf8, 0x8f ;  /* 0x00000000008f781c */ /* 0x000fda0000703f70 */
[----:B------:R-:W-:Y:S05]  /*0960*/  @P0 BRA `(.L_x_355) ;  /* 0x0000000400440947 */ /* 0x000fea0003800000 */
[----:B------:R-:W-:-:S13]  /*0970*/  LOP3.LUT P0, RZ, R11, 0x7fffffff, R10, 0xc8, !PT ;  /* 0x7fffffff0bff7812 */ /* 0x000fda000780c80a */
[----:B------:R-:W-:Y:S05]  /*0980*/  @!P0 BRA `(.L_x_356) ;  /* 0x0000000400348947 */ /* 0x000fea0003800000 */
[C---:B------:R-:W-:Y:S02]  /*0990*/  FSETP.NEU.FTZ.AND P2, PT, |R0|.reuse, +INF , PT ;  /* 0x7f8000000000780b */ /* 0x040fe40003f5d200 */
        /* <DEDUP_REMOVED lines=11> */
[----:B------:R-:W-:Y:S02]  /*0a50*/  @P0 IMAD.MOV.U32 R7, RZ, RZ, RZ ;  /* 0x000000ffff070224 */ /* 0x000fe400078e00ff */
[----:B------:R-:W-:Y:S01]  /*0a60*/  @!P0 FFMA R10, R0, 1.84467440737095516160e+19, RZ ;  /* 0x5f800000000a8823 */ /* 0x000fe200000000ff */
[----:B------:R-:W-:Y:S02]  /*0a70*/  @!P0 IMAD.MOV.U32 R7, RZ, RZ, -0x40 ;  /* 0xffffffc0ff078424 */ /* 0x000fe400078e00ff */
[----:B------:R-:W-:Y:S02]  /*0a80*/  @!P1 FFMA R11, R3, 1.84467440737095516160e+19, RZ ;  /* 0x5f800000030b9823 */ /* 0x000fe400000000ff */
[----:B------:R-:W-:-:S07]  /*0a90*/  @!P1 VIADD R7, R7, 0x40 ;  /* 0x0000004007079836 */ /* 0x000fce0000000000 */
.L_x_354:
[----:B------:R-:W-:-:S05]  /*0aa0*/  LEA R12, R9, 0xc0800000, 0x17 ;  /* 0xc0800000090c7811 */ /* 0x000fca00078eb8ff */
[----:B------:R-:W-:Y:S02]  /*0ab0*/  IMAD.IADD R12, R11, 0x1, -R12 ;  /* 0x000000010b0c7824 */ /* 0x000fe400078e0a0c */
[----:B------:R-:W-:Y:S02]  /*0ac0*/  VIADD R11, R2, 0xffffff81 ;  /* 0xffffff81020b7836 */ /* 0x000fe40000000000 */
[----:B------:R-:W0:Y:S01]  /*0ad0*/  MUFU.RCP R13, R12 ;  /* 0x0000000c000d7308 */ /* 0x000e220000001000 */
[----:B------:R-:W-:Y:S01]  /*0ae0*/  FADD.FTZ R15, -R12, -RZ ;  /* 0x800000ff0c0f7221 */ /* 0x000fe20000010100 */
[----:B------:R-:W-:-:S03]  /*0af0*/  IMAD R2, R11, -0x800000, R10 ;  /* 0xff8000000b027824 */ /* 0x000fc600078e020a */
[----:B0-----:R-:W-:-:S04]  /*0b00*/  FFMA R14, R13, R15, 1 ;  /* 0x3f8000000d0e7423 */ /* 0x001fc8000000000f */
[----:B------:R-:W-:-:S04]  /*0b10*/  FFMA R17, R13, R14, R13 ;  /* 0x0000000e0d117223 */ /* 0x000fc8000000000d */
[----:B------:R-:W-:-:S04]  /*0b20*/  FFMA R10, R2, R17, RZ ;  /* 0x00000011020a7223 */ /* 0x000fc800000000ff */
[----:B------:R-:W-:-:S04]  /*0b30*/  FFMA R13, R15, R10, R2 ;  /* 0x0000000a0f0d7223 */ /* 0x000fc80000000002 */
[----:B------:R-:W-:Y:S01]  /*0b40*/  FFMA R14, R17, R13, R10 ;  /* 0x0000000d110e7223 */ /* 0x000fe2000000000a */
[----:B------:R-:W-:-:S03]  /*0b50*/  IADD3 R10, PT, PT, R11, 0x7f, -R9 ;  /* 0x0000007f0b0a7810 */ /* 0x000fc60007ffe809 */
[----:B------:R-:W-:Y:S02]  /*0b60*/  FFMA R15, R15, R14, R2 ;  /* 0x0000000e0f0f7223 */ /* 0x000fe40000000002 */
[----:B------:R-:W-:Y:S02]  /*0b70*/  IMAD.IADD R10, R10, 0x1, R7 ;  /* 0x000000010a0a7824 */ /* 0x000fe400078e0207 */
[----:B------:R-:W-:-:S05]  /*0b80*/  FFMA R2, R17, R15, R14 ;  /* 0x0000000f11027223 */ /* 0x000fca000000000e */
[----:B------:R-:W-:-:S04]  /*0b90*/  SHF.R.U32.HI R9, RZ, 0x17, R2 ;  /* 0x00000017ff097819 */ /* 0x000fc80000011602 */
[----:B------:R-:W-:-:S05]  /*0ba0*/  LOP3.LUT R9, R9, 0xff, RZ, 0xc0, !PT ;  /* 0x000000ff09097812 */ /* 0x000fca00078ec0ff */
[----:B------:R-:W-:-:S04]  /*0bb0*/  IMAD.IADD R11, R9, 0x1, R10 ;  /* 0x00000001090b7824 */ /* 0x000fc800078e020a */
[----:B------:R-:W-:-:S05]  /*0bc0*/  VIADD R7, R11, 0xffffffff ;  /* 0xffffffff0b077836 */ /* 0x000fca0000000000 */
        /* <DEDUP_REMOVED lines=9> */
[-CC-:B------:R-:W-:Y:S01]  /*0c60*/  FFMA.RZ R7, R17, R15.reuse, R14.reuse ;  /* 0x0000000f11077223 */ /* 0x180fe2000000c00e */
[----:B------:R-:W-:Y:S02]  /*0c70*/  VIADD R12, R11, 0x20 ;  /* 0x000000200b0c7836 */ /* 0x000fe40000000000 */
[-CC-:B------:R-:W-:Y:S01]  /*0c80*/  FFMA.RM R10, R17, R15.reuse, R14.reuse ;  /* 0x0000000f110a7223 */ /* 0x180fe2000000400e */
[----:B------:R-:W-:Y:S02]  /*0c90*/  ISETP.NE.AND P2, PT, R11, RZ, PT ;  /* 0x000000ff0b00720c */ /* 0x000fe40003f45270 */
[----:B------:R-:W-:Y:S01]  /*0ca0*/  LOP3.LUT R9, R7, 0x7fffff, RZ, 0xc0, !PT ;  /* 0x007fffff07097812 */ /* 0x000fe200078ec0ff */
[----:B------:R-:W-:Y:S01]  /*0cb0*/  FFMA.RP R7, R17, R15, R14 ;  /* 0x0000000f11077223 */ /* 0x000fe2000000800e */
[----:B------:R-:W-:Y:S01]  /*0cc0*/  ISETP.NE.AND P1, PT, R11, RZ, PT ;  /* 0x000000ff0b00720c */ /* 0x000fe20003f25270 */
[----:B------:R-:W-:Y:S01]  /*0cd0*/  IMAD.MOV R11, RZ, RZ, -R11 ;  /* 0x000000ffff0b7224 */ /* 0x000fe200078e0a0b */
[----:B------:R-:W-:-:S02]  /*0ce0*/  LOP3.LUT R9, R9, 0x800000, RZ, 0xfc, !PT ;  /* 0x0080000009097812 */ /* 0x000fc400078efcff */
[----:B------:R-:W-:Y:S02]  /*0cf0*/  FSETP.NEU.FTZ.AND P0, PT, R7, R10, PT ;  /* 0x0000000a0700720b */ /* 0x000fe40003f1d000 */
[----:B------:R-:W-:Y:S02]  /*0d00*/  SHF.L.U32 R12, R9, R12, RZ ;  /* 0x0000000c090c7219 */ /* 0x000fe400000006ff */
[----:B------:R-:W-:Y:S02]  /*0d10*/  SEL R10, R11, RZ, P2 ;  /* 0x000000ff0b0a7207 */ /* 0x000fe40001000000 */
[----:B------:R-:W-:Y:S02]  /*0d20*/  ISETP.NE.AND P1, PT, R12, RZ, P1 ;  /* 0x000000ff0c00720c */ /* 0x000fe40000f25270 */
[----:B------:R-:W-:Y:S02]  /*0d30*/  SHF.R.U32.HI R10, RZ, R10, R9 ;  /* 0x0000000aff0a7219 */ /* 0x000fe40000011609 */
[----:B------:R-:W-:-:S02]  /*0d40*/  PLOP3.LUT P0, PT, P0, P1, PT, 0xf8, 0x8f ;  /* 0x00000000008f781c */ /* 0x000fc40000703f70 */
[----:B------:R-:W-:Y:S02]  /*0d50*/  SHF.R.U32.HI R12, RZ, 0x1, R10 ;  /* 0x00000001ff0c7819 */ /* 0x000fe4000001160a */
[----:B------:R-:W-:-:S04]  /*0d60*/  SEL R7, RZ, 0x1, !P0 ;  /* 0x00000001ff077807 */ /* 0x000fc80004000000 */
[----:B------:R-:W-:-:S04]  /*0d70*/  LOP3.LUT R7, R7, 0x1, R12, 0xf8, !PT ;  /* 0x0000000107077812 */ /* 0x000fc800078ef80c */
[----:B------:R-:W-:-:S05]  /*0d80*/  LOP3.LUT R7, R7, R10, RZ, 0xc0, !PT ;  /* 0x0000000a07077212 */ /* 0x000fca00078ec0ff */
[----:B------:R-:W-:-:S05]  /*0d90*/  IMAD.IADD R7, R12, 0x1, R7 ;  /* 0x000000010c077824 */ /* 0x000fca00078e0207 */
[----:B------:R-:W-:Y:S01]  /*0da0*/  LOP3.LUT R2, R7, R2, RZ, 0xfc, !PT ;  /* 0x0000000207027212 */ /* 0x000fe200078efcff */
[----:B------:R-:W-:Y:S06]  /*0db0*/  BRA `(.L_x_361) ;  /* 0x0000000000347947 */ /* 0x000fec0003800000 */
.L_x_360:
[----:B------:R-:W-:-:S04]  /*0dc0*/  LOP3.LUT R2, R2, 0x80000000, RZ, 0xc0, !PT ;  /* 0x8000000002027812 */ /* 0x000fc800078ec0ff */
[----:B------:R-:W-:Y:S01]  /*0dd0*/  LOP3.LUT R2, R2, 0x7f800000, RZ, 0xfc, !PT ;  /* 0x7f80000002027812 */ /* 0x000fe200078efcff */
[----:B------:R-:W-:Y:S06]  /*0de0*/  BRA `(.L_x_361) ;  /* 0x0000000000287947 */ /* 0x000fec0003800000 */
.L_x_359:
[----:B------:R-:W-:Y:S01]  /*0df0*/  IMAD R2, R10, 0x800000, R2 ;  /* 0x008000000a027824 */ /* 0x000fe200078e0202 */
[----:B------:R-:W-:Y:S06]  /*0e00*/  BRA `(.L_x_361) ;  /* 0x0000000000207947 */ /* 0x000fec0003800000 */
.L_x_358:
[----:B------:R-:W-:-:S04]  /*0e10*/  LOP3.LUT R2, R11, 0x80000000, R10, 0x48, !PT ;  /* 0x800000000b027812 */ /* 0x000fc800078e480a */
[----:B------:R-:W-:Y:S01]  /*0e20*/  LOP3.LUT R2, R2, 0x7f800000, RZ, 0xfc, !PT ;  /* 0x7f80000002027812 */ /* 0x000fe200078efcff */
[----:B------:R-:W-:Y:S06]  /*0e30*/  BRA `(.L_x_361) ;  /* 0x0000000000147947 */ /* 0x000fec0003800000 */
.L_x_357:
[----:B------:R-:W-:Y:S01]  /*0e40*/  LOP3.LUT R2, R11, 0x80000000, R10, 0x48, !PT ;  /* 0x800000000b027812 */ /* 0x000fe200078e480a */
[----:B------:R-:W-:Y:S06]  /*0e50*/  BRA `(.L_x_361) ;  /* 0x00000000000c7947 */ /* 0x000fec0003800000 */
.L_x_356:
[----:B------:R-:W0:Y:S01]  /*0e60*/  MUFU.RSQ R2, -QNAN ;  /* 0xffc0000000027908 */ /* 0x000e220000001400 */
[----:B------:R-:W-:Y:S05]  /*0e70*/  BRA `(.L_x_361) ;  /* 0x0000000000047947 */ /* 0x000fea0003800000 */
.L_x_355:
[----:B------:R-:W-:-:S07]  /*0e80*/  FADD.FTZ R2, R0, R3 ;  /* 0x0000000300027221 */ /* 0x000fce0000010000 */
.L_x_361:
[----:B------:R-:W-:-:S04]  /*0e90*/  IMAD.MOV.U32 R9, RZ, RZ, 0x0 ;  /* 0x00000000ff097424 */ /* 0x000fc800078e00ff */
[----:B0-----:R-:W-:Y:S05]  /*0ea0*/  RET.REL.NODEC R8 `(_Z29c_find_max_and_add_abs_scalarPfiP6float2S_) ;  /* 0xfffffff008547950 */ /* 0x001fea0003c3ffff */
.L_x_362:
        /* <DEDUP_REMOVED lines=13> */
.L_x_468:


//--------------------- .text._Z29d_find_max_and_add_abs_scalarPdiS_S_ --------------------------
	.section	.text._Z29d_find_max_and_add_abs_scalarPdiS_S_,"ax",@progbits
	.align	128
        .global         _Z29d_find_max_and_add_abs_scalarPdiS_S_
        .type           _Z29d_find_max_and_add_abs_scalarPdiS_S_,@function
        .size           _Z29d_find_max_and_add_abs_scalarPdiS_S_,(.L_x_507 - _Z29d_find_max_and_add_abs_scalarPdiS_S_)
        .other          _Z29d_find_max_and_add_abs_scalarPdiS_S_,@"STO_CUDA_ENTRY STV_DEFAULT"
_Z29d_find_max_and_add_abs_scalarPdiS_S_:
.text._Z29d_find_max_and_add_abs_scalarPdiS_S_:
        /* <DEDUP_REMOVED lines=116> */
[----:B0-----:R-:W0:Y:S01]  /*0740*/  LDC.64 R6, c[0x0][0x390] ;  /* 0x0000e400ff067b82 */ /* 0x001e220000000a00 */
[----:B------:R-:W1:Y:S07]  /*0750*/  LDS.64 R2, [UR4] ;  /* 0x00000004ff027984 */ /* 0x000e6e0008000a00 */
[----:B------:R-:W2:Y:S01]  /*0760*/  LDC.64 R8, c[0x0][0x398] ;  /* 0x0000e600ff087b82 */ /* 0x000ea20000000a00 */
[----:B0-----:R-:W1:Y:S04]  /*0770*/  LDG.E.64 R6, desc[UR6][R6.64] ;  /* 0x0000000606067981 */ /* 0x001e68000c1e1b00 */
[----:B--2---:R0:W5:Y:S02]  /*0780*/  LDG.E.64 R4, desc[UR6][R8.64] ;  /* 0x0000000608047981 */ /* 0x004164000c1e1b00 */
[----:B01----:R-:W-:-:S11]  /*0790*/  DADD R2, R2, |R6| ;  /* 0x0000000002027229 */ /* 0x003fd60000000406 */
.L_x_363:
        /* <DEDUP_REMOVED lines=8> */
[----:B------:R-:W-:Y:S01]  /*0820*/  SEL R6, R0, R7, P0 ;  /* 0x0000000700067207 */ /* 0x000fe20000000000 */
[----:B------:R-:W-:-:S06]  /*0830*/  IMAD.MOV.U32 R7, RZ, RZ, R13 ;  /* 0x000000ffff077224 */ /* 0x000fcc00078e000d */
[----:B------:R-:W2:Y:S02]  /*0840*/  ATOMG.E.CAS.64.STRONG.GPU PT, R6, [R8], R4, R6 ;  /* 0x00000004080673a9 */ /* 0x000ea400001ee506 */
[----:B--2---:R-:W-:Y:S01]  /*0850*/  ISETP.NE.U32.AND P0, PT, R4, R6, PT ;  /* 0x000000060400720c */ /* 0x004fe20003f05070 */
[----:B------:R-:W-:-:S03]  /*0860*/  IMAD.MOV.U32 R4, RZ, RZ, R6 ;  /* 0x000000ffff047224 */ /* 0x000fc600078e0006 */
[----:B------:R-:W-:Y:S01]  /*0870*/  ISETP.NE.AND.EX P0, PT, R5, R7, PT, P0 ;  /* 0x000000070500720c */ /* 0x000fe20003f05300 */
[----:B------:R-:W-:-:S12]  /*0880*/  IMAD.MOV.U32 R5, RZ, RZ, R7 ;  /* 0x000000ffff057224 */ /* 0x000fd800078e0007 */
[----:B------:R-:W-:Y:S05]  /*0890*/  @P0 BRA `(.L_x_363) ;  /* 0xfffffffc00c00947 */ /* 0x000fea000383ffff */
[----:B------:R-:W-:Y:S05]  /*08a0*/  EXIT ;  /* 0x000000000000794d */ /* 0x000fea0003800000 */
.L_x_364:
        /* <DEDUP_REMOVED lines=13> */
.L_x_507:


//--------------------- .text._Z29s_find_max_and_add_abs_scalarPfiS_S_ --------------------------
	.section	.text._Z29s_find_max_and_add_abs_scalarPfiS_S_,"ax",@progbits
	.align	128
        .global         _Z29s_find_max_and_add_abs_scalarPfiS_S_
        .type           _Z29s_find_max_and_add_abs_scalarPfiS_S_,@function
        .size           _Z29s_find_max_and_add_abs_scalarPfiS_S_,(.L_x_508 - _Z29s_find_max_and_add_abs_scalarPfiS_S_)
        .other          _Z29s_find_max_and_add_abs_scalarPfiS_S_,@"STO_CUDA_ENTRY STV_DEFAULT"
_Z29s_find_max_and_add_abs_scalarPfiS_S_:
.text._Z29s_find_max_and_add_abs_scalarPfiS_S_:
        /* <DEDUP_REMOVED lines=67> */
[----:B0-----:R-:W0:Y:S01]  /*0430*/  LDC.64 R2, c[0x0][0x390] ;  /* 0x0000e400ff027b82 */ /* 0x001e220000000a00 */
[----:B------:R-:W1:Y:S07]  /*0440*/  LDS R0, [UR4] ;  /* 0x00000004ff007984 */ /* 0x000e6e0008000800 */
[----:B------:R-:W2:Y:S01]  /*0450*/  LDC.64 R4, c[0x0][0x398] ;  /* 0x0000e600ff047b82 */ /* 0x000ea20000000a00 */
[----:B0-----:R-:W1:Y:S04]  /*0460*/  LDG.E R3, desc[UR6][R2.64] ;  /* 0x0000000602037981 */ /* 0x001e68000c1e1900 */
[----:B--2---:R0:W5:Y:S02]  /*0470*/  LDG.E R8, desc[UR6][R4.64] ;  /* 0x0000000604087981 */ /* 0x004164000c1e1900 */
[----:B01----:R-:W-:-:S07]  /*0480*/  FADD R7, R0, |R3| ;  /* 0x4000000300077221 */ /* 0x003fce0000000000 */
.L_x_365:
[----:B-----5:R-:W-:Y:S01]  /*0490*/  FMNMX R9, R7, R8, !PT ;  /* 0x0000000807097209 */ /* 0x020fe20007800000 */
[----:B------:R-:W-:Y:S05]  /*04a0*/  YIELD ;  /* 0x0000000000007946 */ /* 0x000fea0003800000 */
[----:B------:R-:W2:Y:S02]  /*04b0*/  ATOMG.E.CAS.STRONG.GPU PT, R9, [R4], R8, R9 ;  /* 0x00000008040973a9 */ /* 0x000ea400001ee109 */
[----:B--2---:R-:W-:Y:S01]  /*04c0*/  ISETP.NE.AND P0, PT, R8, R9, PT ;  /* 0x000000090800720c */ /* 0x004fe20003f05270 */
[----:B------:R-:W-:-:S12]  /*04d0*/  IMAD.MOV.U32 R8, RZ, RZ, R9 ;  /* 0x000000ffff087224 */ /* 0x000fd800078e0009 */
[----:B------:R-:W-:Y:S05]  /*04e0*/  @P0 BRA `(.L_x_365) ;  /* 0xfffffffc00e80947 */ /* 0x000fea000383ffff */
[----:B------:R-:W-:Y:S05]  /*04f0*/  EXIT ;  /* 0x000000000000794d */ /* 0x000fea0003800000 */
.L_x_366:
        /* <DEDUP_REMOVED lines=16> */
.L_x_508:


//--------------------- .text._Z16z_absTraceKernelP7double2Pdii --------------------------
	.section	.text._Z16z_absTraceKernelP7double2Pdii,"ax",@progbits
	.align	128
        .global         _Z16z_absTraceKernelP7double2Pdii
        .type           _Z16z_absTraceKernelP7double2Pdii,@function
        .size           _Z16z_absTraceKernelP7double2Pdii,(.L_x_470 - _Z16z_absTraceKernelP7double2Pdii)
        .other          _Z16z_absTraceKernelP7double2Pdii,@"STO_CUDA_ENTRY STV_DEFAULT"
_Z16z_absTraceKernelP7double2Pdii:
.text._Z16z_absTraceKernelP7double2Pdii:
[----:B------:R-:W-:Y:S01]  /*0000*/  LDC R1, c[0x0][0x37c] ;  /* 0x0000df00ff017b82 */ /* 0x000fe20000000800 */
[----:B------:R-:W0:Y:S07]  /*0010*/  S2R R2, SR_TID.X ;  /* 0x0000000000027919 */ /* 0x000e2e0000002100 */
[----:B------:R-:W0:Y:S01]  /*0020*/  S2UR UR4, SR_CTAID.X ;  /* 0x00000000000479c3 */ /* 0x000e220000002500 */
[----:B------:R-:W1:Y:S01]  /*0030*/  LDCU UR5, c[0x0][0x390] ;  /* 0x00007200ff0577ac */ /* 0x000e620008000800 */
[----:B------:R-:W-:Y:S01]  /*0040*/  BSSY.RECONVERGENT B0, `(.L_x_367) ;  /* 0x000004e000007945 */ /* 0x000fe20003800200 */
[----:B------:R-:W-:Y:S01]  /*0050*/  CS2R R4, SRZ ;  /* 0x0000000000047805 */ /* 0x000fe2000001ff00 */
[----:B------:R-:W2:Y:S04]  /*0060*/  LDCU.64 UR6, c[0x0][0x358] ;  /* 0x00006b00ff0677ac */ /* 0x000ea80008000a00 */
[----:B------:R-:W0:Y:S02]  /*0070*/  LDC R3, c[0x0][0x360] ;  /* 0x0000d800ff037b82 */ /* 0x000e240000000800 */
[----:B0-----:R-:W-:-:S05]  /*0080*/  IMAD R0, R3, UR4, R2 ;  /* 0x0000000403007c24 */ /* 0x001fca000f8e0202 */
[----:B-1----:R-:W-:-:S13]  /*0090*/  ISETP.GE.AND P0, PT, R0, UR5, PT ;  /* 0x0000000500007c0c */ /* 0x002fda000bf06270 */
[----:B--2---:R-:W-:Y:S05]  /*00a0*/  @P0 BRA `(.L_x_368) ;  /* 0x00000004001c0947 */ /* 0x004fea0003800000 */
[----:B------:R-:W0:Y:S01]  /*00b0*/  LDC.64 R8, c[0x0][0x380] ;  /* 0x0000e000ff087b82 */ /* 0x000e220000000a00 */
[----:B------:R-:W1:Y:S02]  /*00c0*/  LDCU UR4, c[0x0][0x394] ;  /* 0x00007280ff0477ac */ /* 0x000e640008000800 */
[----:B-1----:R-:W-:-:S04]  /*00d0*/  IMAD R3, R0, UR4, R0 ;  /* 0x0000000400037c24 */ /* 0x002fc8000f8e0200 */
[----:B0-----:R-:W-:-:S06]  /*00e0*/  IMAD.WIDE R8, R3, 0x10, R8 ;  /* 0x0000001003087825 */ /* 0x001fcc00078e0208 */
[----:B------:R-:W2:Y:S01]  /*00f0*/  LDG.E.128 R8, desc[UR6][R8.64] ;  /* 0x0000000608087981 */ /* 0x000ea2000c1e1d00 */
[----:B------:R-:W-:Y:S01]  /*0100*/  IMAD.MOV.U32 R4, RZ, RZ, 0x1 ;  /* 0x00000001ff047424 */ /* 0x000fe200078e00ff */
[----:B------:R-:W-:Y:S01]  /*0110*/  BSSY.RECONVERGENT B1, `(.L_x_369) ;  /* 0x0000019000017945 */ /* 0x000fe20003800200 */
[----:B--2---:R-:W-:Y:S02]  /*0120*/  DADD R12, -RZ, |R8| ;  /* 0x00000000ff0c7229 */ /* 0x004fe40000000508 */
        /* <DEDUP_REMOVED lines=19> */
[----:B------:R-:W-:-:S07]  /*0260*/  MOV R0, 0x280 ;  /* 0x0000028000007802 */ /* 0x000fce0000000f00 */
[----:B------:R-:W-:Y:S05]  /*0270*/  CALL.REL.NOINC `($__internal_14_$__cuda_sm20_div_rn_f64_full) ;  /* 0x0000000400947944 */ /* 0x000fea0003c00000 */
[----:B------:R-:W-:Y:S02]  /*0280*/  IMAD.MOV.U32 R4, RZ, RZ, R3 ;  /* 0x000000ffff047224 */ /* 0x000fe400078e0003 */
[----:B------:R-:W-:-:S07]  /*0290*/  IMAD.MOV.U32 R5, RZ, RZ, R6 ;  /* 0x000000ffff057224 */ /* 0x000fce00078e0006 */
.L_x_370:
[----:B------:R-:W-:Y:S05]  /*02a0*/  BSYNC.RECONVERGENT B1 ;  /* 0x0000000000017941 */ /* 0x000fea0003800200 */
.L_x_369:
        /* <DEDUP_REMOVED lines=19> */
[----:B------:R-:W-:Y:S05]  /*03e0*/  CALL.REL.NOINC `($__internal_15_$__cuda_sm20_dsqrt_rn_f64_mediumpath_v1) ;  /* 0x0000000800ac7944 */ /* 0x000fea0003c00000 */
.L_x_372:
[----:B------:R-:W-:Y:S05]  /*03f0*/  BSYNC.RECONVERGENT B1 ;  /* 0x0000000000017941 */ /* 0x000fea0003800200 */
.L_x_371:
        /* <DEDUP_REMOVED lines=8> */
[----:B------:R-:W-:-:S04]  /*0480*/  UMOV UR5, 0x7fefffff ;  /* 0x7fefffff00057882 */ /* 0x000fc80000000000 */
        /* <DEDUP_REMOVED lines=8> */
[----:B------:R-:W-:-:S07]  /*0510*/  FSEL R5, R9, R17, P0 ;  /* 0x0000001109057208 */ /* 0x000fce0000000000 */
.L_x_368:
[----:B------:R-:W-:Y:S05]  /*0520*/  BSYNC.RECONVERGENT B0 ;  /* 0x0000000000007941 */ /* 0x000fea0003800200 */
.L_x_367:
[----:B------:R-:W0:Y:S01]  /*0530*/  S2UR UR5, SR_CgaCtaId ;  /* 0x00000000000579c3 */ /* 0x000e220000008800 */
[----:B------:R-:W-:Y:S01]  /*0540*/  UMOV UR4, 0x400 ;  /* 0x0000040000047882 */ /* 0x000fe20000000000 */
[C---:B------:R-:W-:Y:S02]  /*0550*/  ISETP.GT.U32.AND P0, PT, R2.reuse, 0x7f, PT ;  /* 0x0000007f0200780c */ /* 0x040fe40003f04070 */
[----:B------:R-:W-:Y:S01]  /*0560*/  ISETP.GT.U32.AND P1, PT, R2, 0x3f, PT ;  /* 0x0000003f0200780c */ /* 0x000fe20003f24070 */
[----:B0-----:R-:W-:-:S06]  /*0570*/  ULEA UR4, UR5, UR4, 0x18 ;  /* 0x0000000405047291 */ /* 0x001fcc000f8ec0ff */
[----:B------:R-:W-:-:S05]  /*0580*/  LEA R0, R2, UR4, 0x3 ;  /* 0x0000000402007c11 */ /* 0x000fca000f8e18ff */
[----:B------:R-:W-:Y:S01]  /*0590*/  STS.64 [R0], R4 ;  /* 0x0000000400007388 */ /* 0x000fe20000000a00 */
[----:B------:R-:W-:Y:S06]  /*05a0*/  BAR.SYNC.DEFER_BLOCKING 0x0 ;  /* 0x0000000000007b1d */ /* 0x000fec0000010000 */
[----:B------:R-:W-:Y:S04]  /*05b0*/  @!P0 LDS.64 R6, [R0+0x400] ;  /* 0x0004000000068984 */ /* 0x000fe80000000a00 */
[----:B------:R-:W0:Y:S02]  /*05c0*/  @!P0 LDS.64 R8, [R0] ;  /* 0x0000000000088984 */ /* 0x000e240000000a00 */
[----:B0-----:R-:W-:-:S07]  /*05d0*/  @!P0 DADD R6, R6, R8 ;  /* 0x0000000006068229 */ /* 0x001fce0000000008 */
[----:B------:R-:W-:Y:S01]  /*05e0*/  @!P0 STS.64 [R0], R6 ;  /* 0x0000000600008388 */ /* 0x000fe20000000a00 */
[----:B------:R-:W-:Y:S01]  /*05f0*/  BAR.SYNC.DEFER_BLOCKING 0x0 ;  /* 0x0000000000007b1d */ /* 0x000fe20000010000 */
[----:B------:R-:W-:-:S05]  /*0600*/  ISETP.GT.U32.AND P0, PT, R2, 0x1f, PT ;  /* 0x0000001f0200780c */ /* 0x000fca0003f04070 */
        /* <DEDUP_REMOVED lines=29> */
[----:B------:R-:W-:-:S05]  /*07e0*/  ISETP.NE.AND P1, PT, R2, RZ, PT ;  /* 0x000000ff0200720c */ /* 0x000fca0003f25270 */
[----:B------:R-:W-:Y:S04]  /*07f0*/  @!P0 LDS.64 R6, [R0+0x10] ;  /* 0x0000100000068984 */ /* 0x000fe80000000a00 */
[----:B------:R-:W0:Y:S02]  /*0800*/  @!P0 LDS.64 R10, [R0] ;  /* 0x00000000000a8984 */ /* 0x000e240000000a00 */
[----:B0-----:R-:W-:-:S07]  /*0810*/  @!P0 DADD R6, R6, R10 ;  /* 0x0000000006068229 */ /* 0x001fce000000000a */
[----:B------:R-:W-:Y:S01]  /*0820*/  @!P0 STS.64 [R0], R6 ;  /* 0x0000000600008388 */ /* 0x000fe20000000a00 */
[----:B------:R-:W-:Y:S06]  /*0830*/  BAR.SYNC.DEFER_BLOCKING 0x0 ;  /* 0x0000000000007b1d */ /* 0x000fec0000010000 */
[----:B------:R-:W0:Y:S02]  /*0840*/  @!P1 LDS.128 R8, [UR4] ;  /* 0x00000004ff089984 */ /* 0x000e240008000c00 */
[----:B0-----:R-:W-:-:S07]  /*0850*/  @!P1 DADD R2, R10, R8 ;  /* 0x000000000a029229 */ /* 0x001fce0000000008 */
[----:B------:R0:W-:Y:S01]  /*0860*/  @!P1 STS.64 [UR4], R2 ;  /* 0x00000002ff009988 */ /* 0x0001e20008000a04 */
[----:B------:R-:W-:Y:S06]  /*0870*/  BAR.SYNC.DEFER_BLOCKING 0x0 ;  /* 0x0000000000007b1d */ /* 0x000fec0000010000 */
[----:B------:R-:W-:Y:S05]  /*0880*/  @P1 EXIT ;  /* 0x000000000000194d */ /* 0x000fea0003800000 */
[----:B0-----:R-:W0:Y:S01]  /*0890*/  LDS.64 R2, [UR4] ;  /* 0x00000004ff027984 */ /* 0x001e220008000a00 */
[----:B------:R-:W0:Y:S03]  /*08a0*/  LDC.64 R4, c[0x0][0x388] ;  /* 0x0000e200ff047b82 */ /* 0x000e260000000a00 */
[----:B0-----:R-:W-:Y:S01]  /*08b0*/  REDG.E.ADD.F64.RN.STRONG.GPU desc[UR6][R4.64], R2 ;  /* 0x00000002040079a6 */ /* 0x001fe2000c12ff06 */
[----:B------:R-:W-:Y:S05]  /*08c0*/  EXIT ;  /* 0x000000000000794d */ /* 0x000fea0003800000 */
        .weak           $__internal_14_$__cuda_sm20_div_rn_f64_full
        .type           $__internal_14_$__cuda_sm20_div_rn_f64_full,@function
        .size           $__internal_14_$__cuda_sm20_div_rn_f64_full,($__internal_15_$__cuda_sm20_dsqrt_rn_f64_mediumpath_v1 - $__internal_14_$__cuda_sm20_div_rn_f64_full)
$__internal_14_$__cuda_sm20_div_rn_f64_full:
[C---:B------:R-:W-:Y:S01]  /*08d0*/  FSETP.GEU.AND P0, PT, |R21|.reuse, 1.469367938527859385e-39, PT ;  /* 0x001000001500780b */ /* 0x040fe20003f0e200 */
[----:B------:R-:W-:Y:S01]  /*08e0*/  IMAD.MOV.U32 R16, RZ, RZ, 0x1 ;  /* 0x00000001ff107424 */ /* 0x000fe200078e00ff */
[----:B------:R-:W-:Y:S01]  /*08f0*/  LOP3.LUT R6, R21, 0x800fffff, RZ, 0xc0, !PT ;  /* 0x800fffff15067812 */ /* 0x000fe200078ec0ff */
[----:B------:R-:W-:Y:S01]  /*0900*/  BSSY.RECONVERGENT B2, `(.L_x_373) ;  /* 0x0000054000027945 */ /* 0x000fe20003800200 */
[C---:B------:R-:W-:Y:S02]  /*0910*/  FSETP.GEU.AND P2, PT, |R23|.reuse, 1.469367938527859385e-39, PT ;  /* 0x001000001700780b */ /* 0x040fe40003f4e200 */
[----:B------:R-:W-:Y:S01]  /*0920*/  LOP3.LUT R7, R6, 0x3ff00000, RZ, 0xfc, !PT ;  /* 0x3ff0000006077812 */ /* 0x000fe200078efcff */
[----:B------:R-:W-:Y:S01]  /*0930*/  IMAD.MOV.U32 R6, RZ, RZ, R20 ;  /* 0x000000ffff067224 */ /* 0x000fe200078e0014 */
[----:B------:R-:W-:Y:S02]  /*0940*/  LOP3.LUT R3, R23, 0x7ff00000, RZ, 0xc0, !PT ;  /* 0x7ff0000017037812 */ /* 0x000fe400078ec0ff */
[----:B------:R-:W-:-:S03]  /*0950*/  LOP3.LUT R24, R21, 0x7ff00000, RZ, 0xc0, !PT ;  /* 0x7ff0000015187812 */ /* 0x000fc600078ec0ff */
[----:B------:R-:W-:Y:S01]  /*0960*/  @!P0 DMUL R6, R20, 8.98846567431157953865e+307 ;  /* 0x7fe0000014068828 */ /* 0x000fe20000000000 */
[----:B------:R-:W-:-:S03]  /*0970*/  ISETP.GE.U32.AND P1, PT, R3, R24, PT ;  /* 0x000000180300720c */ /* 0x000fc60003f26070 */
[----:B------:R-:W-:Y:S01]  /*0980*/  @!P2 LOP3.LUT R4, R21, 0x7ff00000, RZ, 0xc0, !PT ;  /* 0x7ff000001504a812 */ /* 0x000fe200078ec0ff */
[----:B------:R-:W-:Y:S01]  /*0990*/  @!P2 IMAD.MOV.U32 R18, RZ, RZ, RZ ;  /* 0x000000ffff12a224 */ /* 0x000fe200078e00ff */
[----:B------:R-:W0:Y:S02]  /*09a0*/  MUFU.RCP64H R17, R7 ;  /* 0x0000000700117308 */ /* 0x000e240000001800 */
[----:B------:R-:W-:Y:S01]  /*09b0*/  @!P2 ISETP.GE.U32.AND P3, PT, R3, R4, PT ;  /* 0x000000040300a20c */ /* 0x000fe20003f66070 */
[----:B------:R-:W-:Y:S01]  /*09c0*/  IMAD.MOV.U32 R4, RZ, RZ, 0x1ca00000 ;  /* 0x1ca00000ff047424 */ /* 0x000fe200078e00ff */
[----:B------:R-:W-:-:S04]  /*09d0*/  @!P0 LOP3.LUT R24, R7, 0x7ff00000, RZ, 0xc0, !PT ;  /* 0x7ff0000007188812 */ /* 0x000fc800078ec0ff */
[----:B------:R-:W-:-:S04]  /*09e0*/  @!P2 SEL R5, R4, 0x63400000, !P3 ;  /* 0x634000000405a807 */ /* 0x000fc80005800000 */
[----:B------:R-:W-:-:S04]  /*09f0*/  @!P2 LOP3.LUT R5, R5, 0x80000000, R23, 0xf8, !PT ;  /* 0x800000000505a812 */ /* 0x000fc800078ef817 */
[----:B------:R-:W-:Y:S01]  /*0a00*/  @!P2 LOP3.LUT R19, R5, 0x100000, RZ, 0xfc, !PT ;  /* 0x001000000513a812 */ /* 0x000fe200078efcff */
[----:B0-----:R-:W-:-:S08]  /*0a10*/  DFMA R12, R16, -R6, 1 ;  /* 0x3ff00000100c742b */ /* 0x001fd00000000806 */
[----:B------:R-:W-:-:S08]  /*0a20*/  DFMA R12, R12, R12, R12 ;  /* 0x0000000c0c0c722b */ /* 0x000fd0000000000c */
[----:B------:R-:W-:Y:S01]  /*0a30*/  DFMA R16, R16, R12, R16 ;  /* 0x0000000c1010722b */ /* 0x000fe20000000010 */
[----:B------:R-:W-:Y:S01]  /*0a40*/  SEL R13, R4, 0x63400000, !P1 ;  /* 0x63400000040d7807 */ /* 0x000fe20004800000 */
[----:B------:R-:W-:-:S03]  /*0a50*/  IMAD.MOV.U32 R12, RZ, RZ, R22 ;  /* 0x000000ffff0c7224 */ /* 0x000fc600078e0016 */
[----:B------:R-:W-:-:S03]  /*0a60*/  LOP3.LUT R13, R13, 0x800fffff, R23, 0xf8, !PT ;  /* 0x800fffff0d0d7812 */ /* 0x000fc600078ef817 */
[----:B------:R-:W-:-:S03]  /*0a70*/  DFMA R14, R16, -R6, 1 ;  /* 0x3ff00000100e742b */ /* 0x000fc60000000806 */
[----:B------:R-:W-:-:S05]  /*0a80*/  @!P2 DFMA R12, R12, 2, -R18 ;  /* 0x400000000c0ca82b */ /* 0x000fca0000000812 */
[----:B------:R-:W-:-:S08]  /*0a90*/  DFMA R14, R16, R14, R16 ;  /* 0x0000000e100e722b */ /* 0x000fd00000000010 */
[----:B------:R-:W-:-:S08]  /*0aa0*/  DMUL R16, R14, R12 ;  /* 0x0000000c0e107228 */ /* 0x000fd00000000000 */
[----:B------:R-:W-:-:S08]  /*0ab0*/  DFMA R18, R16, -R6, R12 ;  /* 0x800000061012722b */ /* 0x000fd0000000000c */
[----:B------:R-:W-:Y:S01]  /*0ac0*/  DFMA R18, R14, R18, R16 ;  /* 0x000000120e12722b */ /* 0x000fe20000000010 */
[----:B------:R-:W-:Y:S01]  /*0ad0*/  IMAD.MOV.U32 R15, RZ, RZ, R3 ;  /* 0x000000ffff0f7224 */ /* 0x000fe200078e0003 */
[----:B------:R-:W-:-:S05]  /*0ae0*/  @!P2 LOP3.LUT R15, R13, 0x7ff00000, RZ, 0xc0, !PT ;  /* 0x7ff000000d0fa812 */ /* 0x000fca00078ec0ff */
[----:B------:R-:W-:-:S05]  /*0af0*/  VIADD R5, R15, 0xffffffff ;  /* 0xffffffff0f057836 */ /* 0x000fca0000000000 */
[----:B------:R-:W-:Y:S01]  /*0b00*/  ISETP.GT.U32.AND P0, PT, R5, 0x7feffffe, PT ;  /* 0x7feffffe0500780c */ /* 0x000fe20003f04070 */
[----:B------:R-:W-:-:S05]  /*0b10*/  VIADD R5, R24, 0xffffffff ;  /* 0xffffffff18057836 */ /* 0x000fca0000000000 */
[----:B------:R-:W-:-:S13]  /*0b20*/  ISETP.GT.U32.OR P0, PT, R5, 0x7feffffe, P0 ;  /* 0x7feffffe0500780c */ /* 0x000fda0000704470 */
[----:B------:R-:W-:Y:S05]  /*0b30*/  @P0 BRA `(.L_x_374) ;  /* 0x00000000006c0947 */ /* 0x000fea0003800000 */
        /* <DEDUP_REMOVED lines=18> */
[----:B------:R-:W-:Y:S01]  /*0c60*/  DMUL.RP R14, R18, R14 ;  /* 0x0000000e120e7228 */ /* 0x000fe20000008000 */
[----:B------:R-:W-:Y:S01]  /*0c70*/  IMAD.MOV.U32 R6, RZ, RZ, RZ ;  /* 0x000000ffff067224 */ /* 0x000fe200078e00ff */
[----:B------:R-:W-:-:S05]  /*0c80*/  IADD3 R3, PT, PT, -R3, -0x43300000, RZ ;  /* 0xbcd0000003037810 */ /* 0x000fca0007ffe1ff */
[----:B------:R-:W-:-:S03]  /*0c90*/  DFMA R6, R4, -R6, R18 ;  /* 0x800000060406722b */ /* 0x000fc60000000012 */
[----:B------:R-:W-:-:S07]  /*0ca0*/  LOP3.LUT R13, R15, R13, RZ, 0x3c, !PT ;  /* 0x0000000d0f0d7212 */ /* 0x000fce00078e3cff */
[----:B------:R-:W-:-:S04]  /*0cb0*/  FSETP.NEU.AND P0, PT, |R7|, R3, PT ;  /* 0x000000030700720b */ /* 0x000fc80003f0d200 */
[----:B------:R-:W-:Y:S02]  /*0cc0*/  FSEL R4, R14, R4, !P0 ;  /* 0x000000040e047208 */ /* 0x000fe40004000000 */
[----:B------:R-:W-:Y:S01]  /*0cd0*/  FSEL R5, R13, R5, !P0 ;  /* 0x000000050d057208 */ /* 0x000fe20004000000 */
[----:B------:R-:W-:Y:S06]  /*0ce0*/  BRA `(.L_x_375) ;  /* 0x0000000000547947 */ /* 0x000fec0003800000 */
.L_x_374:
        /* <DEDUP_REMOVED lines=13> */
[----:B------:R-:W-:Y:S02]  /*0dc0*/  @P0 IMAD.MOV.U32 R4, RZ, RZ, RZ ;  /* 0x000000ffff040224 */ /* 0x000fe400078e00ff */
[----:B------:R-:W-:Y:S01]  /*0dd0*/  @P0 IMAD.MOV.U32 R5, RZ, RZ, R3 ;  /* 0x000000ffff050224 */ /* 0x000fe200078e0003 */
[----:B------:R-:W-:Y:S06]  /*0de0*/  BRA `(.L_x_375) ;  /* 0x0000000000147947 */ /* 0x000fec0003800000 */
.L_x_377:
[----:B------:R-:W-:Y:S01]  /*0df0*/  LOP3.LUT R5, R21, 0x80000, RZ, 0xfc, !PT ;  /* 0x0008000015057812 */ /* 0x000fe200078efcff */
[----:B------:R-:W-:Y:S01]  /*0e00*/  IMAD.MOV.U32 R4, RZ, RZ, R20 ;  /* 0x000000ffff047224 */ /* 0x000fe200078e0014 */
[----:B------:R-:W-:Y:S06]  /*0e10*/  BRA `(.L_x_375) ;  /* 0x0000000000087947 */ /* 0x000fec0003800000 */
.L_x_376:
[----:B------:R-:W-:Y:S01]  /*0e20*/  LOP3.LUT R5, R23, 0x80000, RZ, 0xfc, !PT ;  /* 0x0008000017057812 */ /* 0x000fe200078efcff */
[----:B------:R-:W-:-:S07]  /*0e30*/  IMAD.MOV.U32 R4, RZ, RZ, R22 ;  /* 0x000000ffff047224 */ /* 0x000fce00078e0016 */
.L_x_375:
[----:B------:R-:W-:Y:S05]  /*0e40*/  BSYNC.RECONVERGENT B2 ;  /* 0x0000000000027941 */ /* 0x000fea0003800200 */
.L_x_373:
[----:B------:R-:W-:Y:S02]  /*0e50*/  IMAD.MOV.U32 R3, RZ, RZ, R4 ;  /* 0x000000ffff037224 */ /* 0x000fe400078e0004 */
[----:B------:R-:W-:Y:S02]  /*0e60*/  IMAD.MOV.U32 R6, RZ, RZ, R5 ;  /* 0x000000ffff067224 */ /* 0x000fe400078e0005 */
[----:B------:R-:W-:Y:S02]  /*0e70*/  IMAD.MOV.U32 R4, RZ, RZ, R0 ;  /* 0x000000ffff047224 */ /* 0x000fe400078e0000 */
[----:B------:R-:W-:-:S04]  /*0e80*/  IMAD.MOV.U32 R5, RZ, RZ, 0x0 ;  /* 0x00000000ff057424 */ /* 0x000fc800078e00ff */
[----:B------:R-:W-:Y:S05]  /*0e90*/  RET.REL.NODEC R4 `(_Z16z_absTraceKernelP7double2Pdii) ;  /* 0xfffffff004587950 */ /* 0x000fea0003c3ffff */
        .weak           $__internal_15_$__cuda_sm20_dsqrt_rn_f64_mediumpath_v1
        .type           $__internal_15_$__cuda_sm20_dsqrt_rn_f64_mediumpath_v1,@function
        .size           $__internal_15_$__cuda_sm20_dsqrt_rn_f64_mediumpath_v1,(.L_x_470 - $__internal_15_$__cuda_sm20_dsqrt_rn_f64_mediumpath_v1)
$__internal_15_$__cuda_sm20_dsqrt_rn_f64_mediumpath_v1:
[----:B------:R-:W-:Y:S01]  /*0ea0*/  ISETP.GE.U32.AND P0, PT, R6, -0x3400000, PT ;  /* 0xfcc000000600780c */ /* 0x000fe20003f06070 */
[----:B------:R-:W-:Y:S01]  /*0eb0*/  BSSY.RECONVERGENT B2, `(.L_x_378) ;  /* 0x0000026000027945 */ /* 0x000fe20003800200 */
[----:B------:R-:W-:Y:S02]  /*0ec0*/  IMAD.MOV.U32 R18, RZ, RZ, R24 ;  /* 0x000000ffff127224 */ /* 0x000fe400078e0018 */
[----:B------:R-:W-:Y:S02]  /*0ed0*/  IMAD.MOV.U32 R6, RZ, RZ, R14 ;  /* 0x000000ffff067224 */ /* 0x000fe400078e000e */
[----:B------:R-:W-:-:S07]  /*0ee0*/  IMAD.MOV.U32 R7, RZ, RZ, R15 ;  /* 0x000000ffff077224 */ /* 0x000fce00078e000f */
        /* <DEDUP_REMOVED lines=9> */
.L_x_379:
        /* <DEDUP_REMOVED lines=24> */
.L_x_381:
[----:B------:R-:W-:-:S11]  /*1100*/  DADD R6, R4, R4 ;  /* 0x0000000004067229 */ /* 0x000fd60000000004 */
.L_x_380:
[----:B------:R-:W-:Y:S05]  /*1110*/  BSYNC.RECONVERGENT B2 ;  /* 0x0000000000027941 */ /* 0x000fea0003800200 */
.L_x_378:
[----:B------:R-:W-:Y:S02]  /*1120*/  IMAD.MOV.U32 R4, RZ, RZ, R0 ;  /* 0x000000ffff047224 */ /* 0x000fe400078e0000 */
[----:B------:R-:W-:Y:S02]  /*1130*/  IMAD.MOV.U32 R5, RZ, RZ, 0x0 ;  /* 0x00000000ff057424 */ /* 0x000fe400078e00ff */
[----:B------:R-:W-:Y:S02]  /*1140*/  IMAD.MOV.U32 R16, RZ, RZ, R6 ;  /* 0x000000ffff107224 */ /* 0x000fe400078e0006 */
[----:B------:R-:W-:Y:S01]  /*1150*/  IMAD.MOV.U32 R17, RZ, RZ, R7 ;  /* 0x000000ffff117224 */ /* 0x000fe200078e0007 */
[----:B------:R-:W-:Y:S06]  /*1160*/  RET.REL.NODEC R4 `(_Z16z_absTraceKernelP7double2Pdii) ;  /* 0xffffffec04a47950 */ /* 0x000fec0003c3ffff */
.L_x_382:
        /* <DEDUP_REMOVED lines=9> */
.L_x_470:


//--------------------- .text._Z16c_absTraceKernelP6float2Pfii --------------------------
	.section	.text._Z16c_absTraceKernelP6float2Pfii,"ax",@progbits
	.align	128
        .global         _Z16c_absTraceKernelP6float2Pfii
        .type           _Z16c_absTraceKernelP6float2Pfii,@function
        .size           _Z16c_absTraceKernelP6float2Pfii,(.L_x_472 - _Z16c_absTraceKernelP6float2Pfii)
        .other          _Z16c_absTraceKernelP6float2Pfii,@"STO_CUDA_ENTRY STV_DEFAULT"
_Z16c_absTraceKernelP6float2Pfii:
.text._Z16c_absTraceKernelP6float2Pfii:
[----:B------:R-:W-:Y:S01]  /*0000*/  LDC R1, c[0x0][0x37c] ;  /* 0x0000df00ff017b82 */ /* 0x000fe20000000800 */
[----:B------:R-:W0:Y:S07]  /*0010*/  S2R R6, SR_TID.X ;  /* 0x0000000000067919 */ /* 0x000e2e0000002100 */
[----:B------:R-:W0:Y:S01]  /*0020*/  S2UR UR4, SR_CTAID.X ;  /* 0x00000000000479c3 */ /* 0x000e220000002500 */
[----:B------:R-:W1:Y:S01]  /*0030*/  LDCU UR5, c[0x0][0x390] ;  /* 0x00007200ff0577ac */ /* 0x000e620008000800 */
[----:B------:R-:W-:Y:S01]  /*0040*/  BSSY.RECONVERGENT B0, `(.L_x_383) ;  /* 0x0000030000007945 */ /* 0x000fe20003800200 */
[----:B------:R-:W-:Y:S01]  /*0050*/  IMAD.MOV.U32 R4, RZ, RZ, RZ ;  /* 0x000000ffff047224 */ /* 0x000fe200078e00ff */
        /* <DEDUP_REMOVED lines=9> */
[----:B------:R-:W2:Y:S01]  /*00f0*/  LDG.E.64 R4, desc[UR6][R4.64] ;  /* 0x0000000604047981 */ /* 0x000ea2000c1e1b00 */
[----:B------:R-:W-:Y:S01]  /*0100*/  BSSY.RECONVERGENT B1, `(.L_x_385) ;  /* 0x000000e000017945 */ /* 0x000fe20003800200 */
[----:B--2---:R-:W-:-:S04]  /*0110*/  FSETP.GT.AND P0, PT, |R4|, |R5|, PT ;  /* 0x400000050400720b */ /* 0x004fc80003f04200 */
        /* <DEDUP_REMOVED lines=10> */
[----:B------:R-:W-:-:S07]  /*01c0*/  MOV R8, 0x1e0 ;  /* 0x000001e000087802 */ /* 0x000fce0000000f00 */
[----:B------:R-:W-:Y:S05]  /*01d0*/  CALL.REL.NOINC `($__internal_17_$__cuda_sm3x_div_rn_noftz_f32_slowpath) ;  /* 0x00000004009c7944 */ /* 0x000fea0003c00000 */
.L_x_386:
[----:B------:R-:W-:Y:S05]  /*01e0*/  BSYNC.RECONVERGENT B1 ;  /* 0x0000000000017941 */ /* 0x000fea0003800200 */
.L_x_385:
[----:B------:R-:W-:Y:S01]  /*01f0*/  FFMA R7, R2, R2, 1 ;  /* 0x3f80000002077423 */ /* 0x000fe20000000002 */
[----:B------:R-:W-:Y:S03]  /*0200*/  BSSY.RECONVERGENT B1, `(.L_x_387) ;  /* 0x000000d000017945 */ /* 0x000fe60003800200 */
[----:B------:R-:W-:Y:S01]  /*0210*/  VIADD R2, R7, 0xf3000000 ;  /* 0xf300000007027836 */ /* 0x000fe20000000000 */
[----:B------:R0:W1:Y:S04]  /*0220*/  MUFU.RSQ R8, R7 ;  /* 0x0000000700087308 */ /* 0x0000680000001400 */
[----:B------:R-:W-:-:S13]  /*0230*/  ISETP.GT.U32.AND P0, PT, R2, 0x727fffff, PT ;  /* 0x727fffff0200780c */ /* 0x000fda0003f04070 */
[----:B01----:R-:W-:Y:S05]  /*0240*/  @!P0 BRA `(.L_x_388) ;  /* 0x0000000000108947 */ /* 0x003fea0003800000 */
[----:B------:R-:W-:-:S07]  /*0250*/  MOV R12, 0x270 ;  /* 0x00000270000c7802 */ /* 0x000fce0000000f00 */
[----:B------:R-:W-:Y:S05]  /*0260*/  CALL.REL.NOINC `($__internal_16_$__cuda_sm20_sqrt_rn_f32_slowpath) ;  /* 0x0000000400207944 */ /* 0x000fea0003c00000 */
[----:B------:R-:W-:Y:S01]  /*0270*/  IMAD.MOV.U32 R2, RZ, RZ, R7 ;  /* 0x000000ffff027224 */ /* 0x000fe200078e0007 */
[----:B------:R-:W-:Y:S06]  /*0280*/  BRA `(.L_x_389) ;  /* 0x0000000000107947 */ /* 0x000fec0003800000 */
.L_x_388:
[----:B------:R-:W-:Y:S01]  /*0290*/  FMUL.FTZ R2, R7, R8 ;  /* 0x0000000807027220 */ /* 0x000fe20000410000 */
[----:B------:R-:W-:-:S03]  /*02a0*/  FMUL.FTZ R8, R8, 0.5 ;  /* 0x3f00000008087820 */ /* 0x000fc60000410000 */
[----:B------:R-:W-:-:S04]  /*02b0*/  FFMA R7, -R2, R2, R7 ;  /* 0x0000000202077223 */ /* 0x000fc80000000107 */
[----:B------:R-:W-:-:S07]  /*02c0*/  FFMA R2, R7, R8, R2 ;  /* 0x0000000807027223 */ /* 0x000fce0000000002 */
.L_x_389:
[----:B------:R-:W-:Y:S05]  /*02d0*/  BSYNC.RECONVERGENT B1 ;  /* 0x0000000000017941 */ /* 0x000fea0003800200 */
.L_x_387:
[C---:B------:R-:W-:Y:S01]  /*02e0*/  FMNMX R0, R3.reuse, R0, !PT ;  /* 0x0000000003007209 */ /* 0x040fe20007800000 */
[C---:B------:R-:W-:Y:S01]  /*02f0*/  FMUL R7, R3.reuse, R2 ;  /* 0x0000000203077220 */ /* 0x040fe20000400000 */
[----:B------:R-:W-:Y:S01]  /*0300*/  FADD R4, |R4|, |R5| ;  /* 0x4000000504047221 */ /* 0x000fe20000000200 */
[----:B------:R-:W-:Y:S02]  /*0310*/  FSETP.NEU.AND P1, PT, R3, RZ, PT ;  /* 0x000000ff0300720b */ /* 0x000fe40003f2d000 */
[----:B------:R-:W-:-:S13]  /*0320*/  FSETP.GT.AND P0, PT, R0, 3.40282346638528859812e+38, PT ;  /* 0x7f7fffff0000780b */ /* 0x000fda0003f04000 */
[----:B------:R-:W-:-:S07]  /*0330*/  @!P0 FSEL R4, R4, R7, !P1 ;  /* 0x0000000704048208 */ /* 0x000fce0004800000 */
.L_x_384:
[----:B------:R-:W-:Y:S05]  /*0340*/  BSYNC.RECONVERGENT B0 ;  /* 0x0000000000007941 */ /* 0x000fea0003800200 */
.L_x_383:
[----:B------:R-:W0:Y:S01]  /*0350*/  S2UR UR5, SR_CgaCtaId ;  /* 0x00000000000579c3 */ /* 0x000e220000008800 */
[----:B------:R-:W-:Y:S01]  /*0360*/  UMOV UR4, 0x400 ;  /* 0x0000040000047882 */ /* 0x000fe20000000000 */
[C---:B------:R-:W-:Y:S02]  /*0370*/  ISETP.GT.U32.AND P0, PT, R6.reuse, 0x7f, PT ;  /* 0x0000007f0600780c */ /* 0x040fe40003f04070 */
[----:B------:R-:W-:Y:S01]  /*0380*/  ISETP.GT.U32.AND P1, PT, R6, 0x3f, PT ;  /* 0x0000003f0600780c */ /* 0x000fe20003f24070 */
[----:B0-----:R-:W-:-:S06]  /*0390*/  ULEA UR4, UR5, UR4, 0x18 ;  /* 0x0000000405047291 */ /* 0x001fcc000f8ec0ff */
[----:B------:R-:W-:-:S05]  /*03a0*/  LEA R3, R6, UR4, 0x2 ;  /* 0x0000000406037c11 */ /* 0x000fca000f8e10ff */
[----:B------:R-:W-:Y:S01]  /*03b0*/  STS [R3], R4 ;  /* 0x0000000403007388 */ /* 0x000fe20000000800 */
[----:B------:R-:W-:Y:S06]  /*03c0*/  BAR.SYNC.DEFER_BLOCKING 0x0 ;  /* 0x0000000000007b1d */ /* 0x000fec0000010000 */
[----:B------:R-:W-:Y:S04]  /*03d0*/  @!P0 LDS R0, [R3+0x200] ;  /* 0x0002000003008984 */ /* 0x000fe80000000800 */
[----:B------:R-:W0:Y:S02]  /*03e0*/  @!P0 LDS R5, [R3] ;  /* 0x0000000003058984 */ /* 0x000e240000000800 */
[----:B0-----:R-:W-:-:S05]  /*03f0*/  @!P0 FADD R0, R0, R5 ;  /* 0x0000000500008221 */ /* 0x001fca0000000000 */
[----:B------:R-:W-:Y:S01]  /*0400*/  @!P0 STS [R3], R0 ;  /* 0x0000000003008388 */ /* 0x000fe20000000800 */
[----:B------:R-:W-:Y:S01]  /*0410*/  BAR.SYNC.DEFER_BLOCKING 0x0 ;  /* 0x0000000000007b1d */ /* 0x000fe20000010000 */
[----:B------:R-:W-:-:S05]  /*0420*/  ISETP.GT.U32.AND P0, PT, R6, 0x1f, PT ;  /* 0x0000001f0600780c */ /* 0x000fca0003f04070 */
        /* <DEDUP_REMOVED lines=29> */
[----:B------:R-:W-:-:S05]  /*0600*/  ISETP.NE.AND P1, PT, R6, RZ, PT ;  /* 0x000000ff0600720c */ /* 0x000fca0003f25270 */
[----:B------:R-:W-:Y:S04]  /*0610*/  @!P0 LDS R0, [R3+0x8] ;  /* 0x0000080003008984 */ /* 0x000fe80000000800 */
[----:B------:R-:W0:Y:S02]  /*0620*/  @!P0 LDS R5, [R3] ;  /* 0x0000000003058984 */ /* 0x000e240000000800 */
[----:B0-----:R-:W-:-:S05]  /*0630*/  @!P0 FADD R0, R0, R5 ;  /* 0x0000000500008221 */ /* 0x001fca0000000000 */
[----:B------:R-:W-:Y:S01]  /*0640*/  @!P0 STS [R3], R0 ;  /* 0x0000000003008388 */ /* 0x000fe20000000800 */
[----:B------:R-:W-:Y:S06]  /*0650*/  BAR.SYNC.DEFER_BLOCKING 0x0 ;  /* 0x0000000000007b1d */ /* 0x000fec0000010000 */
[----:B------:R-:W0:Y:S02]  /*0660*/  @!P1 LDS.64 R6, [UR4] ;  /* 0x00000004ff069984 */ /* 0x000e240008000a00 */
[----:B0-----:R-:W-:-:S05]  /*0670*/  @!P1 FADD R2, R7, R6 ;  /* 0x0000000607029221 */ /* 0x001fca0000000000 */
[----:B------:R0:W-:Y:S01]  /*0680*/  @!P1 STS [UR4], R2 ;  /* 0x00000002ff009988 */ /* 0x0001e20008000804 */
[----:B------:R-:W-:Y:S06]  /*0690*/  BAR.SYNC.DEFER_BLOCKING 0x0 ;  /* 0x0000000000007b1d */ /* 0x000fec0000010000 */
[----:B------:R-:W-:Y:S05]  /*06a0*/  @P1 EXIT ;  /* 0x000000000000194d */ /* 0x000fea0003800000 */
[----:B------:R-:W1:Y:S01]  /*06b0*/  LDS R5, [UR4] ;  /* 0x00000004ff057984 */ /* 0x000e620008000800 */
[----:B0-----:R-:W1:Y:S03]  /*06c0*/  LDC.64 R2, c[0x0][0x388] ;  /* 0x0000e200ff027b82 */ /* 0x001e660000000a00 */
[----:B-1----:R-:W-:Y:S01]  /*06d0*/  REDG.E.ADD.F32.FTZ.RN.STRONG.GPU desc[UR6][R2.64], R5 ;  /* 0x00000005020079a6 */ /* 0x002fe2000c12f306 */
[----:B------:R-:W-:Y:S05]  /*06e0*/  EXIT ;  /* 0x000000000000794d */ /* 0x000fea0003800000 */
        .weak           $__internal_16_$__cuda_sm20_sqrt_rn_f32_slowpath
        .type           $__internal_16_$__cuda_sm20_sqrt_rn_f32_slowpath,@function
        .size           $__internal_16_$__cuda_sm20_sqrt_rn_f32_slowpath,($__internal_17_$__cuda_sm3x_div_rn_noftz_f32_slowpath - $__internal_16_$__cuda_sm20_sqrt_rn_f32_slowpath)
$__internal_16_$__cuda_sm20_sqrt_rn_f32_slowpath:
        /* <DEDUP_REMOVED lines=14> */
[----:B------:R-:W-:Y:S02]  /*07d0*/  @!P0 IMAD.MOV.U32 R7, RZ, RZ, R2 ;  /* 0x000000ffff078224 */ /* 0x000fe400078e0002 */
[----:B------:R-:W-:-:S04]  /*07e0*/  @P0 FADD.FTZ R10, -R9, -RZ ;  /* 0x800000ff090a0221 */ /* 0x000fc80000010100 */
[----:B------:R-:W-:-:S04]  /*07f0*/  @P0 FFMA R10, R9, R10, R8 ;  /* 0x0000000a090a0223 */ /* 0x000fc80000000008 */
[----:B------:R-:W-:-:S04]  /*0800*/  @P0 FFMA R10, R10, R11, R9 ;  /* 0x0000000b0a0a0223 */ /* 0x000fc80000000009 */
[----:B------:R-:W-:-:S07]  /*0810*/  @P0 FMUL.FTZ R7, R10, 2.3283064365386962891e-10 ;  /* 0x2f8000000a070820 */ /* 0x000fce0000410000 */
.L_x_390:
[----:B------:R-:W-:Y:S02]  /*0820*/  IMAD.MOV.U32 R8, RZ, RZ, R12 ;  /* 0x000000ffff087224 */ /* 0x000fe400078e000c */
[----:B------:R-:W-:-:S04]  /*0830*/  IMAD.MOV.U32 R9, RZ, RZ, 0x0 ;  /* 0x00000000ff097424 */ /* 0x000fc800078e00ff */
[----:B------:R-:W-:Y:S05]  /*0840*/  RET.REL.NODEC R8 `(_Z16c_absTraceKernelP6float2Pfii) ;  /* 0xfffffff408ec7950 */ /* 0x000fea0003c3ffff */
        .weak           $__internal_17_$__cuda_sm3x_div_rn_noftz_f32_slowpath
        .type           $__internal_17_$__cuda_sm3x_div_rn_noftz_f32_slowpath,@function
        .size           $__internal_17_$__cuda_sm3x_div_rn_noftz_f32_slowpath,(.L_x_472 - $__internal_17_$__cuda_sm3x_div_rn_noftz_f32_slowpath)
$__internal_17_$__cuda_sm3x_div_rn_noftz_f32_slowpath:
[--C-:B------:R-:W-:Y:S01]  /*0850*/  SHF.R.U32.HI R7, RZ, 0x17, R3.reuse ;  /* 0x00000017ff077819 */ /* 0x100fe20000011603 */
[----:B------:R-:W-:Y:S01]  /*0860*/  BSSY.RECONVERGENT B2, `(.L_x_391) ;  /* 0x0000064000027945 */ /* 0x000fe20003800200 */
[--C-:B------:R-:W-:Y:S01]  /*0870*/  SHF.R.U32.HI R2, RZ, 0x17, R0.reuse ;  /* 0x00000017ff027819 */ /* 0x100fe20000011600 */
[----:B------:R-:W-:Y:S01]  /*0880*/  IMAD.MOV.U32 R10, RZ, RZ, R0 ;  /* 0x000000ffff0a7224 */ /* 0x000fe200078e0000 */
[----:B------:R-:W-:Y:S01]  /*0890*/  LOP3.LUT R9, R7, 0xff, RZ, 0xc0, !PT ;  /* 0x000000ff07097812 */ /* 0x000fe200078ec0ff */
[----:B------:R-:W-:Y:S01]  /*08a0*/  IMAD.MOV.U32 R11, RZ, RZ, R3 ;  /* 0x000000ffff0b7224 */ /* 0x000fe200078e0003 */
        /* <DEDUP_REMOVED lines=30> */
.L_x_392:
[----:B------:R-:W-:Y:S01]  /*0a90*/  LEA R12, R9, 0xc0800000, 0x17 ;  /* 0xc0800000090c7811 */ /* 0x000fe200078eb8ff */
[----:B------:R-:W-:Y:S04]  /*0aa0*/  BSSY.RECONVERGENT B3, `(.L_x_397) ;  /* 0x0000036000037945 */ /* 0x000fe80003800200 */
        /* <DEDUP_REMOVED lines=49> */
.L_x_399:
[----:B------:R-:W-:-:S04]  /*0dc0*/  LOP3.LUT R2, R2, 0x80000000, RZ, 0xc0, !PT ;  /* 0x8000000002027812 */ /* 0x000fc800078ec0ff */
[----:B------:R-:W-:Y:S01]  /*0dd0*/  LOP3.LUT R2, R2, 0x7f800000, RZ, 0xfc, !PT ;  /* 0x7f80000002027812 */ /* 0x000fe200078efcff */
[----:B------:R-:W-:Y:S06]  /*0de0*/  BRA `(.L_x_400) ;  /* 0x0000000000047947 */ /* 0x000fec0003800000 */
.L_x_398:
[----:B------:R-:W-:-:S07]  /*0df0*/  IMAD R2, R10, 0x800000, R2 ;  /* 0x008000000a027824 */ /* 0x000fce00078e0202 */
.L_x_400:
[----:B------:R-:W-:Y:S05]  /*0e00*/  BSYNC.RECONVERGENT B3 ;  /* 0x0000000000037941 */ /* 0x000fea0003800200 */
.L_x_397:
[----:B------:R-:W-:Y:S05]  /*0e10*/  BRA `(.L_x_401) ;  /* 0x0000000000207947 */ /* 0x000fea0003800000 */
.L_x_396:
[----:B------:R-:W-:-:S04]  /*0e20*/  LOP3.LUT R2, R11, 0x80000000, R10, 0x48, !PT ;  /* 0x800000000b027812 */ /* 0x000fc800078e480a */
[----:B------:R-:W-:Y:S01]  /*0e30*/  LOP3.LUT R2, R2, 0x7f800000, RZ, 0xfc, !PT ;  /* 0x7f80000002027812 */ /* 0x000fe200078efcff */
[----:B------:R-:W-:Y:S06]  /*0e40*/  BRA `(.L_x_401) ;  /* 0x0000000000147947 */ /* 0x000fec0003800000 */
.L_x_395:
[----:B------:R-:W-:Y:S01]  /*0e50*/  LOP3.LUT R2, R11, 0x80000000, R10, 0x48, !PT ;  /* 0x800000000b027812 */ /* 0x000fe200078e480a */
[----:B------:R-:W-:Y:S06]  /*0e60*/  BRA `(.L_x_401) ;  /* 0x00000000000c7947 */ /* 0x000fec0003800000 */
.L_x_394:
[----:B------:R-:W0:Y:S01]  /*0e70*/  MUFU.RSQ R2, -QNAN ;  /* 0xffc0000000027908 */ /* 0x000e220000001400 */
[----:B------:R-:W-:Y:S05]  /*0e80*/  BRA `(.L_x_401) ;  /* 0x0000000000047947 */ /* 0x000fea0003800000 */
.L_x_393:
[----:B------:R-:W-:-:S07]  /*0e90*/  FADD.FTZ R2, R0, R3 ;  /* 0x0000000300027221 */ /* 0x000fce0000010000 */
.L_x_401:
[----:B------:R-:W-:Y:S05]  /*0ea0*/  BSYNC.RECONVERGENT B2 ;  /* 0x0000000000027941 */ /* 0x000fea0003800200 */
.L_x_391:
[----:B------:R-:W-:-:S04]  /*0eb0*/  IMAD.MOV.U32 R9, RZ, RZ, 0x0 ;  /* 0x00000000ff097424 */ /* 0x000fc800078e00ff */
[----:B0-----:R-:W-:Y:S05]  /*0ec0*/  RET.REL.NODEC R8 `(_Z16c_absTraceKernelP6float2Pfii) ;  /* 0xfffffff0084c7950 */ /* 0x001fea0003c3ffff */
.L_x_402:
        /* <DEDUP_REMOVED lines=11> */
.L_x_472:


//--------------------- .text._Z16d_absTraceKernelPdS_ii --------------------------
	.section	.text._Z16d_absTraceKernelPdS_ii,"ax",@progbits
	.align	128
        .global         _Z16d_absTraceKernelPdS_ii
        .type           _Z16d_absTraceKernelPdS_ii,@function
        .size           _Z16d_absTraceKernelPdS_ii,(.L_x_511 - _Z16d_absTraceKernelPdS_ii)
        .other          _Z16d_absTraceKernelPdS_ii,@"STO_CUDA_ENTRY STV_DEFAULT"
_Z16d_absTraceKernelPdS_ii:
.text._Z16d_absTraceKernelPdS_ii:
[----:B------:R-:W-:Y:S01]  /*0000*/  LDC R1, c[0x0][0x37c] ;  /* 0x0000df00ff017b82 */ /* 0x000fe20000000800 */
[----:B------:R-:W0:Y:S07]  /*0010*/  S2R R0, SR_TID.X ;  /* 0x0000000000007919 */ /* 0x000e2e0000002100 */
[----:B------:R-:W0:Y:S01]  /*0020*/  S2UR UR4, SR_CTAID.X ;  /* 0x00000000000479c3 */ /* 0x000e220000002500 */
[----:B------:R-:W1:Y:S01]  /*0030*/  LDCU UR5, c[0x0][0x390] ;  /* 0x00007200ff0577ac */ /* 0x000e620008000800 */
[----:B------:R-:W2:Y:S06]  /*0040*/  LDCU.64 UR6, c[0x0][0x358] ;  /* 0x00006b00ff0677ac */ /* 0x000eac0008000a00 */
[----:B------:R-:W0:Y:S02]  /*0050*/  LDC R3, c[0x0][0x360] ;  /* 0x0000d800ff037b82 */ /* 0x000e240000000800 */
[----:B0-----:R-:W-:-:S05]  /*0060*/  IMAD R2, R3, UR4, R0 ;  /* 0x0000000403027c24 */ /* 0x001fca000f8e0200 */
[----:B-1----:R-:W-:-:S13]  /*0070*/  ISETP.GE.AND P0, PT, R2, UR5, PT ;  /* 0x0000000502007c0c */ /* 0x002fda000bf06270 */
[----:B------:R-:W0:Y:S08]  /*0080*/  @!P0 LDC R3, c[0x0][0x394] ;  /* 0x0000e500ff038b82 */ /* 0x000e300000000800 */
[----:B------:R-:W1:Y:S01]  /*0090*/  @!P0 LDC.64 R6, c[0x0][0x380] ;  /* 0x0000e000ff068b82 */ /* 0x000e620000000a00 */
[----:B0-----:R-:W-:-:S04]  /*00a0*/  @!P0 IMAD R3, R2, R3, R2 ;  /* 0x0000000302038224 */ /* 0x001fc800078e0202 */
[----:B-1----:R-:W-:-:S06]  /*00b0*/  @!P0 IMAD.WIDE R6, R3, 0x8, R6 ;  /* 0x0000000803068825 */ /* 0x002fcc00078e0206 */
[----:B--2---:R-:W2:Y:S01]  /*00c0*/  @!P0 LDG.E.64 R6, desc[UR6][R6.64] ;  /* 0x0000000606068981 */ /* 0x004ea2000c1e1b00 */
[----:B------:R-:W0:Y:S01]  /*00d0*/  S2UR UR5, SR_CgaCtaId ;  /* 0x00000000000579c3 */ /* 0x000e220000008800 */
[----:B------:R-:W-:Y:S01]  /*00e0*/  UMOV UR4, 0x400 ;  /* 0x0000040000047882 */ /* 0x000fe20000000000 */
[----:B------:R-:W-:Y:S02]  /*00f0*/  CS2R R4, SRZ ;  /* 0x0000000000047805 */ /* 0x000fe4000001ff00 */
[----:B------:R-:W-:Y:S01]  /*0100*/  ISETP.GT.U32.AND P1, PT, R0, 0x7f, PT ;  /* 0x0000007f0000780c */ /* 0x000fe20003f24070 */
[----:B0-----:R-:W-:-:S06]  /*0110*/  ULEA UR4, UR5, UR4, 0x18 ;  /* 0x0000000405047291 */ /* 0x001fcc000f8ec0ff */
[C---:B------:R-:W-:Y:S01]  /*0120*/  LEA R2, R0.reuse, UR4, 0x3 ;  /* 0x0000000400027c11 */ /* 0x040fe2000f8e18ff */
[----:B--2---:R-:W-:Y:S01]  /*0130*/  @!P0 DADD R4, -RZ, |R6| ;  /* 0x00000000ff048229 */ /* 0x004fe20000000506 */
[----:B------:R-:W-:-:S06]  /*0140*/  ISETP.GT.U32.AND P0, PT, R0, 0x3f, PT ;  /* 0x0000003f0000780c */ /* 0x000fcc0003f04070 */
        /* <DEDUP_REMOVED lines=48> */
[----:B------:R-:W1:Y:S01]  /*0450*/  LDS.64 R2, [UR4] ;  /* 0x00000004ff027984 */ /* 0x000e620008000a00 */
[----:B------:R-:W1:Y:S03]  /*0460*/  LDC.64 R4, c[0x0][0x388] ;  /* 0x0000e200ff047b82 */ /* 0x000e660000000a00 */
[----:B-1----:R-:W-:Y:S01]  /*0470*/  REDG.E.ADD.F64.RN.STRONG.GPU desc[UR6][R4.64], R2 ;  /* 0x00000002040079a6 */ /* 0x002fe2000c12ff06 */
[----:B------:R-:W-:Y:S05]  /*0480*/  EXIT ;  /* 0x000000000000794d */ /* 0x000fea0003800000 */
.L_x_403:
        /* <DEDUP_REMOVED lines=15> */
.L_x_511:


//--------------------- .text._Z16s_absTraceKernelPfS_ii --------------------------
	.section	.text._Z16s_absTraceKernelPfS_ii,"ax",@progbits
	.align	128
        .global         _Z16s_absTraceKernelPfS_ii
        .type           _Z16s_absTraceKernelPfS_ii,@function
        .size           _Z16s_absTraceKernelPfS_ii,(.L_x_512 - _Z16s_absTraceKernelPfS_ii)
        .other          _Z16s_absTraceKernelPfS_ii,@"STO_CUDA_ENTRY STV_DEFAULT"
_Z16s_absTraceKernelPfS_ii:
.text._Z16s_absTraceKernelPfS_ii:
        /* <DEDUP_REMOVED lines=12> */
[----:B--2---:R-:W2:Y:S01]  /*00c0*/  @!P0 LDG.E R2, desc[UR6][R2.64] ;  /* 0x0000000602028981 */ /* 0x004ea2000c1e1900 */
[----:B------:R-:W0:Y:S01]  /*00d0*/  S2UR UR5, SR_CgaCtaId ;  /* 0x00000000000579c3 */ /* 0x000e220000008800 */
[----:B------:R-:W-:Y:S01]  /*00e0*/  UMOV UR4, 0x400 ;  /* 0x0000040000047882 */ /* 0x000fe20000000000 */
[----:B------:R-:W-:Y:S01]  /*00f0*/  HFMA2 R4, -RZ, RZ, 0, 0 ;  /* 0x00000000ff047431 */ /* 0x000fe200000001ff */
[----:B------:R-:W-:Y:S01]  /*0100*/  ISETP.GT.U32.AND P1, PT, R0, 0x7f, PT ;  /* 0x0000007f0000780c */ /* 0x000fe20003f24070 */
[----:B0-----:R-:W-:-:S06]  /*0110*/  ULEA UR4, UR5, UR4, 0x18 ;  /* 0x0000000405047291 */ /* 0x001fcc000f8ec0ff */
[----:B------:R-:W-:Y:S01]  /*0120*/  LEA R5, R0, UR4, 0x2 ;  /* 0x0000000400057c11 */ /* 0x000fe2000f8e10ff */
[----:B--2---:R-:W-:Y:S01]  /*0130*/  @!P0 FADD R4, |R2|, -RZ ;  /* 0x800000ff02048221 */ /* 0x004fe20000000200 */
[----:B------:R-:W-:-:S04]  /*0140*/  ISETP.GT.U32.AND P0, PT, R0, 0x3f, PT ;  /* 0x0000003f0000780c */ /* 0x000fc80003f04070 */
        /* <DEDUP_REMOVED lines=49> */
[----:B------:R-:W1:Y:S03]  /*0460*/  LDC.64 R2, c[0x0][0x388] ;  /* 0x0000e200ff027b82 */ /* 0x000e660000000a00 */
[----:B-1----:R-:W-:Y:S01]  /*0470*/  REDG.E.ADD.F32.FTZ.RN.STRONG.GPU desc[UR6][R2.64], R5 ;  /* 0x00000005020079a6 */ /* 0x002fe2000c12f306 */
[----:B------:R-:W-:Y:S05]  /*0480*/  EXIT ;  /* 0x000000000000794d */ /* 0x000fea0003800000 */
.L_x_404:
        /* <DEDUP_REMOVED lines=15> */
.L_x_512:


//--------------------- .text._Z17z_convert2ComplexPdP7double2 --------------------------
	.section	.text._Z17z_convert2ComplexPdP7double2,"ax",@progbits
	.align	128
        .global         _Z17z_convert2ComplexPdP7double2
        .type           _Z17z_convert2ComplexPdP7double2,@function
        .size           _Z17z_convert2ComplexPdP7double2,(.L_x_513 - _Z17z_convert2ComplexPdP7double2)
        .other          _Z17z_convert2ComplexPdP7double2,@"STO_CUDA_ENTRY STV_DEFAULT"
_Z17z_convert2ComplexPdP7double2:
.text._Z17z_convert2ComplexPdP7double2:
[----:B------:R-:W-:Y:S08]  /*0000*/  LDC R1, c[0x0][0x37c] ;  /* 0x0000df00ff017b82 */ /* 0x000ff00000000800 */
[----:B------:R-:W0:Y:S01]  /*0010*/  LDC.64 R2, c[0x0][0x380] ;  /* 0x0000e000ff027b82 */ /* 0x000e220000000a00 */
[----:B------:R-:W0:Y:S02]  /*0020*/  LDCU.64 UR4, c[0x0][0x358] ;  /* 0x00006b00ff0477ac */ /* 0x000e240008000a00 */
[----:B0-----:R-:W2:Y:S05]  /*0030*/  LDG.E.64 R4, desc[UR4][R2.64] ;  /* 0x0000000402047981 */ /* 0x001eaa000c1e1b00 */
[----:B------:R-:W2:Y:S01]  /*0040*/  LDC.64 R8, c[0x0][0x388] ;  /* 0x0000e200ff087b82 */ /* 0x000ea20000000a00 */
[----:B------:R-:W-:-:S05]  /*0050*/  CS2R R6, SRZ ;  /* 0x0000000000067805 */ /* 0x000fca000001ff00 */
[----:B--2---:R-:W-:Y:S01]  /*0060*/  STG.E.128 desc[UR4][R8.64], R4 ;  /* 0x0000000408007986 */ /* 0x004fe2000c101d04 */
[----:B------:R-:W-:Y:S05]  /*0070*/  EXIT ;  /* 0x000000000000794d */ /* 0x000fea0003800000 */
.L_x_405:
        /* <DEDUP_REMOVED lines=16> */
.L_x_513:


//--------------------- .text._Z17c_convert2ComplexPfP6float2 --------------------------
	.section	.text._Z17c_convert2ComplexPfP6float2,"ax",@progbits
	.align	128
        .global         _Z17c_convert2ComplexPfP6float2
        .type           _Z17c_convert2ComplexPfP6float2,@function
        .size           _Z17c_convert2ComplexPfP6float2,(.L_x_514 - _Z17c_convert2ComplexPfP6float2)
        .other          _Z17c_convert2ComplexPfP6float2,@"STO_CUDA_ENTRY STV_DEFAULT"
_Z17c_convert2ComplexPfP6float2:
.text._Z17c_convert2ComplexPfP6float2:
[----:B------:R-:W-:Y:S08]  /*0000*/  LDC R1, c[0x0][0x37c] ;  /* 0x0000df00ff017b82 */ /* 0x000ff00000000800 */
[----:B------:R-:W0:Y:S01]  /*0010*/  LDC.64 R2, c[0x0][0x380] ;  /* 0x0000e000ff027b82 */ /* 0x000e220000000a00 */
[----:B------:R-:W0:Y:S02]  /*0020*/  LDCU.64 UR4, c[0x0][0x358] ;  /* 0x00006b00ff0477ac */ /* 0x000e240008000a00 */
[----:B0-----:R-:W2:Y:S05]  /*0030*/  LDG.E R6, desc[UR4][R2.64] ;  /* 0x0000000402067981 */ /* 0x001eaa000c1e1900 */
[----:B------:R-:W2:Y:S01]  /*0040*/  LDC.64 R4, c[0x0][0x388] ;  /* 0x0000e200ff047b82 */ /* 0x000ea20000000a00 */
[----:B------:R-:W-:-:S05]  /*0050*/  HFMA2 R7, -RZ, RZ, 0, 0 ;  /* 0x00000000ff077431 */ /* 0x000fca00000001ff */
[----:B--2---:R-:W-:Y:S01]  /*0060*/  STG.E.64 desc[UR4][R4.64], R6 ;  /* 0x0000000604007986 */ /* 0x004fe2000c101b04 */
[----:B------:R-:W-:Y:S05]  /*0070*/  EXIT ;  /* 0x000000000000794d */ /* 0x000fea0003800000 */
.L_x_406:
        /* <DEDUP_REMOVED lines=16> */
.L_x_514:


//--------------------- .text._Z17d_convert2ComplexPdS_ --------------------------
	.section	.text._Z17d_convert2ComplexPdS_,"ax",@progbits
	.align	128
        .global         _Z17d_convert2ComplexPdS_
        .type           _Z17d_convert2ComplexPdS_,@function
        .size           _Z17d_convert2ComplexPdS_,(.L_x_515 - _Z17d_convert2ComplexPdS_)
        .other          _Z17d_convert2ComplexPdS_,@"STO_CUDA_ENTRY STV_DEFAULT"
_Z17d_convert2ComplexPdS_:
.text._Z17d_convert2ComplexPdS_:
[----:B------:R-:W-:Y:S08]  /*0000*/  LDC R1, c[0x0][0x37c] ;  /* 0x0000df00ff017b82 */ /* 0x000ff00000000800 */
[----:B------:R-:W0:Y:S01]  /*0010*/  LDC.64 R2, c[0x0][0x380] ;  /* 0x0000e000ff027b82 */ /* 0x000e220000000a00 */
[----:B------:R-:W0:Y:S02]  /*0020*/  LDCU.64 UR4, c[0x0][0x358] ;  /* 0x00006b00ff0477ac */ /* 0x000e240008000a00 */
[----:B0-----:R-:W2:Y:S05]  /*0030*/  LDG.E.64 R2, desc[UR4][R2.64] ;  /* 0x0000000402027981 */ /* 0x001eaa000c1e1b00 */
[----:B------:R-:W2:Y:S02]  /*0040*/  LDC.64 R4, c[0x0][0x388] ;  /* 0x0000e200ff047b82 */ /* 0x000ea40000000a00 */
[----:B--2---:R-:W-:Y:S01]  /*0050*/  STG.E.64 desc[UR4][R4.64], R2 ;  /* 0x0000000204007986 */ /* 0x004fe2000c101b04 */
[----:B------:R-:W-:Y:S05]  /*0060*/  EXIT ;  /* 0x000000000000794d */ /* 0x000fea0003800000 */
.L_x_407:
        /* <DEDUP_REMOVED lines=9> */
.L_x_515:


//--------------------- .text._Z17s_convert2ComplexPfS_ --------------------------
	.section	.text._Z17s_convert2ComplexPfS_,"ax",@progbits
	.align	128
        .global         _Z17s_convert2ComplexPfS_
        .type           _Z17s_convert2ComplexPfS_,@function
        .size           _Z17s_convert2ComplexPfS_,(.L_x_516 - _Z17s_convert2ComplexPfS_)
        .other          _Z17s_convert2ComplexPfS_,@"STO_CUDA_ENTRY STV_DEFAULT"
_Z17s_convert2ComplexPfS_:
.text._Z17s_convert2ComplexPfS_:
[----:B------:R-:W-:Y:S08]  /*0000*/  LDC R1, c[0x0][0x37c] ;  /* 0x0000df00ff017b82 */ /* 0x000ff00000000800 */
[----:B------:R-:W0:Y:S01]  /*0010*/  LDC.64 R2, c[0x0][0x380] ;  /* 0x0000e000ff027b82 */ /* 0x000e220000000a00 */
[----:B------:R-:W0:Y:S02]  /*0020*/  LDCU.64 UR4, c[0x0][0x358] ;  /* 0x00006b00ff0477ac */ /* 0x000e240008000a00 */
[----:B0-----:R-:W2:Y:S05]  /*0030*/  LDG.E R3, desc[UR4][R2.64] ;  /* 0x0000000402037981 */ /* 0x001eaa000c1e1900 */
[----:B------:R-:W2:Y:S02]  /*0040*/  LDC.64 R4, c[0x0][0x388] ;  /* 0x0000e200ff047b82 */ /* 0x000ea40000000a00 */
[----:B--2---:R-:W-:Y:S01]  /*0050*/  STG.E desc[UR4][R4.64], R3 ;  /* 0x0000000304007986 */ /* 0x004fe2000c101904 */
[----:B------:R-:W-:Y:S05]  /*0060*/  EXIT ;  /* 0x000000000000794d */ /* 0x000fea0003800000 */
.L_x_408:
        /* <DEDUP_REMOVED lines=9> */
.L_x_516:


//--------------------- .text._Z14z_convert2RealP7double2Pd --------------------------
	.section	.text._Z14z_convert2RealP7double2Pd,"ax",@progbits
	.align	128
        .global         _Z14z_convert2RealP7double2Pd
        .type           _Z14z_convert2RealP7double2Pd,@function
        .size           _Z14z_convert2RealP7double2Pd,(.L_x_517 - _Z14z_convert2RealP7double2Pd)
        .other          _Z14z_convert2RealP7double2Pd,@"STO_CUDA_ENTRY STV_DEFAULT"
_Z14z_convert2RealP7double2Pd:
.text._Z14z_convert2RealP7double2Pd:
[----:B------:R-:W-:Y:S08]  /*0000*/  LDC R1, c[0x0][0x37c] ;  /* 0x0000df00ff017b82 */ /* 0x000ff00000000800 */
[----:B------:R-:W0:Y:S01]  /*0010*/  LDC.64 R2, c[0x0][0x380] ;  /* 0x0000e000ff027b82 */ /* 0x000e220000000a00 */
[----:B------:R-:W0:Y:S02]  /*0020*/  LDCU.64 UR4, c[0x0][0x358] ;  /* 0x00006b00ff0477ac */ /* 0x000e240008000a00 */
[----:B0-----:R-:W2:Y:S05]  /*0030*/  LDG.E.64 R2, desc[UR4][R2.64] ;  /* 0x0000000402027981 */ /* 0x001eaa000c1e1b00 */
[----:B------:R-:W2:Y:S02]  /*0040*/  LDC.64 R4, c[0x0][0x388] ;  /* 0x0000e200ff047b82 */ /* 0x000ea40000000a00 */
[----:B--2---:R-:W-:Y:S01]  /*0050*/  STG.E.64 desc[UR4][R4.64], R2 ;  /* 0x0000000204007986 */ /* 0x004fe2000c101b04 */
[----:B------:R-:W-:Y:S05]  /*0060*/  EXIT ;  /* 0x000000000000794d */ /* 0x000fea0003800000 */
.L_x_409:
        /* <DEDUP_REMOVED lines=9> */
.L_x_517:


//--------------------- .text._Z14c_convert2RealP6float2Pf --------------------------
	.section	.text._Z14c_convert2RealP6float2Pf,"ax",@progbits
	.align	128
        .global         _Z14c_convert2RealP6float2Pf
        .type           _Z14c_convert2RealP6float2Pf,@function
        .size           _Z14c_convert2RealP6float2Pf,(.L_x_518 - _Z14c_convert2RealP6float2Pf)
        .other          _Z14c_convert2RealP6float2Pf,@"STO_CUDA_ENTRY STV_DEFAULT"
_Z14c_convert2RealP6float2Pf:
.text._Z14c_convert2RealP6float2Pf:
[----:B------:R-:W-:Y:S08]  /*0000*/  LDC R1, c[0x0][0x37c] ;  /* 0x0000df00ff017b82 */ /* 0x000ff00000000800 */
[----:B------:R-:W0:Y:S01]  /*0010*/  LDC.64 R2, c[0x0][0x380] ;  /* 0x0000e000ff027b82 */ /* 0x000e220000000a00 */
[----:B------:R-:W0:Y:S02]  /*0020*/  LDCU.64 UR4, c[0x0][0x358] ;  /* 0x00006b00ff0477ac */ /* 0x000e240008000a00 */
[----:B0-----:R-:W2:Y:S05]  /*0030*/  LDG.E R3, desc[UR4][R2.64] ;  /* 0x0000000402037981 */ /* 0x001eaa000c1e1900 */
[----:B------:R-:W2:Y:S02]  /*0040*/  LDC.64 R4, c[0x0][0x388] ;  /* 0x0000e200ff047b82 */ /* 0x000ea40000000a00 */
[----:B--2---:R-:W-:Y:S01]  /*0050*/  STG.E desc[UR4][R4.64], R3 ;  /* 0x0000000304007986 */ /* 0x004fe2000c101904 */
[----:B------:R-:W-:Y:S05]  /*0060*/  EXIT ;  /* 0x000000000000794d */ /* 0x000fea0003800000 */
.L_x_410:
        /* <DEDUP_REMOVED lines=9> */
.L_x_518:


//--------------------- .text._Z14d_convert2RealPdS_ --------------------------
	.section	.text._Z14d_convert2RealPdS_,"ax",@progbits
	.align	128
        .global         _Z14d_convert2RealPdS_
        .type           _Z14d_convert2RealPdS_,@function
        .size           _Z14d_convert2RealPdS_,(.L_x_519 - _Z14d_convert2RealPdS_)
        .other          _Z14d_convert2RealPdS_,@"STO_CUDA_ENTRY STV_DEFAULT"
_Z14d_convert2RealPdS_:
.text._Z14d_convert2RealPdS_:
[----:B------:R-:W-:Y:S08]  /*0000*/  LDC R1, c[0x0][0x37c] ;  /* 0x0000df00ff017b82 */ /* 0x000ff00000000800 */
[----:B------:R-:W0:Y:S01]  /*0010*/  LDC.64 R2, c[0x0][0x380] ;  /* 0x0000e000ff027b82 */ /* 0x000e220000000a00 */
[----:B------:R-:W0:Y:S02]  /*0020*/  LDCU.64 UR4, c[0x0][0x358] ;  /* 0x00006b00ff0477ac */ /* 0x000e240008000a00 */
[----:B0-----:R-:W2:Y:S05]  /*0030*/  LDG.E.64 R2, desc[UR4][R2.64] ;  /* 0x0000000402027981 */ /* 0x001eaa000c1e1b00 */
[----:B------:R-:W2:Y:S02]  /*0040*/  LDC.64 R4, c[0x0][0x388] ;  /* 0x0000e200ff047b82 */ /* 0x000ea40000000a00 */
[----:B--2---:R-:W-:Y:S01]  /*0050*/  STG.E.64 desc[UR4][R4.64], R2 ;  /* 0x0000000204007986 */ /* 0x004fe2000c101b04 */
[----:B------:R-:W-:Y:S05]  /*0060*/  EXIT ;  /* 0x000000000000794d */ /* 0x000fea0003800000 */
.L_x_411:
        /* <DEDUP_REMOVED lines=9> */
.L_x_519:


//--------------------- .text._Z14s_convert2RealPfS_ --------------------------
	.section	.text._Z14s_convert2RealPfS_,"ax",@progbits
	.align	128
        .global         _Z14s_convert2RealPfS_
        .type           _Z14s_convert2RealPfS_,@function
        .size           _Z14s_convert2RealPfS_,(.L_x_520 - _Z14s_convert2RealPfS_)
        .other          _Z14s_convert2RealPfS_,@"STO_CUDA_ENTRY STV_DEFAULT"
_Z14s_convert2RealPfS_:
.text._Z14s_convert2RealPfS_:
[----:B------:R-:W-:Y:S08]  /*0000*/  LDC R1, c[0x0][0x37c] ;  /* 0x0000df00ff017b82 */ /* 0x000ff00000000800 */
[----:B------:R-:W0:Y:S01]  /*0010*/  LDC.64 R2, c[0x0][0x380] ;  /* 0x0000e000ff027b82 */ /* 0x000e220000000a00 */
[----:B------:R-:W0:Y:S02]  /*0020*/  LDCU.64 UR4, c[0x0][0x358] ;  /* 0x00006b00ff0477ac */ /* 0x000e240008000a00 */
[----:B0-----:R-:W2:Y:S05]  /*0030*/  LDG.E R3, desc[UR4][R2.64] ;  /* 0x0000000402037981 */ /* 0x001eaa000c1e1900 */
[----:B------:R-:W2:Y:S02]  /*0040*/  LDC.64 R4, c[0x0][0x388] ;  /* 0x0000e200ff047b82 */ /* 0x000ea40000000a00 */
[----:B--2---:R-:W-:Y:S01]  /*0050*/  STG.E desc[UR4][R4.64], R3 ;  /* 0x0000000304007986 */ /* 0x004fe2000c101904 */
[----:B------:R-:W-:Y:S05]  /*0060*/  EXIT ;  /* 0x000000000000794d */ /* 0x000fea0003800000 */
.L_x_412:
        /* <DEDUP_REMOVED lines=9> */
.L_x_520:


//--------------------- .text._Z19z_InverseAndConvertPdP7double2 --------------------------
	.section	.text._Z19z_InverseAndConvertPdP7double2,"ax",@progbits
	.align	128
        .global         _Z19z_InverseAndConvertPdP7double2
        .type           _Z19z_InverseAndConvertPdP7double2,@function
        .size           _Z19z_InverseAndConvertPdP7double2,(.L_x_473 - _Z19z_InverseAndConvertPdP7double2)
        .other          _Z19z_InverseAndConvertPdP7double2,@"STO_CUDA_ENTRY STV_DEFAULT"
_Z19z_InverseAndConvertPdP7double2:
.text._Z19z_InverseAndConvertPdP7double2:
[----:B------:R-:W-:Y:S08]  /*0000*/  LDC R1, c[0x0][0x37c] ;  /* 0x0000df00ff017b82 */ /* 0x000ff00000000800 */
[----:B------:R-:W0:Y:S01]  /*0010*/  LDC.64 R2, c[0x0][0x380] ;  /* 0x0000e000ff027b82 */ /* 0x000e220000000a00 */
[----:B------:R-:W0:Y:S02]  /*0020*/  LDCU.64 UR4, c[0x0][0x358] ;  /* 0x00006b00ff0477ac */ /* 0x000e240008000a00 */
[----:B0-----:R-:W2:Y:S02]  /*0030*/  LDG.E.64 R2, desc[UR4][R2.64] ;  /* 0x0000000402027981 */ /* 0x001ea4000c1e1b00 */
[----:B--2---:R-:W0:Y:S01]  /*0040*/  MUFU.RCP64H R5, R3 ;  /* 0x0000000300057308 */ /* 0x004e220000001800 */
[----:B------:R-:W-:-:S05]  /*0050*/  VIADD R4, R3, 0x300402 ;  /* 0x0030040203047836 */ /* 0x000fca0000000000 */
[----:B------:R-:W-:Y:S01]  /*0060*/  FSETP.GEU.AND P0, PT, |R4|, 5.8789094863358348022e-39, PT ;  /* 0x004004020400780b */ /* 0x000fe20003f0e200 */
[----:B0-----:R-:W-:-:S08]  /*0070*/  DFMA R6, -R2, R4, 1 ;  /* 0x3ff000000206742b */ /* 0x001fd00000000104 */
[----:B------:R-:W-:-:S08]  /*0080*/  DFMA R6, R6, R6, R6 ;  /* 0x000000060606722b */ /* 0x000fd00000000006 */
[----:B------:R-:W-:-:S08]  /*0090*/  DFMA R6, R4, R6, R4 ;  /* 0x000000060406722b */ /* 0x000fd00000000004 */
[----:B------:R-:W-:-:S08]  /*00a0*/  DFMA R8, -R2, R6, 1 ;  /* 0x3ff000000208742b */ /* 0x000fd00000000106 */
[----:B------:R-:W-:Y:S01]  /*00b0*/  DFMA R8, R6, R8, R6 ;  /* 0x000000080608722b */ /* 0x000fe20000000006 */
[----:B------:R-:W-:Y:S10]  /*00c0*/  @P0 BRA `(.L_x_413) ;  /* 0x0000000000100947 */ /* 0x000ff40003800000 */
[----:B------:R-:W-:-:S05]  /*00d0*/  LOP3.LUT R0, R3, 0x7fffffff, RZ, 0xc0, !PT ;  /* 0x7fffffff03007812 */ /* 0x000fca00078ec0ff */
[----:B------:R-:W-:Y:S01]  /*00e0*/  VIADD R6, R0, 0xfff00000 ;  /* 0xfff0000000067836 */ /* 0x000fe20000000000 */
[----:B------:R-:W-:-:S07]  /*00f0*/  MOV R0, 0x110 ;  /* 0x0000011000007802 */ /* 0x000fce0000000f00 */
[----:B------:R-:W-:Y:S05]  /*0100*/  CALL.REL.NOINC `($__internal_18_$__cuda_sm20_dblrcp_rn_slowpath_v3) ;  /* 0x0000000000107944 */ /* 0x000fea0003c00000 */
.L_x_413:
[----:B------:R-:W0:Y:S01]  /*0110*/  LDC.64 R2, c[0x0][0x388] ;  /* 0x0000e200ff027b82 */ /* 0x000e220000000a00 */
[----:B------:R-:W-:-:S05]  /*0120*/  CS2R R10, SRZ ;  /* 0x00000000000a7805 */ /* 0x000fca000001ff00 */
[----:B0-----:R-:W-:Y:S01]  /*0130*/  STG.E.128 desc[UR4][R2.64], R8 ;  /* 0x0000000802007986 */ /* 0x001fe2000c101d04 */
[----:B------:R-:W-:Y:S05]  /*0140*/  EXIT ;  /* 0x000000000000794d */ /* 0x000fea0003800000 */
        .weak           $__internal_18_$__cuda_sm20_dblrcp_rn_slowpath_v3
        .type           $__internal_18_$__cuda_sm20_dblrcp_rn_slowpath_v3,@function
        .size           $__internal_18_$__cuda_sm20_dblrcp_rn_slowpath_v3,(.L_x_473 - $__internal_18_$__cuda_sm20_dblrcp_rn_slowpath_v3)
$__internal_18_$__cuda_sm20_dblrcp_rn_slowpath_v3:
[----:B------:R-:W-:-:S14]  /*0150*/  DSETP.GTU.AND P0, PT, |R2|, +INF , PT ;  /* 0x7ff000000200742a */ /* 0x000fdc0003f0c200 */
[----:B------:R-:W-:Y:S05]  /*0160*/  @P0 BRA `(.L_x_414) ;  /* 0x00000000007c0947 */ /* 0x000fea0003800000 */
[----:B------:R-:W-:-:S05]  /*0170*/  LOP3.LUT R7, R3, 0x7fffffff, RZ, 0xc0, !PT ;  /* 0x7fffffff03077812 */ /* 0x000fca00078ec0ff */
[----:B------:R-:W-:-:S05]  /*0180*/  VIADD R4, R7, 0xffffffff ;  /* 0xffffffff07047836 */ /* 0x000fca0000000000 */
[----:B------:R-:W-:-:S13]  /*0190*/  ISETP.GE.U32.AND P0, PT, R4, 0x7fefffff, PT ;  /* 0x7fefffff0400780c */ /* 0x000fda0003f06070 */
[----:B------:R-:W-:Y:S01]  /*01a0*/  @P0 LOP3.LUT R5, R3, 0x7ff00000, RZ, 0x3c, !PT ;  /* 0x7ff0000003050812 */ /* 0x000fe200078e3cff */
[----:B------:R-:W-:Y:S01]  /*01b0*/  @P0 IMAD.MOV.U32 R4, RZ, RZ, RZ ;  /* 0x000000ffff040224 */ /* 0x000fe200078e00ff */
[----:B------:R-:W-:Y:S06]  /*01c0*/  @P0 BRA `(.L_x_415) ;  /* 0x00000000006c0947 */ /* 0x000fec0003800000 */
[----:B------:R-:W-:-:S13]  /*01d0*/  ISETP.GE.U32.AND P0, PT, R7, 0x1000001, PT ;  /* 0x010000010700780c */ /* 0x000fda0003f06070 */
[----:B------:R-:W-:Y:S05]  /*01e0*/  @!P0 BRA `(.L_x_416) ;  /* 0x0000000000348947 */ /* 0x000fea0003800000 */
[----:B------:R-:W-:Y:S01]  /*01f0*/  IADD3 R5, PT, PT, R3, -0x3fe00000, RZ ;  /* 0xc020000003057810 */ /* 0x000fe20007ffe0ff */
[----:B------:R-:W-:-:S03]  /*0200*/  IMAD.MOV.U32 R4, RZ, RZ, R2 ;  /* 0x000000ffff047224 */ /* 0x000fc600078e0002 */
[----:B------:R-:W0:Y:S03]  /*0210*/  MUFU.RCP64H R7, R5 ;  /* 0x0000000500077308 */ /* 0x000e260000001800 */
[----:B0-----:R-:W-:-:S08]  /*0220*/  DFMA R8, -R4, R6, 1 ;  /* 0x3ff000000408742b */ /* 0x001fd00000000106 */
[----:B------:R-:W-:-:S08]  /*0230*/  DFMA R8, R8, R8, R8 ;  /* 0x000000080808722b */ /* 0x000fd00000000008 */
[----:B------:R-:W-:-:S08]  /*0240*/  DFMA R8, R6, R8, R6 ;  /* 0x000000080608722b */ /* 0x000fd00000000006 */
[----:B------:R-:W-:-:S08]  /*0250*/  DFMA R6, -R4, R8, 1 ;  /* 0x3ff000000406742b */ /* 0x000fd00000000108 */
[----:B------:R-:W-:-:S08]  /*0260*/  DFMA R6, R8, R6, R8 ;  /* 0x000000060806722b */ /* 0x000fd00000000008 */
[----:B------:R-:W-:-:S08]  /*0270*/  DMUL R6, R6, 2.2250738585072013831e-308 ;  /* 0x0010000006067828 */ /* 0x000fd00000000000 */
[----:B------:R-:W-:-:S08]  /*0280*/  DFMA R2, -R2, R6, 1 ;  /* 0x3ff000000202742b */ /* 0x000fd00000000106 */
[----:B------:R-:W-:-:S08]  /*0290*/  DFMA R2, R2, R2, R2 ;  /* 0x000000020202722b */ /* 0x000fd00000000002 */
[----:B------:R-:W-:Y:S01]  /*02a0*/  DFMA R4, R6, R2, R6 ;  /* 0x000000020604722b */ /* 0x000fe20000000006 */
[----:B------:R-:W-:Y:S10]  /*02b0*/  BRA `(.L_x_415) ;  /* 0x0000000000307947 */ /* 0x000ff40003800000 */
.L_x_416:
[----:B------:R-:W-:Y:S01]  /*02c0*/  DMUL R2, R2, 8.11296384146066816958e+31 ;  /* 0x4690000002027828 */ /* 0x000fe20000000000 */
[----:B------:R-:W-:-:S05]  /*02d0*/  IMAD.MOV.U32 R4, RZ, RZ, R6 ;  /* 0x000000ffff047224 */ /* 0x000fca00078e0006 */
[----:B------:R-:W0:Y:S02]  /*02e0*/  MUFU.RCP64H R5, R3 ;  /* 0x0000000300057308 */ /* 0x000e240000001800 */
[----:B0-----:R-:W-:-:S08]  /*02f0*/  DFMA R6, -R2, R4, 1 ;  /* 0x3ff000000206742b */ /* 0x001fd00000000104 */
[----:B------:R-:W-:-:S08]  /*0300*/  DFMA R6, R6, R6, R6 ;  /* 0x000000060606722b */ /* 0x000fd00000000006 */
[----:B------:R-:W-:-:S08]  /*0310*/  DFMA R6, R4, R6, R4 ;  /* 0x000000060406722b */ /* 0x000fd00000000004 */
[----:B------:R-:W-:-:S08]  /*0320*/  DFMA R4, -R2, R6, 1 ;  /* 0x3ff000000204742b */ /* 0x000fd00000000106 */
[----:B------:R-:W-:-:S08]  /*0330*/  DFMA R4, R6, R4, R6 ;  /* 0x000000040604722b */ /* 0x000fd00000000006 */
[----:B------:R-:W-:Y:S01]  /*0340*/  DMUL R4, R4, 8.11296384146066816958e+31 ;  /* 0x4690000004047828 */ /* 0x000fe20000000000 */
[----:B------:R-:W-:Y:S10]  /*0350*/  BRA `(.L_x_415) ;  /* 0x0000000000087947 */ /* 0x000ff40003800000 */
.L_x_414:
[----:B------:R-:W-:Y:S02]  /*0360*/  LOP3.LUT R5, R3, 0x80000, RZ, 0xfc, !PT ;  /* 0x0008000003057812 */ /* 0x000fe400078efcff */
[----:B------:R-:W-:-:S07]  /*0370*/  MOV R4, R2 ;  /* 0x0000000200047202 */ /* 0x000fce0000000f00 */
.L_x_415:
[----:B------:R-:W-:Y:S01]  /*0380*/  MOV R2, R0 ;  /* 0x0000000000027202 */ /* 0x000fe20000000f00 */
[----:B------:R-:W-:Y:S02]  /*0390*/  IMAD.MOV.U32 R3, RZ, RZ, 0x0 ;  /* 0x00000000ff037424 */ /* 0x000fe400078e00ff */
[----:B------:R-:W-:Y:S02]  /*03a0*/  IMAD.MOV.U32 R8, RZ, RZ, R4 ;  /* 0x000000ffff087224 */ /* 0x000fe400078e0004 */
[----:B------:R-:W-:Y:S01]  /*03b0*/  IMAD.MOV.U32 R9, RZ, RZ, R5 ;  /* 0x000000ffff097224 */ /* 0x000fe200078e0005 */
[----:B------:R-:W-:Y:S06]  /*03c0*/  RET.REL.NODEC R2 `(_Z19z_InverseAndConvertPdP7double2) ;  /* 0xfffffffc020c7950 */ /* 0x000fec0003c3ffff */
.L_x_417:
        /* <DEDUP_REMOVED lines=11> */
.L_x_473:


//--------------------- .text._Z19c_InverseAndConvertPfP6float2 --------------------------
	.section	.text._Z19c_InverseAndConvertPfP6float2,"ax",@progbits
	.align	128
        .global         _Z19c_InverseAndConvertPfP6float2
        .type           _Z19c_InverseAndConvertPfP6float2,@function
        .size           _Z19c_InverseAndConvertPfP6float2,(.L_x_474 - _Z19c_InverseAndConvertPfP6float2)
        .other          _Z19c_InverseAndConvertPfP6float2,@"STO_CUDA_ENTRY STV_DEFAULT"
_Z19c_InverseAndConvertPfP6float2:
.text._Z19c_InverseAndConvertPfP6float2:
[----:B------:R-:W-:Y:S08]  /*0000*/  LDC R1, c[0x0][0x37c] ;  /* 0x0000df00ff017b82 */ /* 0x000ff00000000800 */
[----:B------:R-:W0:Y:S01]  /*0010*/  LDC.64 R2, c[0x0][0x380] ;  /* 0x0000e000ff027b82 */ /* 0x000e220000000a00 */
[----:B------:R-:W0:Y:S02]  /*0020*/  LDCU.64 UR4, c[0x0][0x358] ;  /* 0x00006b00ff0477ac */ /* 0x000e240008000a00 */
[----:B0-----:R-:W2:Y:S02]  /*0030*/  LDG.E R0, desc[UR4][R2.64] ;  /* 0x0000000402007981 */ /* 0x001ea4000c1e1900 */
[----:B--2---:R-:W-:-:S05]  /*0040*/  VIADD R4, R0, 0x1800000 ;  /* 0x0180000000047836 */ /* 0x004fca0000000000 */
[----:B------:R-:W-:-:S04]  /*0050*/  LOP3.LUT R4, R4, 0x7f800000, RZ, 0xc0, !PT ;  /* 0x7f80000004047812 */ /* 0x000fc800078ec0ff */
[----:B------:R-:W-:-:S13]  /*0060*/  ISETP.GT.U32.AND P0, PT, R4, 0x1ffffff, PT ;  /* 0x01ffffff0400780c */ /* 0x000fda0003f04070 */
[----:B------:R-:W-:Y:S05]  /*0070*/  @P0 BRA `(.L_x_418) ;  /* 0x00000000000c0947 */ /* 0x000fea0003800000 */
[----:B------:R-:W-:-:S07]  /*0080*/  MOV R2, 0xa0 ;  /* 0x000000a000027802 */ /* 0x000fce0000000f00 */
[----:B------:R-:W-:Y:S05]  /*0090*/  CALL.REL.NOINC `($__internal_19_$__cuda_sm20_rcp_rn_f32_slowpath) ;  /* 0x0000000000247944 */ /* 0x000fea0003c00000 */
[----:B------:R-:W-:Y:S05]  /*00a0*/  BRA `(.L_x_419) ;  /* 0x0000000000107947 */ /* 0x000fea0003800000 */
.L_x_418:
[----:B------:R-:W0:Y:S02]  /*00b0*/  MUFU.RCP R3, R0 ;  /* 0x0000000000037308 */ /* 0x000e240000001000 */
[----:B0-----:R-:W-:-:S04]  /*00c0*/  FFMA R2, R0, R3, -1 ;  /* 0xbf80000000027423 */ /* 0x001fc80000000003 */
[----:B------:R-:W-:-:S04]  /*00d0*/  FADD.FTZ R2, -R2, -RZ ;  /* 0x800000ff02027221 */ /* 0x000fc80000010100 */
[----:B------:R-:W-:-:S07]  /*00e0*/  FFMA R4, R3, R2, R3 ;  /* 0x0000000203047223 */ /* 0x000fce0000000003 */
.L_x_419:
[----:B------:R-:W0:Y:S01]  /*00f0*/  LDC.64 R2, c[0x0][0x388] ;  /* 0x0000e200ff027b82 */ /* 0x000e220000000a00 */
[----:B------:R-:W-:-:S05]  /*0100*/  IMAD.MOV.U32 R5, RZ, RZ, RZ ;  /* 0x000000ffff057224 */ /* 0x000fca00078e00ff */
[----:B0-----:R-:W-:Y:S01]  /*0110*/  STG.E.64 desc[UR4][R2.64], R4 ;  /* 0x0000000402007986 */ /* 0x001fe2000c101b04 */
[----:B------:R-:W-:Y:S05]  /*0120*/  EXIT ;  /* 0x000000000000794d */ /* 0x000fea0003800000 */
        .weak           $__internal_19_$__cuda_sm20_rcp_rn_f32_slowpath
        .type           $__internal_19_$__cuda_sm20_rcp_rn_f32_slowpath,@function
        .size           $__internal_19_$__cuda_sm20_rcp_rn_f32_slowpath,(.L_x_474 - $__internal_19_$__cuda_sm20_rcp_rn_f32_slowpath)
$__internal_19_$__cuda_sm20_rcp_rn_f32_slowpath:
[----:B------:R-:W-:-:S05]  /*0130*/  IMAD.SHL.U32 R3, R0, 0x2, RZ ;  /* 0x0000000200037824 */ /* 0x000fca00078e00ff */
[----:B------:R-:W-:-:S04]  /*0140*/  SHF.R.U32.HI R3, RZ, 0x18, R3 ;  /* 0x00000018ff037819 */ /* 0x000fc80000011603 */
[----:B------:R-:W-:-:S13]  /*0150*/  ISETP.NE.U32.AND P0, PT, R3, RZ, PT ;  /* 0x000000ff0300720c */ /* 0x000fda0003f05070 */
[----:B------:R-:W-:Y:S05]  /*0160*/  @P0 BRA `(.L_x_420) ;  /* 0x00000000002c0947 */ /* 0x000fea0003800000 */
[----:B------:R-:W-:-:S05]  /*0170*/  IMAD.SHL.U32 R3, R0, 0x2, RZ ;  /* 0x0000000200037824 */ /* 0x000fca00078e00ff */
[----:B------:R-:W-:-:S13]  /*0180*/  ISETP.NE.AND P0, PT, R3, RZ, PT ;  /* 0x000000ff0300720c */ /* 0x000fda0003f05270 */
[----:B------:R2:W3:Y:S01]  /*0190*/  @!P0 MUFU.RCP R3, R0 ;  /* 0x0000000000038308 */ /* 0x0004e20000001000 */
[----:B------:R-:W-:Y:S05]  /*01a0*/  @!P0 BRA `(.L_x_421) ;  /* 0x0000000000a48947 */ /* 0x000fea0003800000 */
[----:B------:R-:W-:-:S04]  /*01b0*/  FFMA R4, R0, 1.84467440737095516160e+19, RZ ;  /* 0x5f80000000047823 */ /* 0x000fc800000000ff */
[----:B---3--:R-:W2:Y:S02]  /*01c0*/  MUFU.RCP R3, R4 ;  /* 0x0000000400037308 */ /* 0x008ea40000001000 */
[----:B--2---:R-:W-:-:S04]  /*01d0*/  FFMA R0, R4, R3, -1 ;  /* 0xbf80000004007423 */ /* 0x004fc80000000003 */
[----:B------:R-:W-:-:S04]  /*01e0*/  FADD.FTZ R0, -R0, -RZ ;  /* 0x800000ff00007221 */ /* 0x000fc80000010100 */
[----:B------:R-:W-:-:S04]  /*01f0*/  FFMA R0, R3, R0, R3 ;  /* 0x0000000003007223 */ /* 0x000fc80000000003 */
[----:B------:R-:W-:Y:S01]  /*0200*/  FFMA R3, R0, 1.84467440737095516160e+19, RZ ;  /* 0x5f80000000037823 */ /* 0x000fe200000000ff */
[----:B------:R-:W-:Y:S06]  /*0210*/  BRA `(.L_x_421) ;  /* 0x0000000000887947 */ /* 0x000fec0003800000 */
.L_x_420:
[----:B------:R-:W-:-:S05]  /*0220*/  VIADD R4, R3, 0xffffff03 ;  /* 0xffffff0303047836 */ /* 0x000fca0000000000 */
[----:B------:R-:W-:-:S13]  /*0230*/  ISETP.GT.U32.AND P0, PT, R4, 0x1, PT ;  /* 0x000000010400780c */ /* 0x000fda0003f04070 */
[----:B------:R-:W-:Y:S05]  /*0240*/  @P0 BRA `(.L_x_422) ;  /* 0x0000000000780947 */ /* 0x000fea0003800000 */
[----:B------:R-:W-:Y:S01]  /*0250*/  LOP3.LUT R5, R0, 0x7fffff, RZ, 0xc0, !PT ;  /* 0x007fffff00057812 */ /* 0x000fe200078ec0ff */
[----:B------:R-:W-:-:S03]  /*0260*/  IMAD.MOV.U32 R9, RZ, RZ, 0x3 ;  /* 0x00000003ff097424 */ /* 0x000fc600078e00ff */
[----:B------:R-:W-:Y:S02]  /*0270*/  LOP3.LUT R5, R5, 0x3f800000, RZ, 0xfc, !PT ;  /* 0x3f80000005057812 */ /* 0x000fe400078efcff */
[----:B------:R-:W-:Y:S02]  /*0280*/  SHF.L.U32 R10, R9, R4, RZ ;  /* 0x00000004090a7219 */ /* 0x000fe400000006ff */
[----:B------:R-:W0:Y:S02]  /*0290*/  MUFU.RCP R6, R5 ;  /* 0x0000000500067308 */ /* 0x000e240000001000 */
[----:B0-----:R-:W-:-:S04]  /*02a0*/  FFMA R7, R5, R6, -1 ;  /* 0xbf80000005077423 */ /* 0x001fc80000000006 */
[----:B------:R-:W-:-:S04]  /*02b0*/  FADD.FTZ R7, -R7, -RZ ;  /* 0x800000ff07077221 */ /* 0x000fc80000010100 */
[CCC-:B------:R-:W-:Y:S01]  /*02c0*/  FFMA.RM R8, R6.reuse, R7.reuse, R6.reuse ;  /* 0x0000000706087223 */ /* 0x1c0fe20000004006 */
[----:B------:R-:W-:-:S04]  /*02d0*/  FFMA.RP R7, R6, R7, R6 ;  /* 0x0000000706077223 */ /* 0x000fc80000008006 */
[C---:B------:R-:W-:Y:S02]  /*02e0*/  LOP3.LUT R6, R8.reuse, 0x7fffff, RZ, 0xc0, !PT ;  /* 0x007fffff08067812 */ /* 0x040fe400078ec0ff */
[----:B------:R-:W-:Y:S02]  /*02f0*/  FSETP.NEU.FTZ.AND P0, PT, R8, R7, PT ;  /* 0x000000070800720b */ /* 0x000fe40003f1d000 */
[----:B------:R-:W-:Y:S02]  /*0300*/  LOP3.LUT R7, R6, 0x800000, RZ, 0xfc, !PT ;  /* 0x0080000006077812 */ /* 0x000fe400078efcff */
[----:B------:R-:W-:Y:S02]  /*0310*/  SEL R6, RZ, 0xffffffff, !P0 ;  /* 0xffffffffff067807 */ /* 0x000fe40004000000 */
[----:B------:R-:W-:-:S03]  /*0320*/  LOP3.LUT R5, R10, R7, RZ, 0xc0, !PT ;  /* 0x000000070a057212 */ /* 0x000fc600078ec0ff */
[----:B------:R-:W-:Y:S01]  /*0330*/  IMAD.MOV R6, RZ, RZ, -R6 ;  /* 0x000000ffff067224 */ /* 0x000fe200078e0a06 */
[----:B------:R-:W-:-:S04]  /*0340*/  SHF.R.U32.HI R5, RZ, R4, R5 ;  /* 0x00000004ff057219 */ /* 0x000fc80000011605 */
[----:B------:R-:W-:Y:S02]  /*0350*/  LOP3.LUT P1, RZ, R6, R4, R7, 0xf8, !PT ;  /* 0x0000000406ff7212 */ /* 0x000fe4000782f807 */
[C---:B------:R-:W-:Y:S02]  /*0360*/  LOP3.LUT P0, RZ, R5.reuse, 0x1, RZ, 0xc0, !PT ;  /* 0x0000000105ff7812 */ /* 0x040fe4000780c0ff */
[----:B------:R-:W-:-:S04]  /*0370*/  LOP3.LUT P2, RZ, R5, 0x2, RZ, 0xc0, !PT ;  /* 0x0000000205ff7812 */ /* 0x000fc8000784c0ff */
[----:B------:R-:W-:Y:S02]  /*0380*/  PLOP3.LUT P0, PT, P0, P1, P2, 0xe0, 0x0 ;  /* 0x000000000000781c */ /* 0x000fe40000703c20 */
[----:B------:R-:W-:Y:S02]  /*0390*/  LOP3.LUT P1, RZ, R0, 0x7fffff, RZ, 0xc0, !PT ;  /* 0x007fffff00ff7812 */ /* 0x000fe4000782c0ff */
[----:B------:R-:W-:-:S05]  /*03a0*/  SEL R4, RZ, 0x1, !P0 ;  /* 0x00000001ff047807 */ /* 0x000fca0004000000 */
[----:B------:R-:W-:-:S05]  /*03b0*/  IMAD.MOV R4, RZ, RZ, -R4 ;  /* 0x000000ffff047224 */ /* 0x000fca00078e0a04 */
[----:B------:R-:W-:Y:S01]  /*03c0*/  ISETP.GE.AND P0, PT, R4, RZ, PT ;  /* 0x000000ff0400720c */ /* 0x000fe20003f06270 */
[----:B------:R-:W-:-:S05]  /*03d0*/  VIADD R4, R3, 0xffffff04 ;  /* 0xffffff0403047836 */ /* 0x000fca0000000000 */
[----:B------:R-:W-:-:S07]  /*03e0*/  SHF.R.U32.HI R3, RZ, R4, R7 ;  /* 0x00000004ff037219 */ /* 0x000fce0000011607 */
[----:B------:R-:W-:-:S04]  /*03f0*/  @!P0 VIADD R3, R3, 0x1 ;  /* 0x0000000103038836 */ /* 0x000fc80000000000 */
[----:B------:R-:W-:-:S05]  /*0400*/  @!P1 IMAD.SHL.U32 R3, R3, 0x2, RZ ;  /* 0x0000000203039824 */ /* 0x000fca00078e00ff */
[----:B------:R-:W-:Y:S01]  /*0410*/  LOP3.LUT R3, R3, 0x80000000, R0, 0xf8, !PT ;  /* 0x8000000003037812 */ /* 0x000fe200078ef800 */
[----:B------:R-:W-:Y:S06]  /*0420*/  BRA `(.L_x_421) ;  /* 0x0000000000047947 */ /* 0x000fec0003800000 */
.L_x_422:
[----:B------:R0:W1:Y:S02]  /*0430*/  MUFU.RCP R3, R0 ;  /* 0x0000000000037308 */ /* 0x0000640000001000 */
.L_x_421:
[----:B-1-3--:R-:W-:Y:S02]  /*0440*/  IMAD.MOV.U32 R4, RZ, RZ, R3 ;  /* 0x000000ffff047224 */ /* 0x00afe400078e0003 */
[----:B------:R-:W-:-:S04]  /*0450*/  IMAD.MOV.U32 R3, RZ, RZ, 0x0 ;  /* 0x00000000ff037424 */ /* 0x000fc800078e00ff */
[----:B0-2---:R-:W-:Y:S05]  /*0460*/  RET.REL.NODEC R2 `(_Z19c_InverseAndConvertPfP6float2) ;  /* 0xfffffff802e47950 */ /* 0x005fea0003c3ffff */
.L_x_423:
        /* <DEDUP_REMOVED lines=9> */
.L_x_474:


//--------------------- .text._Z19d_InverseAndConvertPdS_ --------------------------
	.section	.text._Z19d_InverseAndConvertPdS_,"ax",@progbits
	.align	128
        .global         _Z19d_InverseAndConvertPdS_
        .type           _Z19d_InverseAndConvertPdS_,@function
        .size           _Z19d_InverseAndConvertPdS_,(.L_x_475 - _Z19d_InverseAndConvertPdS_)
        .other          _Z19d_InverseAndConvertPdS_,@"STO_CUDA_ENTRY STV_DEFAULT"
_Z19d_InverseAndConvertPdS_:
.text._Z19d_InverseAndConvertPdS_:
        /* <DEDUP_REMOVED lines=16> */
[----:B------:R-:W-:Y:S05]  /*0100*/  CALL.REL.NOINC `($__internal_20_$__cuda_sm20_dblrcp_rn_slowpath_v3) ;  /* 0x00000000000c7944 */ /* 0x000fea0003c00000 */
.L_x_424:
[----:B------:R-:W0:Y:S02]  /*0110*/  LDC.64 R2, c[0x0][0x388] ;  /* 0x0000e200ff027b82 */ /* 0x000e240000000a00 */
[----:B0-----:R-:W-:Y:S01]  /*0120*/  STG.E.64 desc[UR4][R2.64], R6 ;  /* 0x0000000602007986 */ /* 0x001fe2000c101b04 */
[----:B------:R-:W-:Y:S05]  /*0130*/  EXIT ;  /* 0x000000000000794d */ /* 0x000fea0003800000 */
        .weak           $__internal_20_$__cuda_sm20_dblrcp_rn_slowpath_v3
        .type           $__internal_20_$__cuda_sm20_dblrcp_rn_slowpath_v3,@function
        .size           $__internal_20_$__cuda_sm20_dblrcp_rn_slowpath_v3,(.L_x_475 - $__internal_20_$__cuda_sm20_dblrcp_rn_slowpath_v3)
$__internal_20_$__cuda_sm20_dblrcp_rn_slowpath_v3:
        /* <DEDUP_REMOVED lines=23> */
.L_x_427:
        /* <DEDUP_REMOVED lines=10> */
.L_x_425:
[----:B------:R-:W-:Y:S02]  /*0350*/  LOP3.LUT R5, R3, 0x80000, RZ, 0xfc, !PT ;  /* 0x0008000003057812 */ /* 0x000fe400078efcff */
[----:B------:R-:W-:-:S07]  /*0360*/  MOV R4, R2 ;  /* 0x0000000200047202 */ /* 0x000fce0000000f00 */
.L_x_426:
[----:B------:R-:W-:Y:S01]  /*0370*/  MOV R2, R0 ;  /* 0x0000000000027202 */ /* 0x000fe20000000f00 */
[----:B------:R-:W-:Y:S02]  /*0380*/  IMAD.MOV.U32 R3, RZ, RZ, 0x0 ;  /* 0x00000000ff037424 */ /* 0x000fe400078e00ff */
[----:B------:R-:W-:Y:S02]  /*0390*/  IMAD.MOV.U32 R6, RZ, RZ, R4 ;  /* 0x000000ffff067224 */ /* 0x000fe400078e0004 */
[----:B------:R-:W-:Y:S01]  /*03a0*/  IMAD.MOV.U32 R7, RZ, RZ, R5 ;  /* 0x000000ffff077224 */ /* 0x000fe200078e0005 */
[----:B------:R-:W-:Y:S06]  /*03b0*/  RET.REL.NODEC R2 `(_Z19d_InverseAndConvertPdS_) ;  /* 0xfffffffc02107950 */ /* 0x000fec0003c3ffff */
.L_x_428:
        /* <DEDUP_REMOVED lines=12> */
.L_x_475:


//--------------------- .text._Z19s_InverseAndConvertPfS_ --------------------------
	.section	.text._Z19s_InverseAndConvertPfS_,"ax",@progbits
	.align	128
        .global         _Z19s_InverseAndConvertPfS_
        .type           _Z19s_InverseAndConvertPfS_,@function
        .size           _Z19s_InverseAndConvertPfS_,(.L_x_476 - _Z19s_InverseAndConvertPfS_)
        .other          _Z19s_InverseAndConvertPfS_,@"STO_CUDA_ENTRY STV_DEFAULT"
_Z19s_InverseAndConvertPfS_:
.text._Z19s_InverseAndConvertPfS_:
        /* <DEDUP_REMOVED lines=9> */
[----:B------:R-:W-:Y:S05]  /*0090*/  CALL.REL.NOINC `($__internal_21_$__cuda_sm20_rcp_rn_f32_slowpath) ;  /* 0x0000000000207944 */ /* 0x000fea0003c00000 */
[----:B------:R-:W-:Y:S05]  /*00a0*/  BRA `(.L_x_430) ;  /* 0x0000000000107947 */ /* 0x000fea0003800000 */
.L_x_429:
[----:B------:R-:W0:Y:S02]  /*00b0*/  MUFU.RCP R5, R0 ;  /* 0x0000000000057308 */ /* 0x000e240000001000 */
[----:B0-----:R-:W-:-:S04]  /*00c0*/  FFMA R2, R0, R5, -1 ;  /* 0xbf80000000027423 */ /* 0x001fc80000000005 */
[----:B------:R-:W-:-:S04]  /*00d0*/  FADD.FTZ R2, -R2, -RZ ;  /* 0x800000ff02027221 */ /* 0x000fc80000010100 */
[----:B------:R-:W-:-:S07]  /*00e0*/  FFMA R5, R5, R2, R5 ;  /* 0x0000000205057223 */ /* 0x000fce0000000005 */
.L_x_430:
[----:B------:R-:W0:Y:S02]  /*00f0*/  LDC.64 R2, c[0x0][0x388] ;  /* 0x0000e200ff027b82 */ /* 0x000e240000000a00 */
[----:B0-----:R-:W-:Y:S01]  /*0100*/  STG.E desc[UR4][R2.64], R5 ;  /* 0x0000000502007986 */ /* 0x001fe2000c101904 */
[----:B------:R-:W-:Y:S05]  /*0110*/  EXIT ;  /* 0x000000000000794d */ /* 0x000fea0003800000 */
        .weak           $__internal_21_$__cuda_sm20_rcp_rn_f32_slowpath
        .type           $__internal_21_$__cuda_sm20_rcp_rn_f32_slowpath,@function
        .size           $__internal_21_$__cuda_sm20_rcp_rn_f32_slowpath,(.L_x_476 - $__internal_21_$__cuda_sm20_rcp_rn_f32_slowpath)
$__internal_21_$__cuda_sm20_rcp_rn_f32_slowpath:
        /* <DEDUP_REMOVED lines=15> */
.L_x_431:
        /* <DEDUP_REMOVED lines=33> */
.L_x_433:
[----:B------:R0:W1:Y:S02]  /*0420*/  MUFU.RCP R3, R0 ;  /* 0x0000000000037308 */ /* 0x0000640000001000 */
.L_x_432:
[----:B-1-3--:R-:W-:Y:S02]  /*0430*/  IMAD.MOV.U32 R5, RZ, RZ, R3 ;  /* 0x000000ffff057224 */ /* 0x00afe400078e0003 */
[----:B------:R-:W-:-:S04]  /*0440*/  IMAD.MOV.U32 R3, RZ, RZ, 0x0 ;  /* 0x00000000ff037424 */ /* 0x000fc800078e00ff */
[----:B0-2---:R-:W-:Y:S05]  /*0450*/  RET.REL.NODEC R2 `(_Z19s_InverseAndConvertPfS_) ;  /* 0xfffffff802e87950 */ /* 0x005fea0003c3ffff */
.L_x_434:
        /* <DEDUP_REMOVED lines=10> */
.L_x_476:


//--------------------- .text._Z17z_computeNegativeP7double2S0_ --------------------------
	.section	.text._Z17z_computeNegativeP7double2S0_,"ax",@progbits
	.align	128
        .global         _Z17z_computeNegativeP7double2S0_
        .type           _Z17z_computeNegativeP7double2S0_,@function
        .size           _Z17z_computeNegativeP7double2S0_,(.L_x_525 - _Z17z_computeNegativeP7double2S0_)
        .other          _Z17z_computeNegativeP7double2S0_,@"STO_CUDA_ENTRY STV_DEFAULT"
_Z17z_computeNegativeP7double2S0_:
.text._Z17z_computeNegativeP7double2S0_:
[----:B------:R-:W-:Y:S08]  /*0000*/  LDC R1, c[0x0][0x37c] ;  /* 0x0000df00ff017b82 */ /* 0x000ff00000000800 */
[----:B------:R-:W0:Y:S01]  /*0010*/  LDC.64 R2, c[0x0][0x380] ;  /* 0x0000e000ff027b82 */ /* 0x000e220000000a00 */
[----:B------:R-:W0:Y:S02]  /*0020*/  LDCU.64 UR4, c[0x0][0x358] ;  /* 0x00006b00ff0477ac */ /* 0x000e240008000a00 */
[----:B0-----:R-:W2:Y:S05]  /*0030*/  LDG.E.128 R4, desc[UR4][R2.64] ;  /* 0x0000000402047981 */ /* 0x001eaa000c1e1d00 */
[----:B------:R-:W0:Y:S01]  /*0040*/  LDC.64 R8, c[0x0][0x388] ;  /* 0x0000e200ff087b82 */ /* 0x000e220000000a00 */
[----:B--2---:R-:W-:-:S02]  /*0050*/  DADD R4, -RZ, -R4 ;  /* 0x00000000ff047229 */ /* 0x004fc40000000904 */
[----:B------:R-:W-:-:S07]  /*0060*/  DADD R6, -RZ, -R6 ;  /* 0x00000000ff067229 */ /* 0x000fce0000000906 */
[----:B0-----:R-:W-:Y:S01]  /*0070*/  STG.E.128 desc[UR4][R8.64], R4 ;  /* 0x0000000408007986 */ /* 0x001fe2000c101d04 */
[----:B------:R-:W-:Y:S05]  /*0080*/  EXIT ;  /* 0x000000000000794d */ /* 0x000fea0003800000 */
.L_x_435:
        /* <DEDUP_REMOVED lines=15> */
.L_x_525:


//--------------------- .text._Z17c_computeNegativeP6float2S0_ --------------------------
	.section	.text._Z17c_computeNegativeP6float2S0_,"ax",@progbits
	.align	128
        .global         _Z17c_computeNegativeP6float2S0_
        .type           _Z17c_computeNegativeP6float2S0_,@function
        .size           _Z17c_computeNegativeP6float2S0_,(.L_x_526 - _Z17c_computeNegativeP6float2S0_)
        .other          _Z17c_computeNegativeP6float2S0_,@"STO_CUDA_ENTRY STV_DEFAULT"
_Z17c_computeNegativeP6float2S0_:
.text._Z17c_computeNegativeP6float2S0_:
[----:B------:R-:W-:Y:S08]  /*0000*/  LDC R1, c[0x0][0x37c] ;  /* 0x0000df00ff017b82 */ /* 0x000ff00000000800 */
[----:B------:R-:W0:Y:S01]  /*0010*/  LDC.64 R2, c[0x0][0x380] ;  /* 0x0000e000ff027b82 */ /* 0x000e220000000a00 */
[----:B------:R-:W0:Y:S02]  /*0020*/  LDCU.64 UR4, c[0x0][0x358] ;  /* 0x00006b00ff0477ac */ /* 0x000e240008000a00 */
[----:B0-----:R-:W2:Y:S05]  /*0030*/  LDG.E.64 R2, desc[UR4][R2.64] ;  /* 0x0000000402027981 */ /* 0x001eaa000c1e1b00 */
[----:B------:R-:W0:Y:S01]  /*0040*/  LDC.64 R4, c[0x0][0x388] ;  /* 0x0000e200ff047b82 */ /* 0x000e220000000a00 */
[----:B--2---:R-:W-:Y:S01]  /*0050*/  FADD R6, -R2, -RZ ;  /* 0x800000ff02067221 */ /* 0x004fe20000000100 */
[----:B------:R-:W-:-:S05]  /*0060*/  FADD R7, -R3, -RZ ;  /* 0x800000ff03077221 */ /* 0x000fca0000000100 */
[----:B0-----:R-:W-:Y:S01]  /*0070*/  STG.E.64 desc[UR4][R4.64], R6 ;  /* 0x0000000604007986 */ /* 0x001fe2000c101b04 */
[----:B------:R-:W-:Y:S05]  /*0080*/  EXIT ;  /* 0x000000000000794d */ /* 0x000fea0003800000 */
.L_x_436:
        /* <DEDUP_REMOVED lines=15> */
.L_x_526:


//--------------------- .text._Z17d_computeNegativePdS_ --------------------------
	.section	.text._Z17d_computeNegativePdS_,"ax",@progbits
	.align	128
        .global         _Z17d_computeNegativePdS_
        .type           _Z17d_computeNegativePdS_,@function
        .size           _Z17d_computeNegativePdS_,(.L_x_527 - _Z17d_computeNegativePdS_)
        .other          _Z17d_computeNegativePdS_,@"STO_CUDA_ENTRY STV_DEFAULT"
_Z17d_computeNegativePdS_:
.text._Z17d_computeNegativePdS_:
[----:B------:R-:W-:Y:S08]  /*0000*/  LDC R1, c[0x0][0x37c] ;  /* 0x0000df00ff017b82 */ /* 0x000ff00000000800 */
[----:B------:R-:W0:Y:S01]  /*0010*/  LDC.64 R2, c[0x0][0x380] ;  /* 0x0000e000ff027b82 */ /* 0x000e220000000a00 */
[----:B------:R-:W0:Y:S02]  /*0020*/  LDCU.64 UR4, c[0x0][0x358] ;  /* 0x00006b00ff0477ac */ /* 0x000e240008000a00 */
[----:B0-----:R-:W2:Y:S05]  /*0030*/  LDG.E.64 R2, desc[UR4][R2.64] ;  /* 0x0000000402027981 */ /* 0x001eaa000c1e1b00 */
[----:B------:R-:W0:Y:S01]  /*0040*/  LDC.64 R4, c[0x0][0x388] ;  /* 0x0000e200ff047b82 */ /* 0x000e220000000a00 */
[----:B--2---:R-:W-:-:S07]  /*0050*/  DADD R6, -RZ, -R2 ;  /* 0x00000000ff067229 */ /* 0x004fce0000000902 */
[----:B0-----:R-:W-:Y:S01]  /*0060*/  STG.E.64 desc[UR4][R4.64], R6 ;  /* 0x0000000604007986 */ /* 0x001fe2000c101b04 */
[----:B------:R-:W-:Y:S05]  /*0070*/  EXIT ;  /* 0x000000000000794d */ /* 0x000fea0003800000 */
.L_x_437:
        /* <DEDUP_REMOVED lines=16> */
.L_x_527:


//--------------------- .text._Z17s_computeNegativePfS_ --------------------------
	.section	.text._Z17s_computeNegativePfS_,"ax",@progbits
	.align	128
        .global         _Z17s_computeNegativePfS_
        .type           _Z17s_computeNegativePfS_,@function
        .size           _Z17s_computeNegativePfS_,(.L_x_528 - _Z17s_computeNegativePfS_)
        .other          _Z17s_computeNegativePfS_,@"STO_CUDA_ENTRY STV_DEFAULT"
_Z17s_computeNegativePfS_:
.text._Z17s_computeNegativePfS_:
[----:B------:R-:W-:Y:S08]  /*0000*/  LDC R1, c[0x0][0x37c] ;  /* 0x0000df00ff017b82 */ /* 0x000ff00000000800 */
[----:B------:R-:W0:Y:S01]  /*0010*/  LDC.64 R2, c[0x0][0x380] ;  /* 0x0000e000ff027b82 */ /* 0x000e220000000a00 */
[----:B------:R-:W0:Y:S02]  /*0020*/  LDCU.64 UR4, c[0x0][0x358] ;  /* 0x00006b00ff0477ac */ /* 0x000e240008000a00 */
[----:B0-----:R-:W2:Y:S05]  /*0030*/  LDG.E R2, desc[UR4][R2.64] ;  /* 0x0000000402027981 */ /* 0x001eaa000c1e1900 */
[----:B------:R-:W0:Y:S01]  /*0040*/  LDC.64 R4, c[0x0][0x388] ;  /* 0x0000e200ff047b82 */ /* 0x000e220000000a00 */
[----:B--2---:R-:W-:-:S05]  /*0050*/  FADD R7, -R2, -RZ ;  /* 0x800000ff02077221 */ /* 0x004fca0000000100 */
[----:B0-----:R-:W-:Y:S01]  /*0060*/  STG.E desc[UR4][R4.64], R7 ;  /* 0x0000000704007986 */ /* 0x001fe2000c101904 */
[----:B------:R-:W-:Y:S05]  /*0070*/  EXIT ;  /* 0x000000000000794d */ /* 0x000fea0003800000 */
.L_x_438:
        /* <DEDUP_REMOVED lines=16> */
.L_x_528:


//--------------------- .nv.global.init           --------------------------
	.section	.nv.global.init,"aw",@progbits
	.align	4
.nv.global.init:
	.type		mrg32k3aM1SubSeq,@object
	.size		mrg32k3aM1SubSeq,(mrg32k3aM2SubSeq - mrg32k3aM1SubSeq)
mrg32k3aM1SubSeq:
        /*0000*/ 	.byte	0x0b, 0xcc, 0xee, 0x04, 0x73, 0x29, 0x8b, 0x6f, 0xf6, 0x53, 0x03, 0xf6, 0x23, 0xf6, 0xea, 0xda
        /* <DEDUP_REMOVED lines=125> */
	.type		mrg32k3aM2SubSeq,@object
	.size		mrg32k3aM2SubSeq,(mrg32k3aM1 - mrg32k3aM2SubSeq)
mrg32k3aM2SubSeq:
        /* <DEDUP_REMOVED lines=126> */
	.type		mrg32k3aM1,@object
	.size		mrg32k3aM1,(mrg32k3aM1Seq - mrg32k3aM1)
mrg32k3aM1:
        /* <DEDUP_REMOVED lines=144> */
	.type		mrg32k3aM1Seq,@object
	.size		mrg32k3aM1Seq,(mrg32k3aM2 - mrg32k3aM1Seq)
mrg32k3aM1Seq:
        /* <DEDUP_REMOVED lines=144> */
	.type		mrg32k3aM2,@object
	.size		mrg32k3aM2,(mrg32k3aM2Seq - mrg32k3aM2)
mrg32k3aM2:
        /* <DEDUP_REMOVED lines=144> */
	.type		mrg32k3aM2Seq,@object
	.size		mrg32k3aM2Seq,(precalc_xorwow_matrix - mrg32k3aM2Seq)
mrg32k3aM2Seq:
        /* <DEDUP_REMOVED lines=144> */
	.type		precalc_xorwow_matrix,@object
	.size		precalc_xorwow_matrix,(precalc_xorwow_offset_matrix - precalc_xorwow_matrix)
precalc_xorwow_matrix:
        /* <DEDUP_REMOVED lines=6400> */
	.type		precalc_xorwow_offset_matrix,@object
	.size		precalc_xorwow_offset_matrix,(.L_1 - precalc_xorwow_offset_matrix)
precalc_xorwow_offset_matrix:
        /* <DEDUP_REMOVED lines=6400> */
.L_1:


//--------------------- .nv.shared.reserved.0     --------------------------
	.section	.nv.shared.reserved.0,"aw",@nobits
	.weak		__nv_reservedSMEM_offset_0_alias
	.size		__nv_reservedSMEM_offset_0_alias, 0, 64
	.other		__nv_reservedSMEM_offset_0_alias,@"STO_CUDA_RESERVED_SHARED STV_DEFAULT"
__nv_reservedSMEM_offset_0_alias:
	.zero		0
	.zero		64


//--------------------- .nv.shared._Z15s_resids_kerneliiPKfiS0_iPfS1_b --------------------------
	.section	.nv.shared._Z15s_resids_kerneliiPKfiS0_iPfS1_b,"aw",@nobits
	.sectionflags	@""
	.align	4
.nv.shared._Z15s_resids_kerneliiPKfiS0_iPfS1_b:
	.zero		2048


//--------------------- .nv.shared._Z15d_resids_kerneliiPKdiS0_iPdS1_b --------------------------
	.section	.nv.shared._Z15d_resids_kerneliiPKdiS0_iPdS1_b,"aw",@nobits
	.sectionflags	@""
	.align	8
.nv.shared._Z15d_resids_kerneliiPKdiS0_iPdS1_b:
	.zero		3072


//--------------------- .nv.shared._Z15z_resids_kerneliiPK7double2iS1_iPdS2_b --------------------------
	.section	.nv.shared._Z15z_resids_kerneliiPK7double2iS1_iPdS2_b,"aw",@nobits
	.sectionflags	@""
	.align	8
.nv.shared._Z15z_resids_kerneliiPK7double2iS1_iPdS2_b:
	.zero		3072


//--------------------- .nv.shared._Z15c_resids_kerneliiPK6float2iS1_iPfS2_b --------------------------
	.section	.nv.shared._Z15c_resids_kerneliiPK6float2iS1_iPfS2_b,"aw",@nobits
	.sectionflags	@""
	.align	4
.nv.shared._Z15c_resids_kerneliiPK6float2iS1_iPfS2_b:
	.zero		2048


//--------------------- .nv.shared._Z29z_find_max_and_add_abs_scalarPdiP7double2S_ --------------------------
	.section	.nv.shared._Z29z_find_max_and_add_abs_scalarPdiP7double2S_,"aw",@nobits
	.sectionflags	@""
	.align	8
.nv.shared._Z29z_find_max_and_add_abs_scalarPdiP7double2S_:
	.zero		3072


//--------------------- .nv.shared._Z29c_find_max_and_add_abs_scalarPfiP6float2S_ --------------------------
	.section	.nv.shared._Z29c_find_max_and_add_abs_scalarPfiP6float2S_,"aw",@nobits
	.sectionflags	@""
	.align	4
.nv.shared._Z29c_find_max_and_add_abs_scalarPfiP6float2S_:
	.zero		2048


//--------------------- .nv.shared._Z29d_find_max_and_add_abs_scalarPdiS_S_ --------------------------
	.section	.nv.shared._Z29d_find_max_and_add_abs_scalarPdiS_S_,"aw",@nobits
	.sectionflags	@""
	.align	8
.nv.shared._Z29d_find_max_and_add_abs_scalarPdiS_S_:
	.zero		3072


//--------------------- .nv.shared._Z29s_find_max_and_add_abs_scalarPfiS_S_ --------------------------
	.section	.nv.shared._Z29s_find_max_and_add_abs_scalarPfiS_S_,"aw",@nobits
	.sectionflags	@""
	.align	4
.nv.shared._Z29s_find_max_and_add_abs_scalarPfiS_S_:
	.zero		2048


//--------------------- .nv.shared._Z16z_absTraceKernelP7double2Pdii --------------------------
	.section	.nv.shared._Z16z_absTraceKernelP7double2Pdii,"aw",@nobits
	.sectionflags	@""
	.align	8
.nv.shared._Z16z_absTraceKernelP7double2Pdii:
	.zero		3072


//--------------------- .nv.shared._Z16c_absTraceKernelP6float2Pfii --------------------------
	.section	.nv.shared._Z16c_absTraceKernelP6float2Pfii,"aw",@nobits
	.sectionflags	@""
	.align	4
.nv.shared._Z16c_absTraceKernelP6float2Pfii:
	.zero		2048


//--------------------- .nv.shared._Z16d_absTraceKernelPdS_ii --------------------------
	.section	.nv.shared._Z16d_absTraceKernelPdS_ii,"aw",@nobits
	.sectionflags	@""
	.align	8
.nv.shared._Z16d_absTraceKernelPdS_ii:
	.zero		3072


//--------------------- .nv.shared._Z16s_absTraceKernelPfS_ii --------------------------
	.section	.nv.shared._Z16s_absTraceKernelPfS_ii,"aw",@nobits
	.sectionflags	@""
	.align	4
.nv.shared._Z16s_absTraceKernelPfS_ii:
	.zero		2048


//--------------------- .nv.constant0._Z18zshift_mgpu_matrixP7double2PmS1_mmd --------------------------
	.section	.nv.constant0._Z18zshift_mgpu_matrixP7double2PmS1_mmd,"a",@progbits
	.sectionflags	@""
	.align	4
.nv.constant0._Z18zshift_mgpu_matrixP7double2PmS1_mmd:
	.zero		944


//--------------------- .nv.constant0._Z18cshift_mgpu_matrixP6float2PmS1_mmf --------------------------
	.section	.nv.constant0._Z18cshift_mgpu_matrixP6float2PmS1_mmf,"a",@progbits
	.sectionflags	@""
	.align	4
.nv.constant0._Z18cshift_mgpu_matrixP6float2PmS1_mmf:
	.zero		940


//--------------------- .nv.constant0._Z18dshift_mgpu_matrixPdPmS0_mmd --------------------------
	.section	.nv.constant0._Z18dshift_mgpu_matrixPdPmS0_mmd,"a",@progbits
	.sectionflags	@""
	.align	4
.nv.constant0._Z18dshift_mgpu_matrixPdPmS0_mmd:
	.zero		944


//--------------------- .nv.constant0._Z18sshift_mgpu_matrixPfPmS0_mmf --------------------------
	.section	.nv.constant0._Z18sshift_mgpu_matrixPfPmS0_mmf,"a",@progbits
	.sectionflags	@""
	.align	4
.nv.constant0._Z18sshift_mgpu_matrixPfPmS0_mmf:
	.zero		940


//--------------------- .nv.constant0._Z13zshift_matrixP7double2id --------------------------
	.section	.nv.constant0._Z13zshift_matrixP7double2id,"a",@progbits
	.sectionflags	@""
	.align	4
.nv.constant0._Z13zshift_matrixP7double2id:
	.zero		920


//--------------------- .nv.constant0._Z13cshift_matrixP6float2if --------------------------
	.section	.nv.constant0._Z13cshift_matrixP6float2if,"a",@progbits
	.sectionflags	@""
	.align	4
.nv.constant0._Z13cshift_matrixP6float2if:
	.zero		912


//--------------------- .nv.constant0._Z13dshift_matrixPdid --------------------------
	.section	.nv.constant0._Z13dshift_matrixPdid,"a",@progbits
	.sectionflags	@""
	.align	4
.nv.constant0._Z13dshift_matrixPdid:
	.zero		920


//--------------------- .nv.constant0._Z13sshift_matrixPfif --------------------------
	.section	.nv.constant0._Z13sshift_matrixPfif,"a",@progbits
	.sectionflags	@""
	.align	4
.nv.constant0._Z13sshift_matrixPfif:
	.zero		912


//--------------------- .nv.constant0._Z15z_normal_kernelyP24curandStatePhilox4_32_10P7double2i --------------------------
	.section	.nv.constant0._Z15z_normal_kernelyP24curandStatePhilox4_32_10P7double2i,"a",@progbits
	.sectionflags	@""
	.align	4
.nv.constant0._Z15z_normal_kernelyP24curandStatePhilox4_32_10P7double2i:
	.zero		924


//--------------------- .nv.constant0._Z15c_normal_kernelyP24curandStatePhilox4_32_10P6float2i --------------------------
	.section	.nv.constant0._Z15c_normal_kernelyP24curandStatePhilox4_32_10P6float2i,"a",@progbits
	.sectionflags	@""
	.align	4
.nv.constant0._Z15c_normal_kernelyP24curandStatePhilox4_32_10P6float2i:
	.zero		924


//--------------------- .nv.constant0._Z15d_normal_kernelyP24curandStatePhilox4_32_10Pdi --------------------------
	.section	.nv.constant0._Z15d_normal_kernelyP24curandStatePhilox4_32_10Pdi,"a",@progbits
	.sectionflags	@""
	.align	4
.nv.constant0._Z15d_normal_kernelyP24curandStatePhilox4_32_10Pdi:
	.zero		924


//--------------------- .nv.constant0._Z15s_normal_kernelyP24curandStatePhilox4_32_10Pfi --------------------------
	.section	.nv.constant0._Z15s_normal_kernelyP24curandStatePhilox4_32_10Pfi,"a",@progbits
	.sectionflags	@""
	.align	4
.nv.constant0._Z15s_normal_kernelyP24curandStatePhilox4_32_10Pfi:
	.zero		924


//--------------------- .nv.constant0._Z19zlacpy_lower_kerneliiPK7double2iPS_i --------------------------
	.section	.nv.constant0._Z19zlacpy_lower_kerneliiPK7double2iPS_i,"a",@progbits
	.sectionflags	@""
	.align	4
.nv.constant0._Z19zlacpy_lower_kerneliiPK7double2iPS_i:
	.zero		932


//--------------------- .nv.constant0._Z19clacpy_lower_kerneliiPK6float2iPS_i --------------------------
	.section	.nv.constant0._Z19clacpy_lower_kerneliiPK6float2iPS_i,"a",@progbits
	.sectionflags	@""
	.align	4
.nv.constant0._Z19clacpy_lower_kerneliiPK6float2iPS_i:
	.zero		932


//--------------------- .nv.constant0._Z19slacpy_lower_kerneliiPKfiPfi --------------------------
	.section	.nv.constant0._Z19slacpy_lower_kerneliiPKfiPfi,"a",@progbits
	.sectionflags	@""
	.align	4
.nv.constant0._Z19slacpy_lower_kerneliiPKfiPfi:
	.zero		932


//--------------------- .nv.constant0._Z19dlacpy_lower_kerneliiPKdiPdi --------------------------
	.section	.nv.constant0._Z19dlacpy_lower_kerneliiPKdiPdi,"a",@progbits
	.sectionflags	@""
	.align	4
.nv.constant0._Z19dlacpy_lower_kerneliiPKdiPdi:
	.zero		932


//--------------------- .nv.constant0._Z19zlacpy_upper_kerneliiPK7double2iPS_i --------------------------
	.section	.nv.constant0._Z19zlacpy_upper_kerneliiPK7double2iPS_i,"a",@progbits
	.sectionflags	@""
	.align	4
.nv.constant0._Z19zlacpy_upper_kerneliiPK7double2iPS_i:
	.zero		932


//--------------------- .nv.constant0._Z19clacpy_upper_kerneliiPK6float2iPS_i --------------------------
	.section	.nv.constant0._Z19clacpy_upper_kerneliiPK6float2iPS_i,"a",@progbits
	.sectionflags	@""
	.align	4
.nv.constant0._Z19clacpy_upper_kerneliiPK6float2iPS_i:
	.zero		932


//--------------------- .nv.constant0._Z19slacpy_upper_kerneliiPKfiPfi --------------------------
	.section	.nv.constant0._Z19slacpy_upper_kerneliiPKfiPfi,"a",@progbits
	.sectionflags	@""
	.align	4
.nv.constant0._Z19slacpy_upper_kerneliiPKfiPfi:
	.zero		932


//--------------------- .nv.constant0._Z19dlacpy_upper_kerneliiPKdiPdi --------------------------
	.section	.nv.constant0._Z19dlacpy_upper_kerneliiPKdiPdi,"a",@progbits
	.sectionflags	@""
	.align	4
.nv.constant0._Z19dlacpy_upper_kerneliiPKdiPdi:
	.zero		932


//--------------------- .nv.constant0._Z18clacpy_full_kerneliiPK6float2iPS_i --------------------------
	.section	.nv.constant0._Z18clacpy_full_kerneliiPK6float2iPS_i,"a",@progbits
	.sectionflags	@""
	.align	4
.nv.constant0._Z18clacpy_full_kerneliiPK6float2iPS_i:
	.zero		932


//--------------------- .nv.constant0._Z18zlacpy_full_kerneliiPK7double2iPS_i --------------------------
	.section	.nv.constant0._Z18zlacpy_full_kerneliiPK7double2iPS_i,"a",@progbits
	.sectionflags	@""
	.align	4
.nv.constant0._Z18zlacpy_full_kerneliiPK7double2iPS_i:
	.zero		932


//--------------------- .nv.constant0._Z18slacpy_full_kerneliiPKfiPfi --------------------------
	.section	.nv.constant0._Z18slacpy_full_kerneliiPKfiPfi,"a",@progbits
	.sectionflags	@""
	.align	4
.nv.constant0._Z18slacpy_full_kerneliiPKfiPfi:
	.zero		932


//--------------------- .nv.constant0._Z18dlacpy_full_kerneliiPKdiPdi --------------------------
	.section	.nv.constant0._Z18dlacpy_full_kerneliiPKdiPdi,"a",@progbits
	.sectionflags	@""
	.align	4
.nv.constant0._Z18dlacpy_full_kerneliiPKdiPdi:
	.zero		932


//--------------------- .nv.constant0._Z15s_resids_kerneliiPKfiS0_iPfS1_b --------------------------
	.section	.nv.constant0._Z15s_resids_kerneliiPKfiS0_iPfS1_b,"a",@progbits
	.sectionflags	@""
	.align	4
.nv.constant0._Z15s_resids_kerneliiPKfiS0_iPfS1_b:
	.zero		953


//--------------------- .nv.constant0._Z15d_resids_kerneliiPKdiS0_iPdS1_b --------------------------
	.section	.nv.constant0._Z15d_resids_kerneliiPKdiS0_iPdS1_b,"a",@progbits
	.sectionflags	@""
	.align	4
.nv.constant0._Z15d_resids_kerneliiPKdiS0_iPdS1_b:
	.zero		953


//--------------------- .nv.constant0._Z15z_resids_kerneliiPK7double2iS1_iPdS2_b --------------------------
	.section	.nv.constant0._Z15z_resids_kerneliiPK7double2iS1_iPdS2_b,"a",@progbits
	.sectionflags	@""
	.align	4
.nv.constant0._Z15z_resids_kerneliiPK7double2iS1_iPdS2_b:
	.zero		953


//--------------------- .nv.constant0._Z15c_resids_kerneliiPK6float2iS1_iPfS2_b --------------------------
	.section	.nv.constant0._Z15c_resids_kerneliiPK6float2iS1_iPfS2_b,"a",@progbits
	.sectionflags	@""
	.align	4
.nv.constant0._Z15c_resids_kerneliiPK6float2iS1_iPfS2_b:
	.zero		953


//--------------------- .nv.constant0._Z29z_find_max_and_add_abs_scalarPdiP7double2S_ --------------------------
	.section	.nv.constant0._Z29z_find_max_and_add_abs_scalarPdiP7double2S_,"a",@progbits
	.sectionflags	@""
	.align	4
.nv.constant0._Z29z_find_max_and_add_abs_scalarPdiP7double2S_:
	.zero		928


//--------------------- .nv.constant0._Z29c_find_max_and_add_abs_scalarPfiP6float2S_ --------------------------
	.section	.nv.constant0._Z29c_find_max_and_add_abs_scalarPfiP6float2S_,"a",@progbits
	.sectionflags	@""
	.align	4
.nv.constant0._Z29c_find_max_and_add_abs_scalarPfiP6float2S_:
	.zero		928


//--------------------- .nv.constant0._Z29d_find_max_and_add_abs_scalarPdiS_S_ --------------------------
	.section	.nv.constant0._Z29d_find_max_and_add_abs_scalarPdiS_S_,"a",@progbits
	.sectionflags	@""
	.align	4
.nv.constant0._Z29d_find_max_and_add_abs_scalarPdiS_S_:
	.zero		928


//--------------------- .nv.constant0._Z29s_find_max_and_add_abs_scalarPfiS_S_ --------------------------
	.section	.nv.constant0._Z29s_find_max_and_add_abs_scalarPfiS_S_,"a",@progbits
	.sectionflags	@""
	.align	4
.nv.constant0._Z29s_find_max_and_add_abs_scalarPfiS_S_:
	.zero		928


//--------------------- .nv.constant0._Z16z_absTraceKernelP7double2Pdii --------------------------
	.section	.nv.constant0._Z16z_absTraceKernelP7double2Pdii,"a",@progbits
	.sectionflags	@""
	.align	4
.nv.constant0._Z16z_absTraceKernelP7double2Pdii:
	.zero		920


//--------------------- .nv.constant0._Z16c_absTraceKernelP6float2Pfii --------------------------
	.section	.nv.constant0._Z16c_absTraceKernelP6float2Pfii,"a",@progbits
	.sectionflags	@""
	.align	4
.nv.constant0._Z16c_absTraceKernelP6float2Pfii:
	.zero		920


//--------------------- .nv.constant0._Z16d_absTraceKernelPdS_ii --------------------------
	.section	.nv.constant0._Z16d_absTraceKernelPdS_ii,"a",@progbits
	.sectionflags	@""
	.align	4
.nv.constant0._Z16d_absTraceKernelPdS_ii:
	.zero		920


//--------------------- .nv.constant0._Z16s_absTraceKernelPfS_ii --------------------------
	.section	.nv.constant0._Z16s_absTraceKernelPfS_ii,"a",@progbits
	.sectionflags	@""
	.align	4
.nv.constant0._Z16s_absTraceKernelPfS_ii:
	.zero		920


//--------------------- .nv.constant0._Z17z_convert2ComplexPdP7double2 --------------------------
	.section	.nv.constant0._Z17z_convert2ComplexPdP7double2,"a",@progbits
	.sectionflags	@""
	.align	4
.nv.constant0._Z17z_convert2ComplexPdP7double2:
	.zero		912


//--------------------- .nv.constant0._Z17c_convert2ComplexPfP6float2 --------------------------
	.section	.nv.constant0._Z17c_convert2ComplexPfP6float2,"a",@progbits
	.sectionflags	@""
	.align	4
.nv.constant0._Z17c_convert2ComplexPfP6float2:
	.zero		912


//--------------------- .nv.constant0._Z17d_convert2ComplexPdS_ --------------------------
	.section	.nv.constant0._Z17d_convert2ComplexPdS_,"a",@progbits
	.sectionflags	@""
	.align	4
.nv.constant0._Z17d_convert2ComplexPdS_:
	.zero		912


//--------------------- .nv.constant0._Z17s_convert2ComplexPfS_ --------------------------
	.section	.nv.constant0._Z17s_convert2ComplexPfS_,"a",@progbits
	.sectionflags	@""
	.align	4
.nv.constant0._Z17s_convert2ComplexPfS_:
	.zero		912


//--------------------- .nv.constant0._Z14z_convert2RealP7double2Pd --------------------------
	.section	.nv.constant0._Z14z_convert2RealP7double2Pd,"a",@progbits
	.sectionflags	@""
	.align	4
.nv.constant0._Z14z_convert2RealP7double2Pd:
	.zero		912


//--------------------- .nv.constant0._Z14c_convert2RealP6float2Pf --------------------------
	.section	.nv.constant0._Z14c_convert2RealP6float2Pf,"a",@progbits
	.sectionflags	@""
	.align	4
.nv.constant0._Z14c_convert2RealP6float2Pf:
	.zero		912


//--------------------- .nv.constant0._Z14d_convert2RealPdS_ --------------------------
	.section	.nv.constant0._Z14d_convert2RealPdS_,"a",@progbits
	.sectionflags	@""
	.align	4
.nv.constant0._Z14d_convert2RealPdS_:
	.zero		912


//--------------------- .nv.constant0._Z14s_convert2RealPfS_ --------------------------
	.section	.nv.constant0._Z14s_convert2RealPfS_,"a",@progbits
	.sectionflags	@""
	.align	4
.nv.constant0._Z14s_convert2RealPfS_:
	.zero		912


//--------------------- .nv.constant0._Z19z_InverseAndConvertPdP7double2 --------------------------
	.section	.nv.constant0._Z19z_InverseAndConvertPdP7double2,"a",@progbits
	.sectionflags	@""
	.align	4
.nv.constant0._Z19z_InverseAndConvertPdP7double2:
	.zero		912


//--------------------- .nv.constant0._Z19c_InverseAndConvertPfP6float2 --------------------------
	.section	.nv.constant0._Z19c_InverseAndConvertPfP6float2,"a",@progbits
	.sectionflags	@""
	.align	4
.nv.constant0._Z19c_InverseAndConvertPfP6float2:
	.zero		912


//--------------------- .nv.constant0._Z19d_InverseAndConvertPdS_ --------------------------
	.section	.nv.constant0._Z19d_InverseAndConvertPdS_,"a",@progbits
	.sectionflags	@""
	.align	4
.nv.constant0._Z19d_InverseAndConvertPdS_:
	.zero		912


//--------------------- .nv.constant0._Z19s_InverseAndConvertPfS_ --------------------------
	.section	.nv.constant0._Z19s_InverseAndConvertPfS_,"a",@progbits
	.sectionflags	@""
	.align	4
.nv.constant0._Z19s_InverseAndConvertPfS_:
	.zero		912


//--------------------- .nv.constant0._Z17z_computeNegativeP7double2S0_ --------------------------
	.section	.nv.constant0._Z17z_computeNegativeP7double2S0_,"a",@progbits
	.sectionflags	@""
	.align	4
.nv.constant0._Z17z_computeNegativeP7double2S0_:
	.zero		912


//--------------------- .nv.constant0._Z17c_computeNegativeP6float2S0_ --------------------------
	.section	.nv.constant0._Z17c_computeNegativeP6float2S0_,"a",@progbits
	.sectionflags	@""
	.align	4
.nv.constant0._Z17c_computeNegativeP6float2S0_:
	.zero		912


//--------------------- .nv.constant0._Z17d_computeNegativePdS_ --------------------------
	.section	.nv.constant0._Z17d_computeNegativePdS_,"a",@progbits
	.sectionflags	@""
	.align	4
.nv.constant0._Z17d_computeNegativePdS_:
	.zero		912


//--------------------- .nv.constant0._Z17s_computeNegativePfS_ --------------------------
	.section	.nv.constant0._Z17s_computeNegativePfS_,"a",@progbits
	.sectionflags	@""
	.align	4
.nv.constant0._Z17s_computeNegativePfS_:
	.zero		912


//--------------------- SYMBOLS --------------------------

	.type		.nv.reservedSmem.offset0,@object
	.size		.nv.reservedSmem.offset0,0x4
	.type		.nv.reservedSmem.cap,@object
	.size		.nv.reservedSmem.cap,0x4
